//
// Generated by NVIDIA NVVM Compiler
//
// Compiler Build ID: CL-36424714
// Cuda compilation tools, release 13.0, V13.0.88
// Based on NVVM 20.0.0
//

.version 9.0
.target sm_100
.address_size 64

	// .globl	_ZN3cub18CUB_300001_SM_10006detail11EmptyKernelIvEEvv
.global .align 1 .b8 _ZN30_INTERNAL_9830f0d6_4_k_cu_main4cuda3std3__45__cpo5beginE[1];
.global .align 1 .b8 _ZN30_INTERNAL_9830f0d6_4_k_cu_main4cuda3std3__45__cpo3endE[1];
.global .align 1 .b8 _ZN30_INTERNAL_9830f0d6_4_k_cu_main4cuda3std3__45__cpo6cbeginE[1];
.global .align 1 .b8 _ZN30_INTERNAL_9830f0d6_4_k_cu_main4cuda3std3__45__cpo4cendE[1];
.global .align 1 .b8 _ZN30_INTERNAL_9830f0d6_4_k_cu_main4cuda3std3__45__cpo6rbeginE[1];
.global .align 1 .b8 _ZN30_INTERNAL_9830f0d6_4_k_cu_main4cuda3std3__45__cpo4rendE[1];
.global .align 1 .b8 _ZN30_INTERNAL_9830f0d6_4_k_cu_main4cuda3std3__45__cpo7crbeginE[1];
.global .align 1 .b8 _ZN30_INTERNAL_9830f0d6_4_k_cu_main4cuda3std3__45__cpo5crendE[1];
.global .align 1 .b8 _ZN30_INTERNAL_9830f0d6_4_k_cu_main4cuda3std3__432_GLOBAL__N__9830f0d6_4_k_cu_main6ignoreE[1];
.global .align 1 .b8 _ZN30_INTERNAL_9830f0d6_4_k_cu_main4cuda3std3__419piecewise_constructE[1];
.global .align 1 .b8 _ZN30_INTERNAL_9830f0d6_4_k_cu_main4cuda3std3__48in_placeE[1];
.global .align 1 .b8 _ZN30_INTERNAL_9830f0d6_4_k_cu_main4cuda3std3__420unreachable_sentinelE[1];
.global .align 1 .b8 _ZN30_INTERNAL_9830f0d6_4_k_cu_main4cuda3std3__47nulloptE[1];
.global .align 1 .b8 _ZN30_INTERNAL_9830f0d6_4_k_cu_main4cuda3std3__48unexpectE[1];
.global .align 1 .b8 _ZN30_INTERNAL_9830f0d6_4_k_cu_main4cuda3std6ranges3__45__cpo4swapE[1];
.global .align 1 .b8 _ZN30_INTERNAL_9830f0d6_4_k_cu_main4cuda3std6ranges3__45__cpo9iter_moveE[1];
.global .align 1 .b8 _ZN30_INTERNAL_9830f0d6_4_k_cu_main4cuda3std6ranges3__45__cpo5beginE[1];
.global .align 1 .b8 _ZN30_INTERNAL_9830f0d6_4_k_cu_main4cuda3std6ranges3__45__cpo3endE[1];
.global .align 1 .b8 _ZN30_INTERNAL_9830f0d6_4_k_cu_main4cuda3std6ranges3__45__cpo6cbeginE[1];
.global .align 1 .b8 _ZN30_INTERNAL_9830f0d6_4_k_cu_main4cuda3std6ranges3__45__cpo4cendE[1];
.global .align 1 .b8 _ZN30_INTERNAL_9830f0d6_4_k_cu_main4cuda3std6ranges3__45__cpo7advanceE[1];
.global .align 1 .b8 _ZN30_INTERNAL_9830f0d6_4_k_cu_main4cuda3std6ranges3__45__cpo9iter_swapE[1];
.global .align 1 .b8 _ZN30_INTERNAL_9830f0d6_4_k_cu_main4cuda3std6ranges3__45__cpo4nextE[1];
.global .align 1 .b8 _ZN30_INTERNAL_9830f0d6_4_k_cu_main4cuda3std6ranges3__45__cpo4prevE[1];
.global .align 1 .b8 _ZN30_INTERNAL_9830f0d6_4_k_cu_main4cuda3std6ranges3__45__cpo4dataE[1];
.global .align 1 .b8 _ZN30_INTERNAL_9830f0d6_4_k_cu_main4cuda3std6ranges3__45__cpo5cdataE[1];
.global .align 1 .b8 _ZN30_INTERNAL_9830f0d6_4_k_cu_main4cuda3std6ranges3__45__cpo4sizeE[1];
.global .align 1 .b8 _ZN30_INTERNAL_9830f0d6_4_k_cu_main4cuda3std6ranges3__45__cpo5ssizeE[1];
.global .align 1 .b8 _ZN30_INTERNAL_9830f0d6_4_k_cu_main4cuda3std6ranges3__45__cpo8distanceE[1];
.global .align 1 .b8 _ZN30_INTERNAL_9830f0d6_4_k_cu_main6thrust24THRUST_300001_SM_1000_NS8cuda_cub3parE[1];
.global .align 1 .b8 _ZN30_INTERNAL_9830f0d6_4_k_cu_main6thrust24THRUST_300001_SM_1000_NS8cuda_cub10par_nosyncE[1];
.global .align 1 .b8 _ZN30_INTERNAL_9830f0d6_4_k_cu_main6thrust24THRUST_300001_SM_1000_NS6system6detail10sequential3seqE[1];
.global .align 1 .b8 _ZN30_INTERNAL_9830f0d6_4_k_cu_main6thrust24THRUST_300001_SM_1000_NS12placeholders2_1E[1];
.global .align 1 .b8 _ZN30_INTERNAL_9830f0d6_4_k_cu_main6thrust24THRUST_300001_SM_1000_NS12placeholders2_2E[1];
.global .align 1 .b8 _ZN30_INTERNAL_9830f0d6_4_k_cu_main6thrust24THRUST_300001_SM_1000_NS12placeholders2_3E[1];
.global .align 1 .b8 _ZN30_INTERNAL_9830f0d6_4_k_cu_main6thrust24THRUST_300001_SM_1000_NS12placeholders2_4E[1];
.global .align 1 .b8 _ZN30_INTERNAL_9830f0d6_4_k_cu_main6thrust24THRUST_300001_SM_1000_NS12placeholders2_5E[1];
.global .align 1 .b8 _ZN30_INTERNAL_9830f0d6_4_k_cu_main6thrust24THRUST_300001_SM_1000_NS12placeholders2_6E[1];
.global .align 1 .b8 _ZN30_INTERNAL_9830f0d6_4_k_cu_main6thrust24THRUST_300001_SM_1000_NS12placeholders2_7E[1];
.global .align 1 .b8 _ZN30_INTERNAL_9830f0d6_4_k_cu_main6thrust24THRUST_300001_SM_1000_NS12placeholders2_8E[1];
.global .align 1 .b8 _ZN30_INTERNAL_9830f0d6_4_k_cu_main6thrust24THRUST_300001_SM_1000_NS12placeholders2_9E[1];
.global .align 1 .b8 _ZN30_INTERNAL_9830f0d6_4_k_cu_main6thrust24THRUST_300001_SM_1000_NS12placeholders3_10E[1];
.global .align 1 .b8 _ZN30_INTERNAL_9830f0d6_4_k_cu_main6thrust24THRUST_300001_SM_1000_NS3seqE[1];

.visible .entry _ZN3cub18CUB_300001_SM_10006detail11EmptyKernelIvEEvv()
{


	ret;

}
	// .globl	_ZN3cub18CUB_300001_SM_10006detail8for_each13static_kernelINS2_12policy_hub_t12policy_500_tEmN6thrust24THRUST_300001_SM_1000_NS8cuda_cub20__uninitialized_fill7functorINS7_10device_ptrIiEEiEEEEvT0_T1_
.visible .entry _ZN3cub18CUB_300001_SM_10006detail8for_each13static_kernelINS2_12policy_hub_t12policy_500_tEmN6thrust24THRUST_300001_SM_1000_NS8cuda_cub20__uninitialized_fill7functorINS7_10device_ptrIiEEiEEEEvT0_T1_(
	.param .u64 _ZN3cub18CUB_300001_SM_10006detail8for_each13static_kernelINS2_12policy_hub_t12policy_500_tEmN6thrust24THRUST_300001_SM_1000_NS8cuda_cub20__uninitialized_fill7functorINS7_10device_ptrIiEEiEEEEvT0_T1__param_0,
	.param .align 8 .b8 _ZN3cub18CUB_300001_SM_10006detail8for_each13static_kernelINS2_12policy_hub_t12policy_500_tEmN6thrust24THRUST_300001_SM_1000_NS8cuda_cub20__uninitialized_fill7functorINS7_10device_ptrIiEEiEEEEvT0_T1__param_1[16]
)
.maxntid 256
{
	.reg .pred 	%p<4>;
	.reg .b16 	%rs<5>;
	.reg .b32 	%r<12>;
	.reg .b64 	%rd<16>;

	ld.param.u32 	%r3, [_ZN3cub18CUB_300001_SM_10006detail8for_each13static_kernelINS2_12policy_hub_t12policy_500_tEmN6thrust24THRUST_300001_SM_1000_NS8cuda_cub20__uninitialized_fill7functorINS7_10device_ptrIiEEiEEEEvT0_T1__param_1+8];
	ld.param.u64 	%rd4, [_ZN3cub18CUB_300001_SM_10006detail8for_each13static_kernelINS2_12policy_hub_t12policy_500_tEmN6thrust24THRUST_300001_SM_1000_NS8cuda_cub20__uninitialized_fill7functorINS7_10device_ptrIiEEiEEEEvT0_T1__param_1];
	ld.param.u64 	%rd5, [_ZN3cub18CUB_300001_SM_10006detail8for_each13static_kernelINS2_12policy_hub_t12policy_500_tEmN6thrust24THRUST_300001_SM_1000_NS8cuda_cub20__uninitialized_fill7functorINS7_10device_ptrIiEEiEEEEvT0_T1__param_0];
	mov.u32 	%r9, %ctaid.x;
	mul.wide.u32 	%rd1, %r9, 512;
	sub.s64 	%rd2, %rd5, %rd1;
	setp.lt.u64 	%p1, %rd2, 512;
	@%p1 bra 	$L__BB1_2;
	mov.u32 	%r11, %tid.x;
	cvta.to.global.u64 	%rd11, %rd4;
	cvt.u64.u32 	%rd12, %r11;
	add.s64 	%rd13, %rd1, %rd12;
	shl.b64 	%rd14, %rd13, 2;
	add.s64 	%rd15, %rd11, %rd14;
	st.global.u32 	[%rd15], %r3;
	st.global.u32 	[%rd15+1024], %r3;
	bra.uni 	$L__BB1_6;
$L__BB1_2:
	cvta.to.global.u64 	%rd6, %rd4;
	mov.u32 	%r2, %tid.x;
	cvt.u64.u32 	%rd7, %r2;
	setp.le.u64 	%p2, %rd2, %rd7;
	add.s64 	%rd8, %rd1, %rd7;
	shl.b64 	%rd9, %rd8, 2;
	add.s64 	%rd3, %rd6, %rd9;
	@%p2 bra 	$L__BB1_4;
	st.global.u32 	[%rd3], %r3;
$L__BB1_4:
	add.s32 	%r10, %r2, 256;
	cvt.u64.u32 	%rd10, %r10;
	setp.le.u64 	%p3, %rd2, %rd10;
	@%p3 bra 	$L__BB1_6;
	st.global.u32 	[%rd3+1024], %r3;
$L__BB1_6:
	ret;

}
	// .globl	_ZN3cub18CUB_300001_SM_10006detail8for_each13static_kernelINS2_12policy_hub_t12policy_500_tElN6thrust24THRUST_300001_SM_1000_NS8cuda_cub10__tabulate7functorINS7_6detail15normal_iteratorINS7_10device_ptrIiEEEENS7_6system6detail7generic6detail22compute_sequence_valueIivEElEEEEvT0_T1_
.visible .entry _ZN3cub18CUB_300001_SM_10006detail8for_each13static_kernelINS2_12policy_hub_t12policy_500_tElN6thrust24THRUST_300001_SM_1000_NS8cuda_cub10__tabulate7functorINS7_6detail15normal_iteratorINS7_10device_ptrIiEEEENS7_6system6detail7generic6detail22compute_sequence_valueIivEElEEEEvT0_T1_(
	.param .u64 _ZN3cub18CUB_300001_SM_10006detail8for_each13static_kernelINS2_12policy_hub_t12policy_500_tElN6thrust24THRUST_300001_SM_1000_NS8cuda_cub10__tabulate7functorINS7_6detail15normal_iteratorINS7_10device_ptrIiEEEENS7_6system6detail7generic6detail22compute_sequence_valueIivEElEEEEvT0_T1__param_0,
	.param .align 8 .b8 _ZN3cub18CUB_300001_SM_10006detail8for_each13static_kernelINS2_12policy_hub_t12policy_500_tElN6thrust24THRUST_300001_SM_1000_NS8cuda_cub10__tabulate7functorINS7_6detail15normal_iteratorINS7_10device_ptrIiEEEENS7_6system6detail7generic6detail22compute_sequence_valueIivEElEEEEvT0_T1__param_1[16]
)
.maxntid 256
{
	.reg .pred 	%p<4>;
	.reg .b32 	%r<18>;
	.reg .b64 	%rd<20>;

	ld.param.u64 	%rd7, [_ZN3cub18CUB_300001_SM_10006detail8for_each13static_kernelINS2_12policy_hub_t12policy_500_tElN6thrust24THRUST_300001_SM_1000_NS8cuda_cub10__tabulate7functorINS7_6detail15normal_iteratorINS7_10device_ptrIiEEEENS7_6system6detail7generic6detail22compute_sequence_valueIivEElEEEEvT0_T1__param_1];
	ld.param.u64 	%rd8, [_ZN3cub18CUB_300001_SM_10006detail8for_each13static_kernelINS2_12policy_hub_t12policy_500_tElN6thrust24THRUST_300001_SM_1000_NS8cuda_cub10__tabulate7functorINS7_6detail15normal_iteratorINS7_10device_ptrIiEEEENS7_6system6detail7generic6detail22compute_sequence_valueIivEElEEEEvT0_T1__param_0];
	ld.param.v2.u32 	{%r3, %r4}, [_ZN3cub18CUB_300001_SM_10006detail8for_each13static_kernelINS2_12policy_hub_t12policy_500_tElN6thrust24THRUST_300001_SM_1000_NS8cuda_cub10__tabulate7functorINS7_6detail15normal_iteratorINS7_10device_ptrIiEEEENS7_6system6detail7generic6detail22compute_sequence_valueIivEElEEEEvT0_T1__param_1+8];
	mov.u32 	%r5, %ctaid.x;
	mul.wide.u32 	%rd1, %r5, 512;
	sub.s64 	%rd2, %rd8, %rd1;
	setp.lt.s64 	%p1, %rd2, 512;
	@%p1 bra 	$L__BB2_2;
	mov.u32 	%r13, %tid.x;
	cvta.to.global.u64 	%rd15, %rd7;
	cvt.u64.u32 	%rd16, %r13;
	add.s64 	%rd17, %rd1, %rd16;
	cvt.u32.u64 	%r14, %rd17;
	mad.lo.s32 	%r15, %r4, %r14, %r3;
	shl.b64 	%rd18, %rd17, 2;
	add.s64 	%rd19, %rd15, %rd18;
	st.global.u32 	[%rd19], %r15;
	add.s32 	%r16, %r14, 256;
	mad.lo.s32 	%r17, %r4, %r16, %r3;
	st.global.u32 	[%rd19+1024], %r17;
	bra.uni 	$L__BB2_6;
$L__BB2_2:
	cvta.to.global.u64 	%rd3, %rd7;
	mov.u32 	%r6, %tid.x;
	cvt.s64.s32 	%rd4, %rd2;
	cvt.u64.u32 	%rd5, %r6;
	setp.le.s64 	%p2, %rd4, %rd5;
	@%p2 bra 	$L__BB2_4;
	add.s64 	%rd9, %rd1, %rd5;
	cvt.u32.u64 	%r7, %rd9;
	mad.lo.s32 	%r8, %r4, %r7, %r3;
	shl.b64 	%rd10, %rd9, 2;
	add.s64 	%rd11, %rd3, %rd10;
	st.global.u32 	[%rd11], %r8;
$L__BB2_4:
	cvt.u32.u64 	%r9, %rd5;
	add.s32 	%r10, %r9, 256;
	cvt.u64.u32 	%rd6, %r10;
	setp.le.s64 	%p3, %rd4, %rd6;
	@%p3 bra 	$L__BB2_6;
	add.s64 	%rd12, %rd1, %rd6;
	shl.b64 	%rd13, %rd12, 2;
	cvt.u32.u64 	%r11, %rd12;
	mad.lo.s32 	%r12, %r4, %r11, %r3;
	add.s64 	%rd14, %rd13, %rd3;
	st.global.u32 	[%rd14], %r12;
$L__BB2_6:
	ret;

}
	// .globl	_ZN3cub18CUB_300001_SM_10006detail8for_each13static_kernelINS2_12policy_hub_t12policy_500_tEmN6thrust24THRUST_300001_SM_1000_NS8cuda_cub6__fill7functorINS7_6detail15normal_iteratorINS7_10device_ptrI15LINKLIST_MEMBEREEEESE_EEEEvT0_T1_
.visible .entry _ZN3cub18CUB_300001_SM_10006detail8for_each13static_kernelINS2_12policy_hub_t12policy_500_tEmN6thrust24THRUST_300001_SM_1000_NS8cuda_cub6__fill7functorINS7_6detail15normal_iteratorINS7_10device_ptrI15LINKLIST_MEMBEREEEESE_EEEEvT0_T1_(
	.param .u64 _ZN3cub18CUB_300001_SM_10006detail8for_each13static_kernelINS2_12policy_hub_t12policy_500_tEmN6thrust24THRUST_300001_SM_1000_NS8cuda_cub6__fill7functorINS7_6detail15normal_iteratorINS7_10device_ptrI15LINKLIST_MEMBEREEEESE_EEEEvT0_T1__param_0,
	.param .align 8 .b8 _ZN3cub18CUB_300001_SM_10006detail8for_each13static_kernelINS2_12policy_hub_t12policy_500_tEmN6thrust24THRUST_300001_SM_1000_NS8cuda_cub6__fill7functorINS7_6detail15normal_iteratorINS7_10device_ptrI15LINKLIST_MEMBEREEEESE_EEEEvT0_T1__param_1[6096]
)
.maxntid 256
{
	.reg .pred 	%p<4>;
	.reg .b32 	%r<256>;
	.reg .b64 	%rd<34>;
	.reg .b64 	%fd<2161>;

	ld.param.u64 	%rd1, [_ZN3cub18CUB_300001_SM_10006detail8for_each13static_kernelINS2_12policy_hub_t12policy_500_tEmN6thrust24THRUST_300001_SM_1000_NS8cuda_cub6__fill7functorINS7_6detail15normal_iteratorINS7_10device_ptrI15LINKLIST_MEMBEREEEESE_EEEEvT0_T1__param_0];
	mov.b64 	%rd2, _ZN3cub18CUB_300001_SM_10006detail8for_each13static_kernelINS2_12policy_hub_t12policy_500_tEmN6thrust24THRUST_300001_SM_1000_NS8cuda_cub6__fill7functorINS7_6detail15normal_iteratorINS7_10device_ptrI15LINKLIST_MEMBEREEEESE_EEEEvT0_T1__param_1;
	mov.u32 	%r1, %ctaid.x;
	mul.wide.u32 	%rd3, %r1, 512;
	sub.s64 	%rd4, %rd1, %rd3;
	setp.lt.u64 	%p1, %rd4, 512;
	@%p1 bra 	$L__BB3_2;
	mov.u64 	%rd25, %rd2;
	ld.param.u64 	%rd26, [%rd25];
	ld.param.v2.u32 	{%r173, %r174}, [%rd25+8];
	ld.param.v2.u32 	{%r175, %r176}, [%rd25+16];
	ld.param.v2.u32 	{%r177, %r178}, [%rd25+24];
	ld.param.v2.u32 	{%r179, %r180}, [%rd25+32];
	ld.param.v2.u32 	{%r181, %r182}, [%rd25+40];
	ld.param.v2.u32 	{%r183, %r184}, [%rd25+48];
	ld.param.v2.u32 	{%r185, %r186}, [%rd25+56];
	ld.param.v2.u32 	{%r187, %r188}, [%rd25+64];
	ld.param.v2.u32 	{%r189, %r190}, [%rd25+72];
	ld.param.v2.u32 	{%r191, %r192}, [%rd25+80];
	ld.param.v2.u32 	{%r193, %r194}, [%rd25+88];
	ld.param.v2.u32 	{%r195, %r196}, [%rd25+96];
	ld.param.v2.u32 	{%r197, %r198}, [%rd25+104];
	ld.param.v2.u32 	{%r199, %r200}, [%rd25+112];
	ld.param.v2.u32 	{%r201, %r202}, [%rd25+120];
	ld.param.v2.u32 	{%r203, %r204}, [%rd25+128];
	ld.param.v2.u32 	{%r205, %r206}, [%rd25+136];
	ld.param.v2.u32 	{%r207, %r208}, [%rd25+144];
	ld.param.v2.u32 	{%r209, %r210}, [%rd25+152];
	ld.param.v2.u32 	{%r211, %r212}, [%rd25+160];
	ld.param.v2.u32 	{%r213, %r214}, [%rd25+168];
	ld.param.v2.u32 	{%r215, %r216}, [%rd25+176];
	ld.param.v2.u32 	{%r217, %r218}, [%rd25+184];
	ld.param.v2.u32 	{%r219, %r220}, [%rd25+192];
	ld.param.v2.u32 	{%r221, %r222}, [%rd25+200];
	ld.param.v2.u32 	{%r223, %r224}, [%rd25+208];
	ld.param.v2.u32 	{%r225, %r226}, [%rd25+216];
	ld.param.v2.u32 	{%r227, %r228}, [%rd25+224];
	ld.param.v2.u32 	{%r229, %r230}, [%rd25+232];
	ld.param.v2.u32 	{%r231, %r232}, [%rd25+240];
	ld.param.v2.u32 	{%r233, %r234}, [%rd25+248];
	ld.param.v2.u32 	{%r235, %r236}, [%rd25+256];
	ld.param.v2.u32 	{%r237, %r238}, [%rd25+264];
	ld.param.v2.u32 	{%r239, %r240}, [%rd25+272];
	ld.param.v2.u32 	{%r241, %r242}, [%rd25+280];
	ld.param.v2.u32 	{%r243, %r244}, [%rd25+288];
	ld.param.v2.u32 	{%r245, %r246}, [%rd25+296];
	ld.param.v2.u32 	{%r247, %r248}, [%rd25+304];
	ld.param.v2.u32 	{%r249, %r250}, [%rd25+312];
	ld.param.v2.u32 	{%r251, %r252}, [%rd25+320];
	ld.param.u32 	%r253, [%rd25+328];
	ld.param.f64 	%fd1441, [%rd25+336];
	ld.param.f64 	%fd1442, [%rd25+344];
	ld.param.f64 	%fd1443, [%rd25+352];
	ld.param.f64 	%fd1444, [%rd25+360];
	ld.param.f64 	%fd1445, [%rd25+368];
	ld.param.f64 	%fd1446, [%rd25+376];
	ld.param.f64 	%fd1447, [%rd25+384];
	ld.param.f64 	%fd1448, [%rd25+392];
	ld.param.f64 	%fd1449, [%rd25+400];
	ld.param.f64 	%fd1450, [%rd25+408];
	ld.param.f64 	%fd1451, [%rd25+416];
	ld.param.f64 	%fd1452, [%rd25+424];
	ld.param.f64 	%fd1453, [%rd25+432];
	ld.param.f64 	%fd1454, [%rd25+440];
	ld.param.f64 	%fd1455, [%rd25+448];
	ld.param.f64 	%fd1456, [%rd25+456];
	ld.param.f64 	%fd1457, [%rd25+464];
	ld.param.f64 	%fd1458, [%rd25+472];
	ld.param.f64 	%fd1459, [%rd25+480];
	ld.param.f64 	%fd1460, [%rd25+488];
	ld.param.f64 	%fd1461, [%rd25+496];
	ld.param.f64 	%fd1462, [%rd25+504];
	ld.param.f64 	%fd1463, [%rd25+512];
	ld.param.f64 	%fd1464, [%rd25+520];
	ld.param.f64 	%fd1465, [%rd25+528];
	ld.param.f64 	%fd1466, [%rd25+536];
	ld.param.f64 	%fd1467, [%rd25+544];
	ld.param.f64 	%fd1468, [%rd25+552];
	ld.param.f64 	%fd1469, [%rd25+560];
	ld.param.f64 	%fd1470, [%rd25+568];
	ld.param.f64 	%fd1471, [%rd25+576];
	ld.param.f64 	%fd1472, [%rd25+584];
	ld.param.f64 	%fd1473, [%rd25+592];
	ld.param.f64 	%fd1474, [%rd25+600];
	ld.param.f64 	%fd1475, [%rd25+608];
	ld.param.f64 	%fd1476, [%rd25+616];
	ld.param.f64 	%fd1477, [%rd25+624];
	ld.param.f64 	%fd1478, [%rd25+632];
	ld.param.f64 	%fd1479, [%rd25+640];
	ld.param.f64 	%fd1480, [%rd25+648];
	ld.param.f64 	%fd1481, [%rd25+656];
	ld.param.f64 	%fd1482, [%rd25+664];
	ld.param.f64 	%fd1483, [%rd25+672];
	ld.param.f64 	%fd1484, [%rd25+680];
	ld.param.f64 	%fd1485, [%rd25+688];
	ld.param.f64 	%fd1486, [%rd25+696];
	ld.param.f64 	%fd1487, [%rd25+704];
	ld.param.f64 	%fd1488, [%rd25+712];
	ld.param.f64 	%fd1489, [%rd25+720];
	ld.param.f64 	%fd1490, [%rd25+728];
	ld.param.f64 	%fd1491, [%rd25+736];
	ld.param.f64 	%fd1492, [%rd25+744];
	ld.param.f64 	%fd1493, [%rd25+752];
	ld.param.f64 	%fd1494, [%rd25+760];
	ld.param.f64 	%fd1495, [%rd25+768];
	ld.param.f64 	%fd1496, [%rd25+776];
	ld.param.f64 	%fd1497, [%rd25+784];
	ld.param.f64 	%fd1498, [%rd25+792];
	ld.param.f64 	%fd1499, [%rd25+800];
	ld.param.f64 	%fd1500, [%rd25+808];
	ld.param.f64 	%fd1501, [%rd25+816];
	ld.param.f64 	%fd1502, [%rd25+824];
	ld.param.f64 	%fd1503, [%rd25+832];
	ld.param.f64 	%fd1504, [%rd25+840];
	ld.param.f64 	%fd1505, [%rd25+848];
	ld.param.f64 	%fd1506, [%rd25+856];
	ld.param.f64 	%fd1507, [%rd25+864];
	ld.param.f64 	%fd1508, [%rd25+872];
	ld.param.f64 	%fd1509, [%rd25+880];
	ld.param.f64 	%fd1510, [%rd25+888];
	ld.param.f64 	%fd1511, [%rd25+896];
	ld.param.f64 	%fd1512, [%rd25+904];
	ld.param.f64 	%fd1513, [%rd25+912];
	ld.param.f64 	%fd1514, [%rd25+920];
	ld.param.f64 	%fd1515, [%rd25+928];
	ld.param.f64 	%fd1516, [%rd25+936];
	ld.param.f64 	%fd1517, [%rd25+944];
	ld.param.f64 	%fd1518, [%rd25+952];
	ld.param.f64 	%fd1519, [%rd25+960];
	ld.param.f64 	%fd1520, [%rd25+968];
	ld.param.f64 	%fd1521, [%rd25+976];
	ld.param.f64 	%fd1522, [%rd25+984];
	ld.param.f64 	%fd1523, [%rd25+992];
	ld.param.f64 	%fd1524, [%rd25+1000];
	ld.param.f64 	%fd1525, [%rd25+1008];
	ld.param.f64 	%fd1526, [%rd25+1016];
	ld.param.f64 	%fd1527, [%rd25+1024];
	ld.param.f64 	%fd1528, [%rd25+1032];
	ld.param.f64 	%fd1529, [%rd25+1040];
	ld.param.f64 	%fd1530, [%rd25+1048];
	ld.param.f64 	%fd1531, [%rd25+1056];
	ld.param.f64 	%fd1532, [%rd25+1064];
	ld.param.f64 	%fd1533, [%rd25+1072];
	ld.param.f64 	%fd1534, [%rd25+1080];
	ld.param.f64 	%fd1535, [%rd25+1088];
	ld.param.f64 	%fd1536, [%rd25+1096];
	ld.param.f64 	%fd1537, [%rd25+1104];
	ld.param.f64 	%fd1538, [%rd25+1112];
	ld.param.f64 	%fd1539, [%rd25+1120];
	ld.param.f64 	%fd1540, [%rd25+1128];
	ld.param.f64 	%fd1541, [%rd25+1136];
	ld.param.f64 	%fd1542, [%rd25+1144];
	ld.param.f64 	%fd1543, [%rd25+1152];
	ld.param.f64 	%fd1544, [%rd25+1160];
	ld.param.f64 	%fd1545, [%rd25+1168];
	ld.param.f64 	%fd1546, [%rd25+1176];
	ld.param.f64 	%fd1547, [%rd25+1184];
	ld.param.f64 	%fd1548, [%rd25+1192];
	ld.param.f64 	%fd1549, [%rd25+1200];
	ld.param.f64 	%fd1550, [%rd25+1208];
	ld.param.f64 	%fd1551, [%rd25+1216];
	ld.param.f64 	%fd1552, [%rd25+1224];
	ld.param.f64 	%fd1553, [%rd25+1232];
	ld.param.f64 	%fd1554, [%rd25+1240];
	ld.param.f64 	%fd1555, [%rd25+1248];
	ld.param.f64 	%fd1556, [%rd25+1256];
	ld.param.f64 	%fd1557, [%rd25+1264];
	ld.param.f64 	%fd1558, [%rd25+1272];
	ld.param.f64 	%fd1559, [%rd25+1280];
	ld.param.f64 	%fd1560, [%rd25+1288];
	ld.param.f64 	%fd1561, [%rd25+1296];
	ld.param.f64 	%fd1562, [%rd25+1304];
	ld.param.f64 	%fd1563, [%rd25+1312];
	ld.param.f64 	%fd1564, [%rd25+1320];
	ld.param.f64 	%fd1565, [%rd25+1328];
	ld.param.f64 	%fd1566, [%rd25+1336];
	ld.param.f64 	%fd1567, [%rd25+1344];
	ld.param.f64 	%fd1568, [%rd25+1352];
	ld.param.f64 	%fd1569, [%rd25+1360];
	ld.param.f64 	%fd1570, [%rd25+1368];
	ld.param.f64 	%fd1571, [%rd25+1376];
	ld.param.f64 	%fd1572, [%rd25+1384];
	ld.param.f64 	%fd1573, [%rd25+1392];
	ld.param.f64 	%fd1574, [%rd25+1400];
	ld.param.f64 	%fd1575, [%rd25+1408];
	ld.param.f64 	%fd1576, [%rd25+1416];
	ld.param.f64 	%fd1577, [%rd25+1424];
	ld.param.f64 	%fd1578, [%rd25+1432];
	ld.param.f64 	%fd1579, [%rd25+1440];
	ld.param.f64 	%fd1580, [%rd25+1448];
	ld.param.f64 	%fd1581, [%rd25+1456];
	ld.param.f64 	%fd1582, [%rd25+1464];
	ld.param.f64 	%fd1583, [%rd25+1472];
	ld.param.f64 	%fd1584, [%rd25+1480];
	ld.param.f64 	%fd1585, [%rd25+1488];
	ld.param.f64 	%fd1586, [%rd25+1496];
	ld.param.f64 	%fd1587, [%rd25+1504];
	ld.param.f64 	%fd1588, [%rd25+1512];
	ld.param.f64 	%fd1589, [%rd25+1520];
	ld.param.f64 	%fd1590, [%rd25+1528];
	ld.param.f64 	%fd1591, [%rd25+1536];
	ld.param.f64 	%fd1592, [%rd25+1544];
	ld.param.f64 	%fd1593, [%rd25+1552];
	ld.param.f64 	%fd1594, [%rd25+1560];
	ld.param.f64 	%fd1595, [%rd25+1568];
	ld.param.f64 	%fd1596, [%rd25+1576];
	ld.param.f64 	%fd1597, [%rd25+1584];
	ld.param.f64 	%fd1598, [%rd25+1592];
	ld.param.f64 	%fd1599, [%rd25+1600];
	ld.param.f64 	%fd1600, [%rd25+1608];
	ld.param.f64 	%fd1601, [%rd25+1616];
	ld.param.f64 	%fd1602, [%rd25+1624];
	ld.param.f64 	%fd1603, [%rd25+1632];
	ld.param.f64 	%fd1604, [%rd25+1640];
	ld.param.f64 	%fd1605, [%rd25+1648];
	ld.param.f64 	%fd1606, [%rd25+1656];
	ld.param.f64 	%fd1607, [%rd25+1664];
	ld.param.f64 	%fd1608, [%rd25+1672];
	ld.param.f64 	%fd1609, [%rd25+1680];
	ld.param.f64 	%fd1610, [%rd25+1688];
	ld.param.f64 	%fd1611, [%rd25+1696];
	ld.param.f64 	%fd1612, [%rd25+1704];
	ld.param.f64 	%fd1613, [%rd25+1712];
	ld.param.f64 	%fd1614, [%rd25+1720];
	ld.param.f64 	%fd1615, [%rd25+1728];
	ld.param.f64 	%fd1616, [%rd25+1736];
	ld.param.f64 	%fd1617, [%rd25+1744];
	ld.param.f64 	%fd1618, [%rd25+1752];
	ld.param.f64 	%fd1619, [%rd25+1760];
	ld.param.f64 	%fd1620, [%rd25+1768];
	ld.param.f64 	%fd1621, [%rd25+1776];
	ld.param.f64 	%fd1622, [%rd25+1784];
	ld.param.f64 	%fd1623, [%rd25+1792];
	ld.param.f64 	%fd1624, [%rd25+1800];
	ld.param.f64 	%fd1625, [%rd25+1808];
	ld.param.f64 	%fd1626, [%rd25+1816];
	ld.param.f64 	%fd1627, [%rd25+1824];
	ld.param.f64 	%fd1628, [%rd25+1832];
	ld.param.f64 	%fd1629, [%rd25+1840];
	ld.param.f64 	%fd1630, [%rd25+1848];
	ld.param.f64 	%fd1631, [%rd25+1856];
	ld.param.f64 	%fd1632, [%rd25+1864];
	ld.param.f64 	%fd1633, [%rd25+1872];
	ld.param.f64 	%fd1634, [%rd25+1880];
	ld.param.f64 	%fd1635, [%rd25+1888];
	ld.param.f64 	%fd1636, [%rd25+1896];
	ld.param.f64 	%fd1637, [%rd25+1904];
	ld.param.f64 	%fd1638, [%rd25+1912];
	ld.param.f64 	%fd1639, [%rd25+1920];
	ld.param.f64 	%fd1640, [%rd25+1928];
	ld.param.f64 	%fd1641, [%rd25+1936];
	ld.param.f64 	%fd1642, [%rd25+1944];
	ld.param.f64 	%fd1643, [%rd25+1952];
	ld.param.f64 	%fd1644, [%rd25+1960];
	ld.param.f64 	%fd1645, [%rd25+1968];
	ld.param.f64 	%fd1646, [%rd25+1976];
	ld.param.f64 	%fd1647, [%rd25+1984];
	ld.param.f64 	%fd1648, [%rd25+1992];
	ld.param.f64 	%fd1649, [%rd25+2000];
	ld.param.f64 	%fd1650, [%rd25+2008];
	ld.param.f64 	%fd1651, [%rd25+2016];
	ld.param.f64 	%fd1652, [%rd25+2024];
	ld.param.f64 	%fd1653, [%rd25+2032];
	ld.param.f64 	%fd1654, [%rd25+2040];
	ld.param.f64 	%fd1655, [%rd25+2048];
	ld.param.f64 	%fd1656, [%rd25+2056];
	ld.param.f64 	%fd1657, [%rd25+2064];
	ld.param.f64 	%fd1658, [%rd25+2072];
	ld.param.f64 	%fd1659, [%rd25+2080];
	ld.param.f64 	%fd1660, [%rd25+2088];
	ld.param.f64 	%fd1661, [%rd25+2096];
	ld.param.f64 	%fd1662, [%rd25+2104];
	ld.param.f64 	%fd1663, [%rd25+2112];
	ld.param.f64 	%fd1664, [%rd25+2120];
	ld.param.f64 	%fd1665, [%rd25+2128];
	ld.param.f64 	%fd1666, [%rd25+2136];
	ld.param.f64 	%fd1667, [%rd25+2144];
	ld.param.f64 	%fd1668, [%rd25+2152];
	ld.param.f64 	%fd1669, [%rd25+2160];
	ld.param.f64 	%fd1670, [%rd25+2168];
	ld.param.f64 	%fd1671, [%rd25+2176];
	ld.param.f64 	%fd1672, [%rd25+2184];
	ld.param.f64 	%fd1673, [%rd25+2192];
	ld.param.f64 	%fd1674, [%rd25+2200];
	ld.param.f64 	%fd1675, [%rd25+2208];
	ld.param.f64 	%fd1676, [%rd25+2216];
	ld.param.f64 	%fd1677, [%rd25+2224];
	ld.param.f64 	%fd1678, [%rd25+2232];
	ld.param.f64 	%fd1679, [%rd25+2240];
	ld.param.f64 	%fd1680, [%rd25+2248];
	ld.param.f64 	%fd1681, [%rd25+2256];
	ld.param.f64 	%fd1682, [%rd25+2264];
	ld.param.f64 	%fd1683, [%rd25+2272];
	ld.param.f64 	%fd1684, [%rd25+2280];
	ld.param.f64 	%fd1685, [%rd25+2288];
	ld.param.f64 	%fd1686, [%rd25+2296];
	ld.param.f64 	%fd1687, [%rd25+2304];
	ld.param.f64 	%fd1688, [%rd25+2312];
	ld.param.f64 	%fd1689, [%rd25+2320];
	ld.param.f64 	%fd1690, [%rd25+2328];
	ld.param.f64 	%fd1691, [%rd25+2336];
	ld.param.f64 	%fd1692, [%rd25+2344];
	ld.param.f64 	%fd1693, [%rd25+2352];
	ld.param.f64 	%fd1694, [%rd25+2360];
	ld.param.f64 	%fd1695, [%rd25+2368];
	ld.param.f64 	%fd1696, [%rd25+2376];
	ld.param.f64 	%fd1697, [%rd25+2384];
	ld.param.f64 	%fd1698, [%rd25+2392];
	ld.param.f64 	%fd1699, [%rd25+2400];
	ld.param.f64 	%fd1700, [%rd25+2408];
	ld.param.f64 	%fd1701, [%rd25+2416];
	ld.param.f64 	%fd1702, [%rd25+2424];
	ld.param.f64 	%fd1703, [%rd25+2432];
	ld.param.f64 	%fd1704, [%rd25+2440];
	ld.param.f64 	%fd1705, [%rd25+2448];
	ld.param.f64 	%fd1706, [%rd25+2456];
	ld.param.f64 	%fd1707, [%rd25+2464];
	ld.param.f64 	%fd1708, [%rd25+2472];
	ld.param.f64 	%fd1709, [%rd25+2480];
	ld.param.f64 	%fd1710, [%rd25+2488];
	ld.param.f64 	%fd1711, [%rd25+2496];
	ld.param.f64 	%fd1712, [%rd25+2504];
	ld.param.f64 	%fd1713, [%rd25+2512];
	ld.param.f64 	%fd1714, [%rd25+2520];
	ld.param.f64 	%fd1715, [%rd25+2528];
	ld.param.f64 	%fd1716, [%rd25+2536];
	ld.param.f64 	%fd1717, [%rd25+2544];
	ld.param.f64 	%fd1718, [%rd25+2552];
	ld.param.f64 	%fd1719, [%rd25+2560];
	ld.param.f64 	%fd1720, [%rd25+2568];
	ld.param.f64 	%fd1721, [%rd25+2576];
	ld.param.f64 	%fd1722, [%rd25+2584];
	ld.param.f64 	%fd1723, [%rd25+2592];
	ld.param.f64 	%fd1724, [%rd25+2600];
	ld.param.f64 	%fd1725, [%rd25+2608];
	ld.param.f64 	%fd1726, [%rd25+2616];
	ld.param.f64 	%fd1727, [%rd25+2624];
	ld.param.f64 	%fd1728, [%rd25+2632];
	ld.param.f64 	%fd1729, [%rd25+2640];
	ld.param.f64 	%fd1730, [%rd25+2648];
	ld.param.f64 	%fd1731, [%rd25+2656];
	ld.param.f64 	%fd1732, [%rd25+2664];
	ld.param.f64 	%fd1733, [%rd25+2672];
	ld.param.f64 	%fd1734, [%rd25+2680];
	ld.param.f64 	%fd1735, [%rd25+2688];
	ld.param.f64 	%fd1736, [%rd25+2696];
	ld.param.f64 	%fd1737, [%rd25+2704];
	ld.param.f64 	%fd1738, [%rd25+2712];
	ld.param.f64 	%fd1739, [%rd25+2720];
	ld.param.f64 	%fd1740, [%rd25+2728];
	ld.param.f64 	%fd1741, [%rd25+2736];
	ld.param.f64 	%fd1742, [%rd25+2744];
	ld.param.f64 	%fd1743, [%rd25+2752];
	ld.param.f64 	%fd1744, [%rd25+2760];
	ld.param.f64 	%fd1745, [%rd25+2768];
	ld.param.f64 	%fd1746, [%rd25+2776];
	ld.param.f64 	%fd1747, [%rd25+2784];
	ld.param.f64 	%fd1748, [%rd25+2792];
	ld.param.f64 	%fd1749, [%rd25+2800];
	ld.param.f64 	%fd1750, [%rd25+2808];
	ld.param.f64 	%fd1751, [%rd25+2816];
	ld.param.f64 	%fd1752, [%rd25+2824];
	ld.param.f64 	%fd1753, [%rd25+2832];
	ld.param.f64 	%fd1754, [%rd25+2840];
	ld.param.f64 	%fd1755, [%rd25+2848];
	ld.param.f64 	%fd1756, [%rd25+2856];
	ld.param.f64 	%fd1757, [%rd25+2864];
	ld.param.f64 	%fd1758, [%rd25+2872];
	ld.param.f64 	%fd1759, [%rd25+2880];
	ld.param.f64 	%fd1760, [%rd25+2888];
	ld.param.f64 	%fd1761, [%rd25+2896];
	ld.param.f64 	%fd1762, [%rd25+2904];
	ld.param.f64 	%fd1763, [%rd25+2912];
	ld.param.f64 	%fd1764, [%rd25+2920];
	ld.param.f64 	%fd1765, [%rd25+2928];
	ld.param.f64 	%fd1766, [%rd25+2936];
	ld.param.f64 	%fd1767, [%rd25+2944];
	ld.param.f64 	%fd1768, [%rd25+2952];
	ld.param.f64 	%fd1769, [%rd25+2960];
	ld.param.f64 	%fd1770, [%rd25+2968];
	ld.param.f64 	%fd1771, [%rd25+2976];
	ld.param.f64 	%fd1772, [%rd25+2984];
	ld.param.f64 	%fd1773, [%rd25+2992];
	ld.param.f64 	%fd1774, [%rd25+3000];
	ld.param.f64 	%fd1775, [%rd25+3008];
	ld.param.f64 	%fd1776, [%rd25+3016];
	ld.param.f64 	%fd1777, [%rd25+3024];
	ld.param.f64 	%fd1778, [%rd25+3032];
	ld.param.f64 	%fd1779, [%rd25+3040];
	ld.param.f64 	%fd1780, [%rd25+3048];
	ld.param.f64 	%fd1781, [%rd25+3056];
	ld.param.f64 	%fd1782, [%rd25+3064];
	ld.param.f64 	%fd1783, [%rd25+3072];
	ld.param.f64 	%fd1784, [%rd25+3080];
	ld.param.f64 	%fd1785, [%rd25+3088];
	ld.param.f64 	%fd1786, [%rd25+3096];
	ld.param.f64 	%fd1787, [%rd25+3104];
	ld.param.f64 	%fd1788, [%rd25+3112];
	ld.param.f64 	%fd1789, [%rd25+3120];
	ld.param.f64 	%fd1790, [%rd25+3128];
	ld.param.f64 	%fd1791, [%rd25+3136];
	ld.param.f64 	%fd1792, [%rd25+3144];
	ld.param.f64 	%fd1793, [%rd25+3152];
	ld.param.f64 	%fd1794, [%rd25+3160];
	ld.param.f64 	%fd1795, [%rd25+3168];
	ld.param.f64 	%fd1796, [%rd25+3176];
	ld.param.f64 	%fd1797, [%rd25+3184];
	ld.param.f64 	%fd1798, [%rd25+3192];
	ld.param.f64 	%fd1799, [%rd25+3200];
	ld.param.f64 	%fd1800, [%rd25+3208];
	ld.param.f64 	%fd1801, [%rd25+3216];
	ld.param.f64 	%fd1802, [%rd25+3224];
	ld.param.f64 	%fd1803, [%rd25+3232];
	ld.param.f64 	%fd1804, [%rd25+3240];
	ld.param.f64 	%fd1805, [%rd25+3248];
	ld.param.f64 	%fd1806, [%rd25+3256];
	ld.param.f64 	%fd1807, [%rd25+3264];
	ld.param.f64 	%fd1808, [%rd25+3272];
	ld.param.f64 	%fd1809, [%rd25+3280];
	ld.param.f64 	%fd1810, [%rd25+3288];
	ld.param.f64 	%fd1811, [%rd25+3296];
	ld.param.f64 	%fd1812, [%rd25+3304];
	ld.param.f64 	%fd1813, [%rd25+3312];
	ld.param.f64 	%fd1814, [%rd25+3320];
	ld.param.f64 	%fd1815, [%rd25+3328];
	ld.param.f64 	%fd1816, [%rd25+3336];
	ld.param.f64 	%fd1817, [%rd25+3344];
	ld.param.f64 	%fd1818, [%rd25+3352];
	ld.param.f64 	%fd1819, [%rd25+3360];
	ld.param.f64 	%fd1820, [%rd25+3368];
	ld.param.f64 	%fd1821, [%rd25+3376];
	ld.param.f64 	%fd1822, [%rd25+3384];
	ld.param.f64 	%fd1823, [%rd25+3392];
	ld.param.f64 	%fd1824, [%rd25+3400];
	ld.param.f64 	%fd1825, [%rd25+3408];
	ld.param.f64 	%fd1826, [%rd25+3416];
	ld.param.f64 	%fd1827, [%rd25+3424];
	ld.param.f64 	%fd1828, [%rd25+3432];
	ld.param.f64 	%fd1829, [%rd25+3440];
	ld.param.f64 	%fd1830, [%rd25+3448];
	ld.param.f64 	%fd1831, [%rd25+3456];
	ld.param.f64 	%fd1832, [%rd25+3464];
	ld.param.f64 	%fd1833, [%rd25+3472];
	ld.param.f64 	%fd1834, [%rd25+3480];
	ld.param.f64 	%fd1835, [%rd25+3488];
	ld.param.f64 	%fd1836, [%rd25+3496];
	ld.param.f64 	%fd1837, [%rd25+3504];
	ld.param.f64 	%fd1838, [%rd25+3512];
	ld.param.f64 	%fd1839, [%rd25+3520];
	ld.param.f64 	%fd1840, [%rd25+3528];
	ld.param.f64 	%fd1841, [%rd25+3536];
	ld.param.f64 	%fd1842, [%rd25+3544];
	ld.param.f64 	%fd1843, [%rd25+3552];
	ld.param.f64 	%fd1844, [%rd25+3560];
	ld.param.f64 	%fd1845, [%rd25+3568];
	ld.param.f64 	%fd1846, [%rd25+3576];
	ld.param.f64 	%fd1847, [%rd25+3584];
	ld.param.f64 	%fd1848, [%rd25+3592];
	ld.param.f64 	%fd1849, [%rd25+3600];
	ld.param.f64 	%fd1850, [%rd25+3608];
	ld.param.f64 	%fd1851, [%rd25+3616];
	ld.param.f64 	%fd1852, [%rd25+3624];
	ld.param.f64 	%fd1853, [%rd25+3632];
	ld.param.f64 	%fd1854, [%rd25+3640];
	ld.param.f64 	%fd1855, [%rd25+3648];
	ld.param.f64 	%fd1856, [%rd25+3656];
	ld.param.f64 	%fd1857, [%rd25+3664];
	ld.param.f64 	%fd1858, [%rd25+3672];
	ld.param.f64 	%fd1859, [%rd25+3680];
	ld.param.f64 	%fd1860, [%rd25+3688];
	ld.param.f64 	%fd1861, [%rd25+3696];
	ld.param.f64 	%fd1862, [%rd25+3704];
	ld.param.f64 	%fd1863, [%rd25+3712];
	ld.param.f64 	%fd1864, [%rd25+3720];
	ld.param.f64 	%fd1865, [%rd25+3728];
	ld.param.f64 	%fd1866, [%rd25+3736];
	ld.param.f64 	%fd1867, [%rd25+3744];
	ld.param.f64 	%fd1868, [%rd25+3752];
	ld.param.f64 	%fd1869, [%rd25+3760];
	ld.param.f64 	%fd1870, [%rd25+3768];
	ld.param.f64 	%fd1871, [%rd25+3776];
	ld.param.f64 	%fd1872, [%rd25+3784];
	ld.param.f64 	%fd1873, [%rd25+3792];
	ld.param.f64 	%fd1874, [%rd25+3800];
	ld.param.f64 	%fd1875, [%rd25+3808];
	ld.param.f64 	%fd1876, [%rd25+3816];
	ld.param.f64 	%fd1877, [%rd25+3824];
	ld.param.f64 	%fd1878, [%rd25+3832];
	ld.param.f64 	%fd1879, [%rd25+3840];
	ld.param.f64 	%fd1880, [%rd25+3848];
	ld.param.f64 	%fd1881, [%rd25+3856];
	ld.param.f64 	%fd1882, [%rd25+3864];
	ld.param.f64 	%fd1883, [%rd25+3872];
	ld.param.f64 	%fd1884, [%rd25+3880];
	ld.param.f64 	%fd1885, [%rd25+3888];
	ld.param.f64 	%fd1886, [%rd25+3896];
	ld.param.f64 	%fd1887, [%rd25+3904];
	ld.param.f64 	%fd1888, [%rd25+3912];
	ld.param.f64 	%fd1889, [%rd25+3920];
	ld.param.f64 	%fd1890, [%rd25+3928];
	ld.param.f64 	%fd1891, [%rd25+3936];
	ld.param.f64 	%fd1892, [%rd25+3944];
	ld.param.f64 	%fd1893, [%rd25+3952];
	ld.param.f64 	%fd1894, [%rd25+3960];
	ld.param.f64 	%fd1895, [%rd25+3968];
	ld.param.f64 	%fd1896, [%rd25+3976];
	ld.param.f64 	%fd1897, [%rd25+3984];
	ld.param.f64 	%fd1898, [%rd25+3992];
	ld.param.f64 	%fd1899, [%rd25+4000];
	ld.param.f64 	%fd1900, [%rd25+4008];
	ld.param.f64 	%fd1901, [%rd25+4016];
	ld.param.f64 	%fd1902, [%rd25+4024];
	ld.param.f64 	%fd1903, [%rd25+4032];
	ld.param.f64 	%fd1904, [%rd25+4040];
	ld.param.f64 	%fd1905, [%rd25+4048];
	ld.param.f64 	%fd1906, [%rd25+4056];
	ld.param.f64 	%fd1907, [%rd25+4064];
	ld.param.f64 	%fd1908, [%rd25+4072];
	ld.param.f64 	%fd1909, [%rd25+4080];
	ld.param.f64 	%fd1910, [%rd25+4088];
	ld.param.f64 	%fd1911, [%rd25+4096];
	ld.param.f64 	%fd1912, [%rd25+4104];
	ld.param.f64 	%fd1913, [%rd25+4112];
	ld.param.f64 	%fd1914, [%rd25+4120];
	ld.param.f64 	%fd1915, [%rd25+4128];
	ld.param.f64 	%fd1916, [%rd25+4136];
	ld.param.f64 	%fd1917, [%rd25+4144];
	ld.param.f64 	%fd1918, [%rd25+4152];
	ld.param.f64 	%fd1919, [%rd25+4160];
	ld.param.f64 	%fd1920, [%rd25+4168];
	ld.param.f64 	%fd1921, [%rd25+4176];
	ld.param.f64 	%fd1922, [%rd25+4184];
	ld.param.f64 	%fd1923, [%rd25+4192];
	ld.param.f64 	%fd1924, [%rd25+4200];
	ld.param.f64 	%fd1925, [%rd25+4208];
	ld.param.f64 	%fd1926, [%rd25+4216];
	ld.param.f64 	%fd1927, [%rd25+4224];
	ld.param.f64 	%fd1928, [%rd25+4232];
	ld.param.f64 	%fd1929, [%rd25+4240];
	ld.param.f64 	%fd1930, [%rd25+4248];
	ld.param.f64 	%fd1931, [%rd25+4256];
	ld.param.f64 	%fd1932, [%rd25+4264];
	ld.param.f64 	%fd1933, [%rd25+4272];
	ld.param.f64 	%fd1934, [%rd25+4280];
	ld.param.f64 	%fd1935, [%rd25+4288];
	ld.param.f64 	%fd1936, [%rd25+4296];
	ld.param.f64 	%fd1937, [%rd25+4304];
	ld.param.f64 	%fd1938, [%rd25+4312];
	ld.param.f64 	%fd1939, [%rd25+4320];
	ld.param.f64 	%fd1940, [%rd25+4328];
	ld.param.f64 	%fd1941, [%rd25+4336];
	ld.param.f64 	%fd1942, [%rd25+4344];
	ld.param.f64 	%fd1943, [%rd25+4352];
	ld.param.f64 	%fd1944, [%rd25+4360];
	ld.param.f64 	%fd1945, [%rd25+4368];
	ld.param.f64 	%fd1946, [%rd25+4376];
	ld.param.f64 	%fd1947, [%rd25+4384];
	ld.param.f64 	%fd1948, [%rd25+4392];
	ld.param.f64 	%fd1949, [%rd25+4400];
	ld.param.f64 	%fd1950, [%rd25+4408];
	ld.param.f64 	%fd1951, [%rd25+4416];
	ld.param.f64 	%fd1952, [%rd25+4424];
	ld.param.f64 	%fd1953, [%rd25+4432];
	ld.param.f64 	%fd1954, [%rd25+4440];
	ld.param.f64 	%fd1955, [%rd25+4448];
	ld.param.f64 	%fd1956, [%rd25+4456];
	ld.param.f64 	%fd1957, [%rd25+4464];
	ld.param.f64 	%fd1958, [%rd25+4472];
	ld.param.f64 	%fd1959, [%rd25+4480];
	ld.param.f64 	%fd1960, [%rd25+4488];
	ld.param.f64 	%fd1961, [%rd25+4496];
	ld.param.f64 	%fd1962, [%rd25+4504];
	ld.param.f64 	%fd1963, [%rd25+4512];
	ld.param.f64 	%fd1964, [%rd25+4520];
	ld.param.f64 	%fd1965, [%rd25+4528];
	ld.param.f64 	%fd1966, [%rd25+4536];
	ld.param.f64 	%fd1967, [%rd25+4544];
	ld.param.f64 	%fd1968, [%rd25+4552];
	ld.param.f64 	%fd1969, [%rd25+4560];
	ld.param.f64 	%fd1970, [%rd25+4568];
	ld.param.f64 	%fd1971, [%rd25+4576];
	ld.param.f64 	%fd1972, [%rd25+4584];
	ld.param.f64 	%fd1973, [%rd25+4592];
	ld.param.f64 	%fd1974, [%rd25+4600];
	ld.param.f64 	%fd1975, [%rd25+4608];
	ld.param.f64 	%fd1976, [%rd25+4616];
	ld.param.f64 	%fd1977, [%rd25+4624];
	ld.param.f64 	%fd1978, [%rd25+4632];
	ld.param.f64 	%fd1979, [%rd25+4640];
	ld.param.f64 	%fd1980, [%rd25+4648];
	ld.param.f64 	%fd1981, [%rd25+4656];
	ld.param.f64 	%fd1982, [%rd25+4664];
	ld.param.f64 	%fd1983, [%rd25+4672];
	ld.param.f64 	%fd1984, [%rd25+4680];
	ld.param.f64 	%fd1985, [%rd25+4688];
	ld.param.f64 	%fd1986, [%rd25+4696];
	ld.param.f64 	%fd1987, [%rd25+4704];
	ld.param.f64 	%fd1988, [%rd25+4712];
	ld.param.f64 	%fd1989, [%rd25+4720];
	ld.param.f64 	%fd1990, [%rd25+4728];
	ld.param.f64 	%fd1991, [%rd25+4736];
	ld.param.f64 	%fd1992, [%rd25+4744];
	ld.param.f64 	%fd1993, [%rd25+4752];
	ld.param.f64 	%fd1994, [%rd25+4760];
	ld.param.f64 	%fd1995, [%rd25+4768];
	ld.param.f64 	%fd1996, [%rd25+4776];
	ld.param.f64 	%fd1997, [%rd25+4784];
	ld.param.f64 	%fd1998, [%rd25+4792];
	ld.param.f64 	%fd1999, [%rd25+4800];
	ld.param.f64 	%fd2000, [%rd25+4808];
	ld.param.f64 	%fd2001, [%rd25+4816];
	ld.param.f64 	%fd2002, [%rd25+4824];
	ld.param.f64 	%fd2003, [%rd25+4832];
	ld.param.f64 	%fd2004, [%rd25+4840];
	ld.param.f64 	%fd2005, [%rd25+4848];
	ld.param.f64 	%fd2006, [%rd25+4856];
	ld.param.f64 	%fd2007, [%rd25+4864];
	ld.param.f64 	%fd2008, [%rd25+4872];
	ld.param.f64 	%fd2009, [%rd25+4880];
	ld.param.f64 	%fd2010, [%rd25+4888];
	ld.param.f64 	%fd2011, [%rd25+4896];
	ld.param.f64 	%fd2012, [%rd25+4904];
	ld.param.f64 	%fd2013, [%rd25+4912];
	ld.param.f64 	%fd2014, [%rd25+4920];
	ld.param.f64 	%fd2015, [%rd25+4928];
	ld.param.f64 	%fd2016, [%rd25+4936];
	ld.param.f64 	%fd2017, [%rd25+4944];
	ld.param.f64 	%fd2018, [%rd25+4952];
	ld.param.f64 	%fd2019, [%rd25+4960];
	ld.param.f64 	%fd2020, [%rd25+4968];
	ld.param.f64 	%fd2021, [%rd25+4976];
	ld.param.f64 	%fd2022, [%rd25+4984];
	ld.param.f64 	%fd2023, [%rd25+4992];
	ld.param.f64 	%fd2024, [%rd25+5000];
	ld.param.f64 	%fd2025, [%rd25+5008];
	ld.param.f64 	%fd2026, [%rd25+5016];
	ld.param.f64 	%fd2027, [%rd25+5024];
	ld.param.f64 	%fd2028, [%rd25+5032];
	ld.param.f64 	%fd2029, [%rd25+5040];
	ld.param.f64 	%fd2030, [%rd25+5048];
	ld.param.f64 	%fd2031, [%rd25+5056];
	ld.param.f64 	%fd2032, [%rd25+5064];
	ld.param.f64 	%fd2033, [%rd25+5072];
	ld.param.f64 	%fd2034, [%rd25+5080];
	ld.param.f64 	%fd2035, [%rd25+5088];
	ld.param.f64 	%fd2036, [%rd25+5096];
	ld.param.f64 	%fd2037, [%rd25+5104];
	ld.param.f64 	%fd2038, [%rd25+5112];
	ld.param.f64 	%fd2039, [%rd25+5120];
	ld.param.f64 	%fd2040, [%rd25+5128];
	ld.param.f64 	%fd2041, [%rd25+5136];
	ld.param.f64 	%fd2042, [%rd25+5144];
	ld.param.f64 	%fd2043, [%rd25+5152];
	ld.param.f64 	%fd2044, [%rd25+5160];
	ld.param.f64 	%fd2045, [%rd25+5168];
	ld.param.f64 	%fd2046, [%rd25+5176];
	ld.param.f64 	%fd2047, [%rd25+5184];
	ld.param.f64 	%fd2048, [%rd25+5192];
	ld.param.f64 	%fd2049, [%rd25+5200];
	ld.param.f64 	%fd2050, [%rd25+5208];
	ld.param.f64 	%fd2051, [%rd25+5216];
	ld.param.f64 	%fd2052, [%rd25+5224];
	ld.param.f64 	%fd2053, [%rd25+5232];
	ld.param.f64 	%fd2054, [%rd25+5240];
	ld.param.f64 	%fd2055, [%rd25+5248];
	ld.param.f64 	%fd2056, [%rd25+5256];
	ld.param.f64 	%fd2057, [%rd25+5264];
	ld.param.f64 	%fd2058, [%rd25+5272];
	ld.param.f64 	%fd2059, [%rd25+5280];
	ld.param.f64 	%fd2060, [%rd25+5288];
	ld.param.f64 	%fd2061, [%rd25+5296];
	ld.param.f64 	%fd2062, [%rd25+5304];
	ld.param.f64 	%fd2063, [%rd25+5312];
	ld.param.f64 	%fd2064, [%rd25+5320];
	ld.param.f64 	%fd2065, [%rd25+5328];
	ld.param.f64 	%fd2066, [%rd25+5336];
	ld.param.f64 	%fd2067, [%rd25+5344];
	ld.param.f64 	%fd2068, [%rd25+5352];
	ld.param.f64 	%fd2069, [%rd25+5360];
	ld.param.f64 	%fd2070, [%rd25+5368];
	ld.param.f64 	%fd2071, [%rd25+5376];
	ld.param.f64 	%fd2072, [%rd25+5384];
	ld.param.f64 	%fd2073, [%rd25+5392];
	ld.param.f64 	%fd2074, [%rd25+5400];
	ld.param.f64 	%fd2075, [%rd25+5408];
	ld.param.f64 	%fd2076, [%rd25+5416];
	ld.param.f64 	%fd2077, [%rd25+5424];
	ld.param.f64 	%fd2078, [%rd25+5432];
	ld.param.f64 	%fd2079, [%rd25+5440];
	ld.param.f64 	%fd2080, [%rd25+5448];
	ld.param.f64 	%fd2081, [%rd25+5456];
	ld.param.f64 	%fd2082, [%rd25+5464];
	ld.param.f64 	%fd2083, [%rd25+5472];
	ld.param.f64 	%fd2084, [%rd25+5480];
	ld.param.f64 	%fd2085, [%rd25+5488];
	ld.param.f64 	%fd2086, [%rd25+5496];
	ld.param.f64 	%fd2087, [%rd25+5504];
	ld.param.f64 	%fd2088, [%rd25+5512];
	ld.param.f64 	%fd2089, [%rd25+5520];
	ld.param.f64 	%fd2090, [%rd25+5528];
	ld.param.f64 	%fd2091, [%rd25+5536];
	ld.param.f64 	%fd2092, [%rd25+5544];
	ld.param.f64 	%fd2093, [%rd25+5552];
	ld.param.f64 	%fd2094, [%rd25+5560];
	ld.param.f64 	%fd2095, [%rd25+5568];
	ld.param.f64 	%fd2096, [%rd25+5576];
	ld.param.f64 	%fd2097, [%rd25+5584];
	ld.param.f64 	%fd2098, [%rd25+5592];
	ld.param.f64 	%fd2099, [%rd25+5600];
	ld.param.f64 	%fd2100, [%rd25+5608];
	ld.param.f64 	%fd2101, [%rd25+5616];
	ld.param.f64 	%fd2102, [%rd25+5624];
	ld.param.f64 	%fd2103, [%rd25+5632];
	ld.param.f64 	%fd2104, [%rd25+5640];
	ld.param.f64 	%fd2105, [%rd25+5648];
	ld.param.f64 	%fd2106, [%rd25+5656];
	ld.param.f64 	%fd2107, [%rd25+5664];
	ld.param.f64 	%fd2108, [%rd25+5672];
	ld.param.f64 	%fd2109, [%rd25+5680];
	ld.param.f64 	%fd2110, [%rd25+5688];
	ld.param.f64 	%fd2111, [%rd25+5696];
	ld.param.f64 	%fd2112, [%rd25+5704];
	ld.param.f64 	%fd2113, [%rd25+5712];
	ld.param.f64 	%fd2114, [%rd25+5720];
	ld.param.f64 	%fd2115, [%rd25+5728];
	ld.param.f64 	%fd2116, [%rd25+5736];
	ld.param.f64 	%fd2117, [%rd25+5744];
	ld.param.f64 	%fd2118, [%rd25+5752];
	ld.param.f64 	%fd2119, [%rd25+5760];
	ld.param.f64 	%fd2120, [%rd25+5768];
	ld.param.f64 	%fd2121, [%rd25+5776];
	ld.param.f64 	%fd2122, [%rd25+5784];
	ld.param.f64 	%fd2123, [%rd25+5792];
	ld.param.f64 	%fd2124, [%rd25+5800];
	ld.param.f64 	%fd2125, [%rd25+5808];
	ld.param.f64 	%fd2126, [%rd25+5816];
	ld.param.f64 	%fd2127, [%rd25+5824];
	ld.param.f64 	%fd2128, [%rd25+5832];
	ld.param.f64 	%fd2129, [%rd25+5840];
	ld.param.f64 	%fd2130, [%rd25+5848];
	ld.param.f64 	%fd2131, [%rd25+5856];
	ld.param.f64 	%fd2132, [%rd25+5864];
	ld.param.f64 	%fd2133, [%rd25+5872];
	ld.param.f64 	%fd2134, [%rd25+5880];
	ld.param.f64 	%fd2135, [%rd25+5888];
	ld.param.f64 	%fd2136, [%rd25+5896];
	ld.param.f64 	%fd2137, [%rd25+5904];
	ld.param.f64 	%fd2138, [%rd25+5912];
	ld.param.f64 	%fd2139, [%rd25+5920];
	ld.param.f64 	%fd2140, [%rd25+5928];
	ld.param.f64 	%fd2141, [%rd25+5936];
	ld.param.f64 	%fd2142, [%rd25+5944];
	ld.param.f64 	%fd2143, [%rd25+5952];
	ld.param.f64 	%fd2144, [%rd25+5960];
	ld.param.f64 	%fd2145, [%rd25+5968];
	ld.param.f64 	%fd2146, [%rd25+5976];
	ld.param.f64 	%fd2147, [%rd25+5984];
	ld.param.f64 	%fd2148, [%rd25+5992];
	ld.param.f64 	%fd2149, [%rd25+6000];
	ld.param.f64 	%fd2150, [%rd25+6008];
	ld.param.f64 	%fd2151, [%rd25+6016];
	ld.param.f64 	%fd2152, [%rd25+6024];
	ld.param.f64 	%fd2153, [%rd25+6032];
	ld.param.f64 	%fd2154, [%rd25+6040];
	ld.param.f64 	%fd2155, [%rd25+6048];
	ld.param.f64 	%fd2156, [%rd25+6056];
	ld.param.f64 	%fd2157, [%rd25+6064];
	ld.param.f64 	%fd2158, [%rd25+6072];
	ld.param.f64 	%fd2159, [%rd25+6080];
	ld.param.f64 	%fd2160, [%rd25+6088];
	mov.u32 	%r254, %tid.x;
	cvta.to.global.u64 	%rd27, %rd26;
	cvt.u64.u32 	%rd28, %r254;
	mov.u32 	%r255, %ctaid.x;
	mul.wide.u32 	%rd29, %r255, 512;
	add.s64 	%rd30, %rd29, %rd28;
	mad.lo.s64 	%rd31, %rd30, 6088, %rd27;
	st.global.v2.u32 	[%rd31], {%r173, %r174};
	st.global.v2.u32 	[%rd31+8], {%r175, %r176};
	st.global.v2.u32 	[%rd31+16], {%r177, %r178};
	st.global.v2.u32 	[%rd31+24], {%r179, %r180};
	st.global.v2.u32 	[%rd31+32], {%r181, %r182};
	st.global.v2.u32 	[%rd31+40], {%r183, %r184};
	st.global.v2.u32 	[%rd31+48], {%r185, %r186};
	st.global.v2.u32 	[%rd31+56], {%r187, %r188};
	st.global.v2.u32 	[%rd31+64], {%r189, %r190};
	st.global.v2.u32 	[%rd31+72], {%r191, %r192};
	st.global.v2.u32 	[%rd31+80], {%r193, %r194};
	st.global.v2.u32 	[%rd31+88], {%r195, %r196};
	st.global.v2.u32 	[%rd31+96], {%r197, %r198};
	st.global.v2.u32 	[%rd31+104], {%r199, %r200};
	st.global.v2.u32 	[%rd31+112], {%r201, %r202};
	st.global.v2.u32 	[%rd31+120], {%r203, %r204};
	st.global.v2.u32 	[%rd31+128], {%r205, %r206};
	st.global.v2.u32 	[%rd31+136], {%r207, %r208};
	st.global.v2.u32 	[%rd31+144], {%r209, %r210};
	st.global.v2.u32 	[%rd31+152], {%r211, %r212};
	st.global.v2.u32 	[%rd31+160], {%r213, %r214};
	st.global.v2.u32 	[%rd31+168], {%r215, %r216};
	st.global.v2.u32 	[%rd31+176], {%r217, %r218};
	st.global.v2.u32 	[%rd31+184], {%r219, %r220};
	st.global.v2.u32 	[%rd31+192], {%r221, %r222};
	st.global.v2.u32 	[%rd31+200], {%r223, %r224};
	st.global.v2.u32 	[%rd31+208], {%r225, %r226};
	st.global.v2.u32 	[%rd31+216], {%r227, %r228};
	st.global.v2.u32 	[%rd31+224], {%r229, %r230};
	st.global.v2.u32 	[%rd31+232], {%r231, %r232};
	st.global.v2.u32 	[%rd31+240], {%r233, %r234};
	st.global.v2.u32 	[%rd31+248], {%r235, %r236};
	st.global.v2.u32 	[%rd31+256], {%r237, %r238};
	st.global.v2.u32 	[%rd31+264], {%r239, %r240};
	st.global.v2.u32 	[%rd31+272], {%r241, %r242};
	st.global.v2.u32 	[%rd31+280], {%r243, %r244};
	st.global.v2.u32 	[%rd31+288], {%r245, %r246};
	st.global.v2.u32 	[%rd31+296], {%r247, %r248};
	st.global.v2.u32 	[%rd31+304], {%r249, %r250};
	st.global.v2.u32 	[%rd31+312], {%r251, %r252};
	st.global.u32 	[%rd31+320], %r253;
	st.global.f64 	[%rd31+328], %fd1441;
	st.global.f64 	[%rd31+336], %fd1442;
	st.global.f64 	[%rd31+344], %fd1443;
	st.global.f64 	[%rd31+352], %fd1444;
	st.global.f64 	[%rd31+360], %fd1445;
	st.global.f64 	[%rd31+368], %fd1446;
	st.global.f64 	[%rd31+376], %fd1447;
	st.global.f64 	[%rd31+384], %fd1448;
	st.global.f64 	[%rd31+392], %fd1449;
	st.global.f64 	[%rd31+400], %fd1450;
	st.global.f64 	[%rd31+408], %fd1451;
	st.global.f64 	[%rd31+416], %fd1452;
	st.global.f64 	[%rd31+424], %fd1453;
	st.global.f64 	[%rd31+432], %fd1454;
	st.global.f64 	[%rd31+440], %fd1455;
	st.global.f64 	[%rd31+448], %fd1456;
	st.global.f64 	[%rd31+456], %fd1457;
	st.global.f64 	[%rd31+464], %fd1458;
	st.global.f64 	[%rd31+472], %fd1459;
	st.global.f64 	[%rd31+480], %fd1460;
	st.global.f64 	[%rd31+488], %fd1461;
	st.global.f64 	[%rd31+496], %fd1462;
	st.global.f64 	[%rd31+504], %fd1463;
	st.global.f64 	[%rd31+512], %fd1464;
	st.global.f64 	[%rd31+520], %fd1465;
	st.global.f64 	[%rd31+528], %fd1466;
	st.global.f64 	[%rd31+536], %fd1467;
	st.global.f64 	[%rd31+544], %fd1468;
	st.global.f64 	[%rd31+552], %fd1469;
	st.global.f64 	[%rd31+560], %fd1470;
	st.global.f64 	[%rd31+568], %fd1471;
	st.global.f64 	[%rd31+576], %fd1472;
	st.global.f64 	[%rd31+584], %fd1473;
	st.global.f64 	[%rd31+592], %fd1474;
	st.global.f64 	[%rd31+600], %fd1475;
	st.global.f64 	[%rd31+608], %fd1476;
	st.global.f64 	[%rd31+616], %fd1477;
	st.global.f64 	[%rd31+624], %fd1478;
	st.global.f64 	[%rd31+632], %fd1479;
	st.global.f64 	[%rd31+640], %fd1480;
	st.global.f64 	[%rd31+648], %fd1481;
	st.global.f64 	[%rd31+656], %fd1482;
	st.global.f64 	[%rd31+664], %fd1483;
	st.global.f64 	[%rd31+672], %fd1484;
	st.global.f64 	[%rd31+680], %fd1485;
	st.global.f64 	[%rd31+688], %fd1486;
	st.global.f64 	[%rd31+696], %fd1487;
	st.global.f64 	[%rd31+704], %fd1488;
	st.global.f64 	[%rd31+712], %fd1489;
	st.global.f64 	[%rd31+720], %fd1490;
	st.global.f64 	[%rd31+728], %fd1491;
	st.global.f64 	[%rd31+736], %fd1492;
	st.global.f64 	[%rd31+744], %fd1493;
	st.global.f64 	[%rd31+752], %fd1494;
	st.global.f64 	[%rd31+760], %fd1495;
	st.global.f64 	[%rd31+768], %fd1496;
	st.global.f64 	[%rd31+776], %fd1497;
	st.global.f64 	[%rd31+784], %fd1498;
	st.global.f64 	[%rd31+792], %fd1499;
	st.global.f64 	[%rd31+800], %fd1500;
	st.global.f64 	[%rd31+808], %fd1501;
	st.global.f64 	[%rd31+816], %fd1502;
	st.global.f64 	[%rd31+824], %fd1503;
	st.global.f64 	[%rd31+832], %fd1504;
	st.global.f64 	[%rd31+840], %fd1505;
	st.global.f64 	[%rd31+848], %fd1506;
	st.global.f64 	[%rd31+856], %fd1507;
	st.global.f64 	[%rd31+864], %fd1508;
	st.global.f64 	[%rd31+872], %fd1509;
	st.global.f64 	[%rd31+880], %fd1510;
	st.global.f64 	[%rd31+888], %fd1511;
	st.global.f64 	[%rd31+896], %fd1512;
	st.global.f64 	[%rd31+904], %fd1513;
	st.global.f64 	[%rd31+912], %fd1514;
	st.global.f64 	[%rd31+920], %fd1515;
	st.global.f64 	[%rd31+928], %fd1516;
	st.global.f64 	[%rd31+936], %fd1517;
	st.global.f64 	[%rd31+944], %fd1518;
	st.global.f64 	[%rd31+952], %fd1519;
	st.global.f64 	[%rd31+960], %fd1520;
	st.global.f64 	[%rd31+968], %fd1521;
	st.global.f64 	[%rd31+976], %fd1522;
	st.global.f64 	[%rd31+984], %fd1523;
	st.global.f64 	[%rd31+992], %fd1524;
	st.global.f64 	[%rd31+1000], %fd1525;
	st.global.f64 	[%rd31+1008], %fd1526;
	st.global.f64 	[%rd31+1016], %fd1527;
	st.global.f64 	[%rd31+1024], %fd1528;
	st.global.f64 	[%rd31+1032], %fd1529;
	st.global.f64 	[%rd31+1040], %fd1530;
	st.global.f64 	[%rd31+1048], %fd1531;
	st.global.f64 	[%rd31+1056], %fd1532;
	st.global.f64 	[%rd31+1064], %fd1533;
	st.global.f64 	[%rd31+1072], %fd1534;
	st.global.f64 	[%rd31+1080], %fd1535;
	st.global.f64 	[%rd31+1088], %fd1536;
	st.global.f64 	[%rd31+1096], %fd1537;
	st.global.f64 	[%rd31+1104], %fd1538;
	st.global.f64 	[%rd31+1112], %fd1539;
	st.global.f64 	[%rd31+1120], %fd1540;
	st.global.f64 	[%rd31+1128], %fd1541;
	st.global.f64 	[%rd31+1136], %fd1542;
	st.global.f64 	[%rd31+1144], %fd1543;
	st.global.f64 	[%rd31+1152], %fd1544;
	st.global.f64 	[%rd31+1160], %fd1545;
	st.global.f64 	[%rd31+1168], %fd1546;
	st.global.f64 	[%rd31+1176], %fd1547;
	st.global.f64 	[%rd31+1184], %fd1548;
	st.global.f64 	[%rd31+1192], %fd1549;
	st.global.f64 	[%rd31+1200], %fd1550;
	st.global.f64 	[%rd31+1208], %fd1551;
	st.global.f64 	[%rd31+1216], %fd1552;
	st.global.f64 	[%rd31+1224], %fd1553;
	st.global.f64 	[%rd31+1232], %fd1554;
	st.global.f64 	[%rd31+1240], %fd1555;
	st.global.f64 	[%rd31+1248], %fd1556;
	st.global.f64 	[%rd31+1256], %fd1557;
	st.global.f64 	[%rd31+1264], %fd1558;
	st.global.f64 	[%rd31+1272], %fd1559;
	st.global.f64 	[%rd31+1280], %fd1560;
	st.global.f64 	[%rd31+1288], %fd1561;
	st.global.f64 	[%rd31+1296], %fd1562;
	st.global.f64 	[%rd31+1304], %fd1563;
	st.global.f64 	[%rd31+1312], %fd1564;
	st.global.f64 	[%rd31+1320], %fd1565;
	st.global.f64 	[%rd31+1328], %fd1566;
	st.global.f64 	[%rd31+1336], %fd1567;
	st.global.f64 	[%rd31+1344], %fd1568;
	st.global.f64 	[%rd31+1352], %fd1569;
	st.global.f64 	[%rd31+1360], %fd1570;
	st.global.f64 	[%rd31+1368], %fd1571;
	st.global.f64 	[%rd31+1376], %fd1572;
	st.global.f64 	[%rd31+1384], %fd1573;
	st.global.f64 	[%rd31+1392], %fd1574;
	st.global.f64 	[%rd31+1400], %fd1575;
	st.global.f64 	[%rd31+1408], %fd1576;
	st.global.f64 	[%rd31+1416], %fd1577;
	st.global.f64 	[%rd31+1424], %fd1578;
	st.global.f64 	[%rd31+1432], %fd1579;
	st.global.f64 	[%rd31+1440], %fd1580;
	st.global.f64 	[%rd31+1448], %fd1581;
	st.global.f64 	[%rd31+1456], %fd1582;
	st.global.f64 	[%rd31+1464], %fd1583;
	st.global.f64 	[%rd31+1472], %fd1584;
	st.global.f64 	[%rd31+1480], %fd1585;
	st.global.f64 	[%rd31+1488], %fd1586;
	st.global.f64 	[%rd31+1496], %fd1587;
	st.global.f64 	[%rd31+1504], %fd1588;
	st.global.f64 	[%rd31+1512], %fd1589;
	st.global.f64 	[%rd31+1520], %fd1590;
	st.global.f64 	[%rd31+1528], %fd1591;
	st.global.f64 	[%rd31+1536], %fd1592;
	st.global.f64 	[%rd31+1544], %fd1593;
	st.global.f64 	[%rd31+1552], %fd1594;
	st.global.f64 	[%rd31+1560], %fd1595;
	st.global.f64 	[%rd31+1568], %fd1596;
	st.global.f64 	[%rd31+1576], %fd1597;
	st.global.f64 	[%rd31+1584], %fd1598;
	st.global.f64 	[%rd31+1592], %fd1599;
	st.global.f64 	[%rd31+1600], %fd1600;
	st.global.f64 	[%rd31+1608], %fd1601;
	st.global.f64 	[%rd31+1616], %fd1602;
	st.global.f64 	[%rd31+1624], %fd1603;
	st.global.f64 	[%rd31+1632], %fd1604;
	st.global.f64 	[%rd31+1640], %fd1605;
	st.global.f64 	[%rd31+1648], %fd1606;
	st.global.f64 	[%rd31+1656], %fd1607;
	st.global.f64 	[%rd31+1664], %fd1608;
	st.global.f64 	[%rd31+1672], %fd1609;
	st.global.f64 	[%rd31+1680], %fd1610;
	st.global.f64 	[%rd31+1688], %fd1611;
	st.global.f64 	[%rd31+1696], %fd1612;
	st.global.f64 	[%rd31+1704], %fd1613;
	st.global.f64 	[%rd31+1712], %fd1614;
	st.global.f64 	[%rd31+1720], %fd1615;
	st.global.f64 	[%rd31+1728], %fd1616;
	st.global.f64 	[%rd31+1736], %fd1617;
	st.global.f64 	[%rd31+1744], %fd1618;
	st.global.f64 	[%rd31+1752], %fd1619;
	st.global.f64 	[%rd31+1760], %fd1620;
	st.global.f64 	[%rd31+1768], %fd1621;
	st.global.f64 	[%rd31+1776], %fd1622;
	st.global.f64 	[%rd31+1784], %fd1623;
	st.global.f64 	[%rd31+1792], %fd1624;
	st.global.f64 	[%rd31+1800], %fd1625;
	st.global.f64 	[%rd31+1808], %fd1626;
	st.global.f64 	[%rd31+1816], %fd1627;
	st.global.f64 	[%rd31+1824], %fd1628;
	st.global.f64 	[%rd31+1832], %fd1629;
	st.global.f64 	[%rd31+1840], %fd1630;
	st.global.f64 	[%rd31+1848], %fd1631;
	st.global.f64 	[%rd31+1856], %fd1632;
	st.global.f64 	[%rd31+1864], %fd1633;
	st.global.f64 	[%rd31+1872], %fd1634;
	st.global.f64 	[%rd31+1880], %fd1635;
	st.global.f64 	[%rd31+1888], %fd1636;
	st.global.f64 	[%rd31+1896], %fd1637;
	st.global.f64 	[%rd31+1904], %fd1638;
	st.global.f64 	[%rd31+1912], %fd1639;
	st.global.f64 	[%rd31+1920], %fd1640;
	st.global.f64 	[%rd31+1928], %fd1641;
	st.global.f64 	[%rd31+1936], %fd1642;
	st.global.f64 	[%rd31+1944], %fd1643;
	st.global.f64 	[%rd31+1952], %fd1644;
	st.global.f64 	[%rd31+1960], %fd1645;
	st.global.f64 	[%rd31+1968], %fd1646;
	st.global.f64 	[%rd31+1976], %fd1647;
	st.global.f64 	[%rd31+1984], %fd1648;
	st.global.f64 	[%rd31+1992], %fd1649;
	st.global.f64 	[%rd31+2000], %fd1650;
	st.global.f64 	[%rd31+2008], %fd1651;
	st.global.f64 	[%rd31+2016], %fd1652;
	st.global.f64 	[%rd31+2024], %fd1653;
	st.global.f64 	[%rd31+2032], %fd1654;
	st.global.f64 	[%rd31+2040], %fd1655;
	st.global.f64 	[%rd31+2048], %fd1656;
	st.global.f64 	[%rd31+2056], %fd1657;
	st.global.f64 	[%rd31+2064], %fd1658;
	st.global.f64 	[%rd31+2072], %fd1659;
	st.global.f64 	[%rd31+2080], %fd1660;
	st.global.f64 	[%rd31+2088], %fd1661;
	st.global.f64 	[%rd31+2096], %fd1662;
	st.global.f64 	[%rd31+2104], %fd1663;
	st.global.f64 	[%rd31+2112], %fd1664;
	st.global.f64 	[%rd31+2120], %fd1665;
	st.global.f64 	[%rd31+2128], %fd1666;
	st.global.f64 	[%rd31+2136], %fd1667;
	st.global.f64 	[%rd31+2144], %fd1668;
	st.global.f64 	[%rd31+2152], %fd1669;
	st.global.f64 	[%rd31+2160], %fd1670;
	st.global.f64 	[%rd31+2168], %fd1671;
	st.global.f64 	[%rd31+2176], %fd1672;
	st.global.f64 	[%rd31+2184], %fd1673;
	st.global.f64 	[%rd31+2192], %fd1674;
	st.global.f64 	[%rd31+2200], %fd1675;
	st.global.f64 	[%rd31+2208], %fd1676;
	st.global.f64 	[%rd31+2216], %fd1677;
	st.global.f64 	[%rd31+2224], %fd1678;
	st.global.f64 	[%rd31+2232], %fd1679;
	st.global.f64 	[%rd31+2240], %fd1680;
	st.global.f64 	[%rd31+2248], %fd1681;
	st.global.f64 	[%rd31+2256], %fd1682;
	st.global.f64 	[%rd31+2264], %fd1683;
	st.global.f64 	[%rd31+2272], %fd1684;
	st.global.f64 	[%rd31+2280], %fd1685;
	st.global.f64 	[%rd31+2288], %fd1686;
	st.global.f64 	[%rd31+2296], %fd1687;
	st.global.f64 	[%rd31+2304], %fd1688;
	st.global.f64 	[%rd31+2312], %fd1689;
	st.global.f64 	[%rd31+2320], %fd1690;
	st.global.f64 	[%rd31+2328], %fd1691;
	st.global.f64 	[%rd31+2336], %fd1692;
	st.global.f64 	[%rd31+2344], %fd1693;
	st.global.f64 	[%rd31+2352], %fd1694;
	st.global.f64 	[%rd31+2360], %fd1695;
	st.global.f64 	[%rd31+2368], %fd1696;
	st.global.f64 	[%rd31+2376], %fd1697;
	st.global.f64 	[%rd31+2384], %fd1698;
	st.global.f64 	[%rd31+2392], %fd1699;
	st.global.f64 	[%rd31+2400], %fd1700;
	st.global.f64 	[%rd31+2408], %fd1701;
	st.global.f64 	[%rd31+2416], %fd1702;
	st.global.f64 	[%rd31+2424], %fd1703;
	st.global.f64 	[%rd31+2432], %fd1704;
	st.global.f64 	[%rd31+2440], %fd1705;
	st.global.f64 	[%rd31+2448], %fd1706;
	st.global.f64 	[%rd31+2456], %fd1707;
	st.global.f64 	[%rd31+2464], %fd1708;
	st.global.f64 	[%rd31+2472], %fd1709;
	st.global.f64 	[%rd31+2480], %fd1710;
	st.global.f64 	[%rd31+2488], %fd1711;
	st.global.f64 	[%rd31+2496], %fd1712;
	st.global.f64 	[%rd31+2504], %fd1713;
	st.global.f64 	[%rd31+2512], %fd1714;
	st.global.f64 	[%rd31+2520], %fd1715;
	st.global.f64 	[%rd31+2528], %fd1716;
	st.global.f64 	[%rd31+2536], %fd1717;
	st.global.f64 	[%rd31+2544], %fd1718;
	st.global.f64 	[%rd31+2552], %fd1719;
	st.global.f64 	[%rd31+2560], %fd1720;
	st.global.f64 	[%rd31+2568], %fd1721;
	st.global.f64 	[%rd31+2576], %fd1722;
	st.global.f64 	[%rd31+2584], %fd1723;
	st.global.f64 	[%rd31+2592], %fd1724;
	st.global.f64 	[%rd31+2600], %fd1725;
	st.global.f64 	[%rd31+2608], %fd1726;
	st.global.f64 	[%rd31+2616], %fd1727;
	st.global.f64 	[%rd31+2624], %fd1728;
	st.global.f64 	[%rd31+2632], %fd1729;
	st.global.f64 	[%rd31+2640], %fd1730;
	st.global.f64 	[%rd31+2648], %fd1731;
	st.global.f64 	[%rd31+2656], %fd1732;
	st.global.f64 	[%rd31+2664], %fd1733;
	st.global.f64 	[%rd31+2672], %fd1734;
	st.global.f64 	[%rd31+2680], %fd1735;
	st.global.f64 	[%rd31+2688], %fd1736;
	st.global.f64 	[%rd31+2696], %fd1737;
	st.global.f64 	[%rd31+2704], %fd1738;
	st.global.f64 	[%rd31+2712], %fd1739;
	st.global.f64 	[%rd31+2720], %fd1740;
	st.global.f64 	[%rd31+2728], %fd1741;
	st.global.f64 	[%rd31+2736], %fd1742;
	st.global.f64 	[%rd31+2744], %fd1743;
	st.global.f64 	[%rd31+2752], %fd1744;
	st.global.f64 	[%rd31+2760], %fd1745;
	st.global.f64 	[%rd31+2768], %fd1746;
	st.global.f64 	[%rd31+2776], %fd1747;
	st.global.f64 	[%rd31+2784], %fd1748;
	st.global.f64 	[%rd31+2792], %fd1749;
	st.global.f64 	[%rd31+2800], %fd1750;
	st.global.f64 	[%rd31+2808], %fd1751;
	st.global.f64 	[%rd31+2816], %fd1752;
	st.global.f64 	[%rd31+2824], %fd1753;
	st.global.f64 	[%rd31+2832], %fd1754;
	st.global.f64 	[%rd31+2840], %fd1755;
	st.global.f64 	[%rd31+2848], %fd1756;
	st.global.f64 	[%rd31+2856], %fd1757;
	st.global.f64 	[%rd31+2864], %fd1758;
	st.global.f64 	[%rd31+2872], %fd1759;
	st.global.f64 	[%rd31+2880], %fd1760;
	st.global.f64 	[%rd31+2888], %fd1761;
	st.global.f64 	[%rd31+2896], %fd1762;
	st.global.f64 	[%rd31+2904], %fd1763;
	st.global.f64 	[%rd31+2912], %fd1764;
	st.global.f64 	[%rd31+2920], %fd1765;
	st.global.f64 	[%rd31+2928], %fd1766;
	st.global.f64 	[%rd31+2936], %fd1767;
	st.global.f64 	[%rd31+2944], %fd1768;
	st.global.f64 	[%rd31+2952], %fd1769;
	st.global.f64 	[%rd31+2960], %fd1770;
	st.global.f64 	[%rd31+2968], %fd1771;
	st.global.f64 	[%rd31+2976], %fd1772;
	st.global.f64 	[%rd31+2984], %fd1773;
	st.global.f64 	[%rd31+2992], %fd1774;
	st.global.f64 	[%rd31+3000], %fd1775;
	st.global.f64 	[%rd31+3008], %fd1776;
	st.global.f64 	[%rd31+3016], %fd1777;
	st.global.f64 	[%rd31+3024], %fd1778;
	st.global.f64 	[%rd31+3032], %fd1779;
	st.global.f64 	[%rd31+3040], %fd1780;
	st.global.f64 	[%rd31+3048], %fd1781;
	st.global.f64 	[%rd31+3056], %fd1782;
	st.global.f64 	[%rd31+3064], %fd1783;
	st.global.f64 	[%rd31+3072], %fd1784;
	st.global.f64 	[%rd31+3080], %fd1785;
	st.global.f64 	[%rd31+3088], %fd1786;
	st.global.f64 	[%rd31+3096], %fd1787;
	st.global.f64 	[%rd31+3104], %fd1788;
	st.global.f64 	[%rd31+3112], %fd1789;
	st.global.f64 	[%rd31+3120], %fd1790;
	st.global.f64 	[%rd31+3128], %fd1791;
	st.global.f64 	[%rd31+3136], %fd1792;
	st.global.f64 	[%rd31+3144], %fd1793;
	st.global.f64 	[%rd31+3152], %fd1794;
	st.global.f64 	[%rd31+3160], %fd1795;
	st.global.f64 	[%rd31+3168], %fd1796;
	st.global.f64 	[%rd31+3176], %fd1797;
	st.global.f64 	[%rd31+3184], %fd1798;
	st.global.f64 	[%rd31+3192], %fd1799;
	st.global.f64 	[%rd31+3200], %fd1800;
	st.global.f64 	[%rd31+3208], %fd1801;
	st.global.f64 	[%rd31+3216], %fd1802;
	st.global.f64 	[%rd31+3224], %fd1803;
	st.global.f64 	[%rd31+3232], %fd1804;
	st.global.f64 	[%rd31+3240], %fd1805;
	st.global.f64 	[%rd31+3248], %fd1806;
	st.global.f64 	[%rd31+3256], %fd1807;
	st.global.f64 	[%rd31+3264], %fd1808;
	st.global.f64 	[%rd31+3272], %fd1809;
	st.global.f64 	[%rd31+3280], %fd1810;
	st.global.f64 	[%rd31+3288], %fd1811;
	st.global.f64 	[%rd31+3296], %fd1812;
	st.global.f64 	[%rd31+3304], %fd1813;
	st.global.f64 	[%rd31+3312], %fd1814;
	st.global.f64 	[%rd31+3320], %fd1815;
	st.global.f64 	[%rd31+3328], %fd1816;
	st.global.f64 	[%rd31+3336], %fd1817;
	st.global.f64 	[%rd31+3344], %fd1818;
	st.global.f64 	[%rd31+3352], %fd1819;
	st.global.f64 	[%rd31+3360], %fd1820;
	st.global.f64 	[%rd31+3368], %fd1821;
	st.global.f64 	[%rd31+3376], %fd1822;
	st.global.f64 	[%rd31+3384], %fd1823;
	st.global.f64 	[%rd31+3392], %fd1824;
	st.global.f64 	[%rd31+3400], %fd1825;
	st.global.f64 	[%rd31+3408], %fd1826;
	st.global.f64 	[%rd31+3416], %fd1827;
	st.global.f64 	[%rd31+3424], %fd1828;
	st.global.f64 	[%rd31+3432], %fd1829;
	st.global.f64 	[%rd31+3440], %fd1830;
	st.global.f64 	[%rd31+3448], %fd1831;
	st.global.f64 	[%rd31+3456], %fd1832;
	st.global.f64 	[%rd31+3464], %fd1833;
	st.global.f64 	[%rd31+3472], %fd1834;
	st.global.f64 	[%rd31+3480], %fd1835;
	st.global.f64 	[%rd31+3488], %fd1836;
	st.global.f64 	[%rd31+3496], %fd1837;
	st.global.f64 	[%rd31+3504], %fd1838;
	st.global.f64 	[%rd31+3512], %fd1839;
	st.global.f64 	[%rd31+3520], %fd1840;
	st.global.f64 	[%rd31+3528], %fd1841;
	st.global.f64 	[%rd31+3536], %fd1842;
	st.global.f64 	[%rd31+3544], %fd1843;
	st.global.f64 	[%rd31+3552], %fd1844;
	st.global.f64 	[%rd31+3560], %fd1845;
	st.global.f64 	[%rd31+3568], %fd1846;
	st.global.f64 	[%rd31+3576], %fd1847;
	st.global.f64 	[%rd31+3584], %fd1848;
	st.global.f64 	[%rd31+3592], %fd1849;
	st.global.f64 	[%rd31+3600], %fd1850;
	st.global.f64 	[%rd31+3608], %fd1851;
	st.global.f64 	[%rd31+3616], %fd1852;
	st.global.f64 	[%rd31+3624], %fd1853;
	st.global.f64 	[%rd31+3632], %fd1854;
	st.global.f64 	[%rd31+3640], %fd1855;
	st.global.f64 	[%rd31+3648], %fd1856;
	st.global.f64 	[%rd31+3656], %fd1857;
	st.global.f64 	[%rd31+3664], %fd1858;
	st.global.f64 	[%rd31+3672], %fd1859;
	st.global.f64 	[%rd31+3680], %fd1860;
	st.global.f64 	[%rd31+3688], %fd1861;
	st.global.f64 	[%rd31+3696], %fd1862;
	st.global.f64 	[%rd31+3704], %fd1863;
	st.global.f64 	[%rd31+3712], %fd1864;
	st.global.f64 	[%rd31+3720], %fd1865;
	st.global.f64 	[%rd31+3728], %fd1866;
	st.global.f64 	[%rd31+3736], %fd1867;
	st.global.f64 	[%rd31+3744], %fd1868;
	st.global.f64 	[%rd31+3752], %fd1869;
	st.global.f64 	[%rd31+3760], %fd1870;
	st.global.f64 	[%rd31+3768], %fd1871;
	st.global.f64 	[%rd31+3776], %fd1872;
	st.global.f64 	[%rd31+3784], %fd1873;
	st.global.f64 	[%rd31+3792], %fd1874;
	st.global.f64 	[%rd31+3800], %fd1875;
	st.global.f64 	[%rd31+3808], %fd1876;
	st.global.f64 	[%rd31+3816], %fd1877;
	st.global.f64 	[%rd31+3824], %fd1878;
	st.global.f64 	[%rd31+3832], %fd1879;
	st.global.f64 	[%rd31+3840], %fd1880;
	st.global.f64 	[%rd31+3848], %fd1881;
	st.global.f64 	[%rd31+3856], %fd1882;
	st.global.f64 	[%rd31+3864], %fd1883;
	st.global.f64 	[%rd31+3872], %fd1884;
	st.global.f64 	[%rd31+3880], %fd1885;
	st.global.f64 	[%rd31+3888], %fd1886;
	st.global.f64 	[%rd31+3896], %fd1887;
	st.global.f64 	[%rd31+3904], %fd1888;
	st.global.f64 	[%rd31+3912], %fd1889;
	st.global.f64 	[%rd31+3920], %fd1890;
	st.global.f64 	[%rd31+3928], %fd1891;
	st.global.f64 	[%rd31+3936], %fd1892;
	st.global.f64 	[%rd31+3944], %fd1893;
	st.global.f64 	[%rd31+3952], %fd1894;
	st.global.f64 	[%rd31+3960], %fd1895;
	st.global.f64 	[%rd31+3968], %fd1896;
	st.global.f64 	[%rd31+3976], %fd1897;
	st.global.f64 	[%rd31+3984], %fd1898;
	st.global.f64 	[%rd31+3992], %fd1899;
	st.global.f64 	[%rd31+4000], %fd1900;
	st.global.f64 	[%rd31+4008], %fd1901;
	st.global.f64 	[%rd31+4016], %fd1902;
	st.global.f64 	[%rd31+4024], %fd1903;
	st.global.f64 	[%rd31+4032], %fd1904;
	st.global.f64 	[%rd31+4040], %fd1905;
	st.global.f64 	[%rd31+4048], %fd1906;
	st.global.f64 	[%rd31+4056], %fd1907;
	st.global.f64 	[%rd31+4064], %fd1908;
	st.global.f64 	[%rd31+4072], %fd1909;
	st.global.f64 	[%rd31+4080], %fd1910;
	st.global.f64 	[%rd31+4088], %fd1911;
	st.global.f64 	[%rd31+4096], %fd1912;
	st.global.f64 	[%rd31+4104], %fd1913;
	st.global.f64 	[%rd31+4112], %fd1914;
	st.global.f64 	[%rd31+4120], %fd1915;
	st.global.f64 	[%rd31+4128], %fd1916;
	st.global.f64 	[%rd31+4136], %fd1917;
	st.global.f64 	[%rd31+4144], %fd1918;
	st.global.f64 	[%rd31+4152], %fd1919;
	st.global.f64 	[%rd31+4160], %fd1920;
	st.global.f64 	[%rd31+4168], %fd1921;
	st.global.f64 	[%rd31+4176], %fd1922;
	st.global.f64 	[%rd31+4184], %fd1923;
	st.global.f64 	[%rd31+4192], %fd1924;
	st.global.f64 	[%rd31+4200], %fd1925;
	st.global.f64 	[%rd31+4208], %fd1926;
	st.global.f64 	[%rd31+4216], %fd1927;
	st.global.f64 	[%rd31+4224], %fd1928;
	st.global.f64 	[%rd31+4232], %fd1929;
	st.global.f64 	[%rd31+4240], %fd1930;
	st.global.f64 	[%rd31+4248], %fd1931;
	st.global.f64 	[%rd31+4256], %fd1932;
	st.global.f64 	[%rd31+4264], %fd1933;
	st.global.f64 	[%rd31+4272], %fd1934;
	st.global.f64 	[%rd31+4280], %fd1935;
	st.global.f64 	[%rd31+4288], %fd1936;
	st.global.f64 	[%rd31+4296], %fd1937;
	st.global.f64 	[%rd31+4304], %fd1938;
	st.global.f64 	[%rd31+4312], %fd1939;
	st.global.f64 	[%rd31+4320], %fd1940;
	st.global.f64 	[%rd31+4328], %fd1941;
	st.global.f64 	[%rd31+4336], %fd1942;
	st.global.f64 	[%rd31+4344], %fd1943;
	st.global.f64 	[%rd31+4352], %fd1944;
	st.global.f64 	[%rd31+4360], %fd1945;
	st.global.f64 	[%rd31+4368], %fd1946;
	st.global.f64 	[%rd31+4376], %fd1947;
	st.global.f64 	[%rd31+4384], %fd1948;
	st.global.f64 	[%rd31+4392], %fd1949;
	st.global.f64 	[%rd31+4400], %fd1950;
	st.global.f64 	[%rd31+4408], %fd1951;
	st.global.f64 	[%rd31+4416], %fd1952;
	st.global.f64 	[%rd31+4424], %fd1953;
	st.global.f64 	[%rd31+4432], %fd1954;
	st.global.f64 	[%rd31+4440], %fd1955;
	st.global.f64 	[%rd31+4448], %fd1956;
	st.global.f64 	[%rd31+4456], %fd1957;
	st.global.f64 	[%rd31+4464], %fd1958;
	st.global.f64 	[%rd31+4472], %fd1959;
	st.global.f64 	[%rd31+4480], %fd1960;
	st.global.f64 	[%rd31+4488], %fd1961;
	st.global.f64 	[%rd31+4496], %fd1962;
	st.global.f64 	[%rd31+4504], %fd1963;
	st.global.f64 	[%rd31+4512], %fd1964;
	st.global.f64 	[%rd31+4520], %fd1965;
	st.global.f64 	[%rd31+4528], %fd1966;
	st.global.f64 	[%rd31+4536], %fd1967;
	st.global.f64 	[%rd31+4544], %fd1968;
	st.global.f64 	[%rd31+4552], %fd1969;
	st.global.f64 	[%rd31+4560], %fd1970;
	st.global.f64 	[%rd31+4568], %fd1971;
	st.global.f64 	[%rd31+4576], %fd1972;
	st.global.f64 	[%rd31+4584], %fd1973;
	st.global.f64 	[%rd31+4592], %fd1974;
	st.global.f64 	[%rd31+4600], %fd1975;
	st.global.f64 	[%rd31+4608], %fd1976;
	st.global.f64 	[%rd31+4616], %fd1977;
	st.global.f64 	[%rd31+4624], %fd1978;
	st.global.f64 	[%rd31+4632], %fd1979;
	st.global.f64 	[%rd31+4640], %fd1980;
	st.global.f64 	[%rd31+4648], %fd1981;
	st.global.f64 	[%rd31+4656], %fd1982;
	st.global.f64 	[%rd31+4664], %fd1983;
	st.global.f64 	[%rd31+4672], %fd1984;
	st.global.f64 	[%rd31+4680], %fd1985;
	st.global.f64 	[%rd31+4688], %fd1986;
	st.global.f64 	[%rd31+4696], %fd1987;
	st.global.f64 	[%rd31+4704], %fd1988;
	st.global.f64 	[%rd31+4712], %fd1989;
	st.global.f64 	[%rd31+4720], %fd1990;
	st.global.f64 	[%rd31+4728], %fd1991;
	st.global.f64 	[%rd31+4736], %fd1992;
	st.global.f64 	[%rd31+4744], %fd1993;
	st.global.f64 	[%rd31+4752], %fd1994;
	st.global.f64 	[%rd31+4760], %fd1995;
	st.global.f64 	[%rd31+4768], %fd1996;
	st.global.f64 	[%rd31+4776], %fd1997;
	st.global.f64 	[%rd31+4784], %fd1998;
	st.global.f64 	[%rd31+4792], %fd1999;
	st.global.f64 	[%rd31+4800], %fd2000;
	st.global.f64 	[%rd31+4808], %fd2001;
	st.global.f64 	[%rd31+4816], %fd2002;
	st.global.f64 	[%rd31+4824], %fd2003;
	st.global.f64 	[%rd31+4832], %fd2004;
	st.global.f64 	[%rd31+4840], %fd2005;
	st.global.f64 	[%rd31+4848], %fd2006;
	st.global.f64 	[%rd31+4856], %fd2007;
	st.global.f64 	[%rd31+4864], %fd2008;
	st.global.f64 	[%rd31+4872], %fd2009;
	st.global.f64 	[%rd31+4880], %fd2010;
	st.global.f64 	[%rd31+4888], %fd2011;
	st.global.f64 	[%rd31+4896], %fd2012;
	st.global.f64 	[%rd31+4904], %fd2013;
	st.global.f64 	[%rd31+4912], %fd2014;
	st.global.f64 	[%rd31+4920], %fd2015;
	st.global.f64 	[%rd31+4928], %fd2016;
	st.global.f64 	[%rd31+4936], %fd2017;
	st.global.f64 	[%rd31+4944], %fd2018;
	st.global.f64 	[%rd31+4952], %fd2019;
	st.global.f64 	[%rd31+4960], %fd2020;
	st.global.f64 	[%rd31+4968], %fd2021;
	st.global.f64 	[%rd31+4976], %fd2022;
	st.global.f64 	[%rd31+4984], %fd2023;
	st.global.f64 	[%rd31+4992], %fd2024;
	st.global.f64 	[%rd31+5000], %fd2025;
	st.global.f64 	[%rd31+5008], %fd2026;
	st.global.f64 	[%rd31+5016], %fd2027;
	st.global.f64 	[%rd31+5024], %fd2028;
	st.global.f64 	[%rd31+5032], %fd2029;
	st.global.f64 	[%rd31+5040], %fd2030;
	st.global.f64 	[%rd31+5048], %fd2031;
	st.global.f64 	[%rd31+5056], %fd2032;
	st.global.f64 	[%rd31+5064], %fd2033;
	st.global.f64 	[%rd31+5072], %fd2034;
	st.global.f64 	[%rd31+5080], %fd2035;
	st.global.f64 	[%rd31+5088], %fd2036;
	st.global.f64 	[%rd31+5096], %fd2037;
	st.global.f64 	[%rd31+5104], %fd2038;
	st.global.f64 	[%rd31+5112], %fd2039;
	st.global.f64 	[%rd31+5120], %fd2040;
	st.global.f64 	[%rd31+5128], %fd2041;
	st.global.f64 	[%rd31+5136], %fd2042;
	st.global.f64 	[%rd31+5144], %fd2043;
	st.global.f64 	[%rd31+5152], %fd2044;
	st.global.f64 	[%rd31+5160], %fd2045;
	st.global.f64 	[%rd31+5168], %fd2046;
	st.global.f64 	[%rd31+5176], %fd2047;
	st.global.f64 	[%rd31+5184], %fd2048;
	st.global.f64 	[%rd31+5192], %fd2049;
	st.global.f64 	[%rd31+5200], %fd2050;
	st.global.f64 	[%rd31+5208], %fd2051;
	st.global.f64 	[%rd31+5216], %fd2052;
	st.global.f64 	[%rd31+5224], %fd2053;
	st.global.f64 	[%rd31+5232], %fd2054;
	st.global.f64 	[%rd31+5240], %fd2055;
	st.global.f64 	[%rd31+5248], %fd2056;
	st.global.f64 	[%rd31+5256], %fd2057;
	st.global.f64 	[%rd31+5264], %fd2058;
	st.global.f64 	[%rd31+5272], %fd2059;
	st.global.f64 	[%rd31+5280], %fd2060;
	st.global.f64 	[%rd31+5288], %fd2061;
	st.global.f64 	[%rd31+5296], %fd2062;
	st.global.f64 	[%rd31+5304], %fd2063;
	st.global.f64 	[%rd31+5312], %fd2064;
	st.global.f64 	[%rd31+5320], %fd2065;
	st.global.f64 	[%rd31+5328], %fd2066;
	st.global.f64 	[%rd31+5336], %fd2067;
	st.global.f64 	[%rd31+5344], %fd2068;
	st.global.f64 	[%rd31+5352], %fd2069;
	st.global.f64 	[%rd31+5360], %fd2070;
	st.global.f64 	[%rd31+5368], %fd2071;
	st.global.f64 	[%rd31+5376], %fd2072;
	st.global.f64 	[%rd31+5384], %fd2073;
	st.global.f64 	[%rd31+5392], %fd2074;
	st.global.f64 	[%rd31+5400], %fd2075;
	st.global.f64 	[%rd31+5408], %fd2076;
	st.global.f64 	[%rd31+5416], %fd2077;
	st.global.f64 	[%rd31+5424], %fd2078;
	st.global.f64 	[%rd31+5432], %fd2079;
	st.global.f64 	[%rd31+5440], %fd2080;
	st.global.f64 	[%rd31+5448], %fd2081;
	st.global.f64 	[%rd31+5456], %fd2082;
	st.global.f64 	[%rd31+5464], %fd2083;
	st.global.f64 	[%rd31+5472], %fd2084;
	st.global.f64 	[%rd31+5480], %fd2085;
	st.global.f64 	[%rd31+5488], %fd2086;
	st.global.f64 	[%rd31+5496], %fd2087;
	st.global.f64 	[%rd31+5504], %fd2088;
	st.global.f64 	[%rd31+5512], %fd2089;
	st.global.f64 	[%rd31+5520], %fd2090;
	st.global.f64 	[%rd31+5528], %fd2091;
	st.global.f64 	[%rd31+5536], %fd2092;
	st.global.f64 	[%rd31+5544], %fd2093;
	st.global.f64 	[%rd31+5552], %fd2094;
	st.global.f64 	[%rd31+5560], %fd2095;
	st.global.f64 	[%rd31+5568], %fd2096;
	st.global.f64 	[%rd31+5576], %fd2097;
	st.global.f64 	[%rd31+5584], %fd2098;
	st.global.f64 	[%rd31+5592], %fd2099;
	st.global.f64 	[%rd31+5600], %fd2100;
	st.global.f64 	[%rd31+5608], %fd2101;
	st.global.f64 	[%rd31+5616], %fd2102;
	st.global.f64 	[%rd31+5624], %fd2103;
	st.global.f64 	[%rd31+5632], %fd2104;
	st.global.f64 	[%rd31+5640], %fd2105;
	st.global.f64 	[%rd31+5648], %fd2106;
	st.global.f64 	[%rd31+5656], %fd2107;
	st.global.f64 	[%rd31+5664], %fd2108;
	st.global.f64 	[%rd31+5672], %fd2109;
	st.global.f64 	[%rd31+5680], %fd2110;
	st.global.f64 	[%rd31+5688], %fd2111;
	st.global.f64 	[%rd31+5696], %fd2112;
	st.global.f64 	[%rd31+5704], %fd2113;
	st.global.f64 	[%rd31+5712], %fd2114;
	st.global.f64 	[%rd31+5720], %fd2115;
	st.global.f64 	[%rd31+5728], %fd2116;
	st.global.f64 	[%rd31+5736], %fd2117;
	st.global.f64 	[%rd31+5744], %fd2118;
	st.global.f64 	[%rd31+5752], %fd2119;
	st.global.f64 	[%rd31+5760], %fd2120;
	st.global.f64 	[%rd31+5768], %fd2121;
	st.global.f64 	[%rd31+5776], %fd2122;
	st.global.f64 	[%rd31+5784], %fd2123;
	st.global.f64 	[%rd31+5792], %fd2124;
	st.global.f64 	[%rd31+5800], %fd2125;
	st.global.f64 	[%rd31+5808], %fd2126;
	st.global.f64 	[%rd31+5816], %fd2127;
	st.global.f64 	[%rd31+5824], %fd2128;
	st.global.f64 	[%rd31+5832], %fd2129;
	st.global.f64 	[%rd31+5840], %fd2130;
	st.global.f64 	[%rd31+5848], %fd2131;
	st.global.f64 	[%rd31+5856], %fd2132;
	st.global.f64 	[%rd31+5864], %fd2133;
	st.global.f64 	[%rd31+5872], %fd2134;
	st.global.f64 	[%rd31+5880], %fd2135;
	st.global.f64 	[%rd31+5888], %fd2136;
	st.global.f64 	[%rd31+5896], %fd2137;
	st.global.f64 	[%rd31+5904], %fd2138;
	st.global.f64 	[%rd31+5912], %fd2139;
	st.global.f64 	[%rd31+5920], %fd2140;
	st.global.f64 	[%rd31+5928], %fd2141;
	st.global.f64 	[%rd31+5936], %fd2142;
	st.global.f64 	[%rd31+5944], %fd2143;
	st.global.f64 	[%rd31+5952], %fd2144;
	st.global.f64 	[%rd31+5960], %fd2145;
	st.global.f64 	[%rd31+5968], %fd2146;
	st.global.f64 	[%rd31+5976], %fd2147;
	st.global.f64 	[%rd31+5984], %fd2148;
	st.global.f64 	[%rd31+5992], %fd2149;
	st.global.f64 	[%rd31+6000], %fd2150;
	st.global.f64 	[%rd31+6008], %fd2151;
	st.global.f64 	[%rd31+6016], %fd2152;
	st.global.f64 	[%rd31+6024], %fd2153;
	st.global.f64 	[%rd31+6032], %fd2154;
	st.global.f64 	[%rd31+6040], %fd2155;
	st.global.f64 	[%rd31+6048], %fd2156;
	st.global.f64 	[%rd31+6056], %fd2157;
	st.global.f64 	[%rd31+6064], %fd2158;
	st.global.f64 	[%rd31+6072], %fd2159;
	st.global.f64 	[%rd31+6080], %fd2160;
	st.global.v2.u32 	[%rd31+1558528], {%r173, %r174};
	st.global.v2.u32 	[%rd31+1558536], {%r175, %r176};
	st.global.v2.u32 	[%rd31+1558544], {%r177, %r178};
	st.global.v2.u32 	[%rd31+1558552], {%r179, %r180};
	st.global.v2.u32 	[%rd31+1558560], {%r181, %r182};
	st.global.v2.u32 	[%rd31+1558568], {%r183, %r184};
	st.global.v2.u32 	[%rd31+1558576], {%r185, %r186};
	st.global.v2.u32 	[%rd31+1558584], {%r187, %r188};
	st.global.v2.u32 	[%rd31+1558592], {%r189, %r190};
	st.global.v2.u32 	[%rd31+1558600], {%r191, %r192};
	st.global.v2.u32 	[%rd31+1558608], {%r193, %r194};
	st.global.v2.u32 	[%rd31+1558616], {%r195, %r196};
	st.global.v2.u32 	[%rd31+1558624], {%r197, %r198};
	st.global.v2.u32 	[%rd31+1558632], {%r199, %r200};
	st.global.v2.u32 	[%rd31+1558640], {%r201, %r202};
	st.global.v2.u32 	[%rd31+1558648], {%r203, %r204};
	st.global.v2.u32 	[%rd31+1558656], {%r205, %r206};
	st.global.v2.u32 	[%rd31+1558664], {%r207, %r208};
	st.global.v2.u32 	[%rd31+1558672], {%r209, %r210};
	st.global.v2.u32 	[%rd31+1558680], {%r211, %r212};
	st.global.v2.u32 	[%rd31+1558688], {%r213, %r214};
	st.global.v2.u32 	[%rd31+1558696], {%r215, %r216};
	st.global.v2.u32 	[%rd31+1558704], {%r217, %r218};
	st.global.v2.u32 	[%rd31+1558712], {%r219, %r220};
	st.global.v2.u32 	[%rd31+1558720], {%r221, %r222};
	st.global.v2.u32 	[%rd31+1558728], {%r223, %r224};
	st.global.v2.u32 	[%rd31+1558736], {%r225, %r226};
	st.global.v2.u32 	[%rd31+1558744], {%r227, %r228};
	st.global.v2.u32 	[%rd31+1558752], {%r229, %r230};
	st.global.v2.u32 	[%rd31+1558760], {%r231, %r232};
	st.global.v2.u32 	[%rd31+1558768], {%r233, %r234};
	st.global.v2.u32 	[%rd31+1558776], {%r235, %r236};
	st.global.v2.u32 	[%rd31+1558784], {%r237, %r238};
	st.global.v2.u32 	[%rd31+1558792], {%r239, %r240};
	st.global.v2.u32 	[%rd31+1558800], {%r241, %r242};
	st.global.v2.u32 	[%rd31+1558808], {%r243, %r244};
	st.global.v2.u32 	[%rd31+1558816], {%r245, %r246};
	st.global.v2.u32 	[%rd31+1558824], {%r247, %r248};
	st.global.v2.u32 	[%rd31+1558832], {%r249, %r250};
	st.global.v2.u32 	[%rd31+1558840], {%r251, %r252};
	st.global.u32 	[%rd31+1558848], %r253;
	st.global.f64 	[%rd31+1558856], %fd1441;
	st.global.f64 	[%rd31+1558864], %fd1442;
	st.global.f64 	[%rd31+1558872], %fd1443;
	st.global.f64 	[%rd31+1558880], %fd1444;
	st.global.f64 	[%rd31+1558888], %fd1445;
	st.global.f64 	[%rd31+1558896], %fd1446;
	st.global.f64 	[%rd31+1558904], %fd1447;
	st.global.f64 	[%rd31+1558912], %fd1448;
	st.global.f64 	[%rd31+1558920], %fd1449;
	st.global.f64 	[%rd31+1558928], %fd1450;
	st.global.f64 	[%rd31+1558936], %fd1451;
	st.global.f64 	[%rd31+1558944], %fd1452;
	st.global.f64 	[%rd31+1558952], %fd1453;
	st.global.f64 	[%rd31+1558960], %fd1454;
	st.global.f64 	[%rd31+1558968], %fd1455;
	st.global.f64 	[%rd31+1558976], %fd1456;
	st.global.f64 	[%rd31+1558984], %fd1457;
	st.global.f64 	[%rd31+1558992], %fd1458;
	st.global.f64 	[%rd31+1559000], %fd1459;
	st.global.f64 	[%rd31+1559008], %fd1460;
	st.global.f64 	[%rd31+1559016], %fd1461;
	st.global.f64 	[%rd31+1559024], %fd1462;
	st.global.f64 	[%rd31+1559032], %fd1463;
	st.global.f64 	[%rd31+1559040], %fd1464;
	st.global.f64 	[%rd31+1559048], %fd1465;
	st.global.f64 	[%rd31+1559056], %fd1466;
	st.global.f64 	[%rd31+1559064], %fd1467;
	st.global.f64 	[%rd31+1559072], %fd1468;
	st.global.f64 	[%rd31+1559080], %fd1469;
	st.global.f64 	[%rd31+1559088], %fd1470;
	st.global.f64 	[%rd31+1559096], %fd1471;
	st.global.f64 	[%rd31+1559104], %fd1472;
	st.global.f64 	[%rd31+1559112], %fd1473;
	st.global.f64 	[%rd31+1559120], %fd1474;
	st.global.f64 	[%rd31+1559128], %fd1475;
	st.global.f64 	[%rd31+1559136], %fd1476;
	st.global.f64 	[%rd31+1559144], %fd1477;
	st.global.f64 	[%rd31+1559152], %fd1478;
	st.global.f64 	[%rd31+1559160], %fd1479;
	st.global.f64 	[%rd31+1559168], %fd1480;
	st.global.f64 	[%rd31+1559176], %fd1481;
	st.global.f64 	[%rd31+1559184], %fd1482;
	st.global.f64 	[%rd31+1559192], %fd1483;
	st.global.f64 	[%rd31+1559200], %fd1484;
	st.global.f64 	[%rd31+1559208], %fd1485;
	st.global.f64 	[%rd31+1559216], %fd1486;
	st.global.f64 	[%rd31+1559224], %fd1487;
	st.global.f64 	[%rd31+1559232], %fd1488;
	st.global.f64 	[%rd31+1559240], %fd1489;
	st.global.f64 	[%rd31+1559248], %fd1490;
	st.global.f64 	[%rd31+1559256], %fd1491;
	st.global.f64 	[%rd31+1559264], %fd1492;
	st.global.f64 	[%rd31+1559272], %fd1493;
	st.global.f64 	[%rd31+1559280], %fd1494;
	st.global.f64 	[%rd31+1559288], %fd1495;
	st.global.f64 	[%rd31+1559296], %fd1496;
	st.global.f64 	[%rd31+1559304], %fd1497;
	st.global.f64 	[%rd31+1559312], %fd1498;
	st.global.f64 	[%rd31+1559320], %fd1499;
	st.global.f64 	[%rd31+1559328], %fd1500;
	st.global.f64 	[%rd31+1559336], %fd1501;
	st.global.f64 	[%rd31+1559344], %fd1502;
	st.global.f64 	[%rd31+1559352], %fd1503;
	st.global.f64 	[%rd31+1559360], %fd1504;
	st.global.f64 	[%rd31+1559368], %fd1505;
	st.global.f64 	[%rd31+1559376], %fd1506;
	st.global.f64 	[%rd31+1559384], %fd1507;
	st.global.f64 	[%rd31+1559392], %fd1508;
	st.global.f64 	[%rd31+1559400], %fd1509;
	st.global.f64 	[%rd31+1559408], %fd1510;
	st.global.f64 	[%rd31+1559416], %fd1511;
	st.global.f64 	[%rd31+1559424], %fd1512;
	st.global.f64 	[%rd31+1559432], %fd1513;
	st.global.f64 	[%rd31+1559440], %fd1514;
	st.global.f64 	[%rd31+1559448], %fd1515;
	st.global.f64 	[%rd31+1559456], %fd1516;
	st.global.f64 	[%rd31+1559464], %fd1517;
	st.global.f64 	[%rd31+1559472], %fd1518;
	st.global.f64 	[%rd31+1559480], %fd1519;
	st.global.f64 	[%rd31+1559488], %fd1520;
	st.global.f64 	[%rd31+1559496], %fd1521;
	st.global.f64 	[%rd31+1559504], %fd1522;
	st.global.f64 	[%rd31+1559512], %fd1523;
	st.global.f64 	[%rd31+1559520], %fd1524;
	st.global.f64 	[%rd31+1559528], %fd1525;
	st.global.f64 	[%rd31+1559536], %fd1526;
	st.global.f64 	[%rd31+1559544], %fd1527;
	st.global.f64 	[%rd31+1559552], %fd1528;
	st.global.f64 	[%rd31+1559560], %fd1529;
	st.global.f64 	[%rd31+1559568], %fd1530;
	st.global.f64 	[%rd31+1559576], %fd1531;
	st.global.f64 	[%rd31+1559584], %fd1532;
	st.global.f64 	[%rd31+1559592], %fd1533;
	st.global.f64 	[%rd31+1559600], %fd1534;
	st.global.f64 	[%rd31+1559608], %fd1535;
	st.global.f64 	[%rd31+1559616], %fd1536;
	st.global.f64 	[%rd31+1559624], %fd1537;
	st.global.f64 	[%rd31+1559632], %fd1538;
	st.global.f64 	[%rd31+1559640], %fd1539;
	st.global.f64 	[%rd31+1559648], %fd1540;
	st.global.f64 	[%rd31+1559656], %fd1541;
	st.global.f64 	[%rd31+1559664], %fd1542;
	st.global.f64 	[%rd31+1559672], %fd1543;
	st.global.f64 	[%rd31+1559680], %fd1544;
	st.global.f64 	[%rd31+1559688], %fd1545;
	st.global.f64 	[%rd31+1559696], %fd1546;
	st.global.f64 	[%rd31+1559704], %fd1547;
	st.global.f64 	[%rd31+1559712], %fd1548;
	st.global.f64 	[%rd31+1559720], %fd1549;
	st.global.f64 	[%rd31+1559728], %fd1550;
	st.global.f64 	[%rd31+1559736], %fd1551;
	st.global.f64 	[%rd31+1559744], %fd1552;
	st.global.f64 	[%rd31+1559752], %fd1553;
	st.global.f64 	[%rd31+1559760], %fd1554;
	st.global.f64 	[%rd31+1559768], %fd1555;
	st.global.f64 	[%rd31+1559776], %fd1556;
	st.global.f64 	[%rd31+1559784], %fd1557;
	st.global.f64 	[%rd31+1559792], %fd1558;
	st.global.f64 	[%rd31+1559800], %fd1559;
	st.global.f64 	[%rd31+1559808], %fd1560;
	st.global.f64 	[%rd31+1559816], %fd1561;
	st.global.f64 	[%rd31+1559824], %fd1562;
	st.global.f64 	[%rd31+1559832], %fd1563;
	st.global.f64 	[%rd31+1559840], %fd1564;
	st.global.f64 	[%rd31+1559848], %fd1565;
	st.global.f64 	[%rd31+1559856], %fd1566;
	st.global.f64 	[%rd31+1559864], %fd1567;
	st.global.f64 	[%rd31+1559872], %fd1568;
	st.global.f64 	[%rd31+1559880], %fd1569;
	st.global.f64 	[%rd31+1559888], %fd1570;
	st.global.f64 	[%rd31+1559896], %fd1571;
	st.global.f64 	[%rd31+1559904], %fd1572;
	st.global.f64 	[%rd31+1559912], %fd1573;
	st.global.f64 	[%rd31+1559920], %fd1574;
	st.global.f64 	[%rd31+1559928], %fd1575;
	st.global.f64 	[%rd31+1559936], %fd1576;
	st.global.f64 	[%rd31+1559944], %fd1577;
	st.global.f64 	[%rd31+1559952], %fd1578;
	st.global.f64 	[%rd31+1559960], %fd1579;
	st.global.f64 	[%rd31+1559968], %fd1580;
	st.global.f64 	[%rd31+1559976], %fd1581;
	st.global.f64 	[%rd31+1559984], %fd1582;
	st.global.f64 	[%rd31+1559992], %fd1583;
	st.global.f64 	[%rd31+1560000], %fd1584;
	st.global.f64 	[%rd31+1560008], %fd1585;
	st.global.f64 	[%rd31+1560016], %fd1586;
	st.global.f64 	[%rd31+1560024], %fd1587;
	st.global.f64 	[%rd31+1560032], %fd1588;
	st.global.f64 	[%rd31+1560040], %fd1589;
	st.global.f64 	[%rd31+1560048], %fd1590;
	st.global.f64 	[%rd31+1560056], %fd1591;
	st.global.f64 	[%rd31+1560064], %fd1592;
	st.global.f64 	[%rd31+1560072], %fd1593;
	st.global.f64 	[%rd31+1560080], %fd1594;
	st.global.f64 	[%rd31+1560088], %fd1595;
	st.global.f64 	[%rd31+1560096], %fd1596;
	st.global.f64 	[%rd31+1560104], %fd1597;
	st.global.f64 	[%rd31+1560112], %fd1598;
	st.global.f64 	[%rd31+1560120], %fd1599;
	st.global.f64 	[%rd31+1560128], %fd1600;
	st.global.f64 	[%rd31+1560136], %fd1601;
	st.global.f64 	[%rd31+1560144], %fd1602;
	st.global.f64 	[%rd31+1560152], %fd1603;
	st.global.f64 	[%rd31+1560160], %fd1604;
	st.global.f64 	[%rd31+1560168], %fd1605;
	st.global.f64 	[%rd31+1560176], %fd1606;
	st.global.f64 	[%rd31+1560184], %fd1607;
	st.global.f64 	[%rd31+1560192], %fd1608;
	st.global.f64 	[%rd31+1560200], %fd1609;
	st.global.f64 	[%rd31+1560208], %fd1610;
	st.global.f64 	[%rd31+1560216], %fd1611;
	st.global.f64 	[%rd31+1560224], %fd1612;
	st.global.f64 	[%rd31+1560232], %fd1613;
	st.global.f64 	[%rd31+1560240], %fd1614;
	st.global.f64 	[%rd31+1560248], %fd1615;
	st.global.f64 	[%rd31+1560256], %fd1616;
	st.global.f64 	[%rd31+1560264], %fd1617;
	st.global.f64 	[%rd31+1560272], %fd1618;
	st.global.f64 	[%rd31+1560280], %fd1619;
	st.global.f64 	[%rd31+1560288], %fd1620;
	st.global.f64 	[%rd31+1560296], %fd1621;
	st.global.f64 	[%rd31+1560304], %fd1622;
	st.global.f64 	[%rd31+1560312], %fd1623;
	st.global.f64 	[%rd31+1560320], %fd1624;
	st.global.f64 	[%rd31+1560328], %fd1625;
	st.global.f64 	[%rd31+1560336], %fd1626;
	st.global.f64 	[%rd31+1560344], %fd1627;
	st.global.f64 	[%rd31+1560352], %fd1628;
	st.global.f64 	[%rd31+1560360], %fd1629;
	st.global.f64 	[%rd31+1560368], %fd1630;
	st.global.f64 	[%rd31+1560376], %fd1631;
	st.global.f64 	[%rd31+1560384], %fd1632;
	st.global.f64 	[%rd31+1560392], %fd1633;
	st.global.f64 	[%rd31+1560400], %fd1634;
	st.global.f64 	[%rd31+1560408], %fd1635;
	st.global.f64 	[%rd31+1560416], %fd1636;
	st.global.f64 	[%rd31+1560424], %fd1637;
	st.global.f64 	[%rd31+1560440], %fd1639;
	st.global.f64 	[%rd31+1560448], %fd1640;
	st.global.f64 	[%rd31+1560456], %fd1641;
	st.global.f64 	[%rd31+1560464], %fd1642;
	st.global.f64 	[%rd31+1560472], %fd1643;
	st.global.f64 	[%rd31+1560480], %fd1644;
	st.global.f64 	[%rd31+1560488], %fd1645;
	st.global.f64 	[%rd31+1560496], %fd1646;
	st.global.f64 	[%rd31+1560504], %fd1647;
	st.global.f64 	[%rd31+1560512], %fd1648;
	st.global.f64 	[%rd31+1560520], %fd1649;
	st.global.f64 	[%rd31+1560528], %fd1650;
	st.global.f64 	[%rd31+1560536], %fd1651;
	st.global.f64 	[%rd31+1560544], %fd1652;
	st.global.f64 	[%rd31+1560552], %fd1653;
	st.global.f64 	[%rd31+1560560], %fd1654;
	st.global.f64 	[%rd31+1560568], %fd1655;
	st.global.f64 	[%rd31+1560576], %fd1656;
	st.global.f64 	[%rd31+1560584], %fd1657;
	st.global.f64 	[%rd31+1560592], %fd1658;
	st.global.f64 	[%rd31+1560600], %fd1659;
	st.global.f64 	[%rd31+1560608], %fd1660;
	st.global.f64 	[%rd31+1560616], %fd1661;
	st.global.f64 	[%rd31+1560624], %fd1662;
	st.global.f64 	[%rd31+1560632], %fd1663;
	st.global.f64 	[%rd31+1560640], %fd1664;
	st.global.f64 	[%rd31+1560648], %fd1665;
	st.global.f64 	[%rd31+1560656], %fd1666;
	st.global.f64 	[%rd31+1560664], %fd1667;
	st.global.f64 	[%rd31+1560672], %fd1668;
	st.global.f64 	[%rd31+1560680], %fd1669;
	st.global.f64 	[%rd31+1560688], %fd1670;
	st.global.f64 	[%rd31+1560696], %fd1671;
	st.global.f64 	[%rd31+1560704], %fd1672;
	st.global.f64 	[%rd31+1560712], %fd1673;
	st.global.f64 	[%rd31+1560720], %fd1674;
	st.global.f64 	[%rd31+1560728], %fd1675;
	st.global.f64 	[%rd31+1560736], %fd1676;
	st.global.f64 	[%rd31+1560744], %fd1677;
	st.global.f64 	[%rd31+1560752], %fd1678;
	st.global.f64 	[%rd31+1560760], %fd1679;
	st.global.f64 	[%rd31+1560768], %fd1680;
	st.global.f64 	[%rd31+1560776], %fd1681;
	st.global.f64 	[%rd31+1560784], %fd1682;
	st.global.f64 	[%rd31+1560792], %fd1683;
	st.global.f64 	[%rd31+1560800], %fd1684;
	st.global.f64 	[%rd31+1560808], %fd1685;
	st.global.f64 	[%rd31+1560816], %fd1686;
	st.global.f64 	[%rd31+1560824], %fd1687;
	st.global.f64 	[%rd31+1560832], %fd1688;
	st.global.f64 	[%rd31+1560840], %fd1689;
	st.global.f64 	[%rd31+1560848], %fd1690;
	st.global.f64 	[%rd31+1560856], %fd1691;
	st.global.f64 	[%rd31+1560864], %fd1692;
	st.global.f64 	[%rd31+1560872], %fd1693;
	st.global.f64 	[%rd31+1560880], %fd1694;
	st.global.f64 	[%rd31+1560888], %fd1695;
	st.global.f64 	[%rd31+1560896], %fd1696;
	st.global.f64 	[%rd31+1560904], %fd1697;
	st.global.f64 	[%rd31+1560912], %fd1698;
	st.global.f64 	[%rd31+1560920], %fd1699;
	st.global.f64 	[%rd31+1560928], %fd1700;
	st.global.f64 	[%rd31+1560936], %fd1701;
	st.global.f64 	[%rd31+1560944], %fd1702;
	st.global.f64 	[%rd31+1560952], %fd1703;
	st.global.f64 	[%rd31+1560960], %fd1704;
	st.global.f64 	[%rd31+1560968], %fd1705;
	st.global.f64 	[%rd31+1560976], %fd1706;
	st.global.f64 	[%rd31+1560984], %fd1707;
	st.global.f64 	[%rd31+1560992], %fd1708;
	st.global.f64 	[%rd31+1561000], %fd1709;
	st.global.f64 	[%rd31+1561008], %fd1710;
	st.global.f64 	[%rd31+1561016], %fd1711;
	st.global.f64 	[%rd31+1561024], %fd1712;
	st.global.f64 	[%rd31+1561032], %fd1713;
	st.global.f64 	[%rd31+1561040], %fd1714;
	st.global.f64 	[%rd31+1561048], %fd1715;
	st.global.f64 	[%rd31+1561056], %fd1716;
	st.global.f64 	[%rd31+1561064], %fd1717;
	st.global.f64 	[%rd31+1561072], %fd1718;
	st.global.f64 	[%rd31+1561080], %fd1719;
	st.global.f64 	[%rd31+1561088], %fd1720;
	st.global.f64 	[%rd31+1561096], %fd1721;
	st.global.f64 	[%rd31+1561104], %fd1722;
	st.global.f64 	[%rd31+1561112], %fd1723;
	st.global.f64 	[%rd31+1561120], %fd1724;
	st.global.f64 	[%rd31+1561128], %fd1725;
	st.global.f64 	[%rd31+1561136], %fd1726;
	st.global.f64 	[%rd31+1561144], %fd1727;
	st.global.f64 	[%rd31+1561152], %fd1728;
	st.global.f64 	[%rd31+1561160], %fd1729;
	st.global.f64 	[%rd31+1561168], %fd1730;
	st.global.f64 	[%rd31+1561176], %fd1731;
	st.global.f64 	[%rd31+1561184], %fd1732;
	st.global.f64 	[%rd31+1561192], %fd1733;
	st.global.f64 	[%rd31+1561200], %fd1734;
	st.global.f64 	[%rd31+1561208], %fd1735;
	st.global.f64 	[%rd31+1561216], %fd1736;
	st.global.f64 	[%rd31+1561224], %fd1737;
	st.global.f64 	[%rd31+1561232], %fd1738;
	st.global.f64 	[%rd31+1561240], %fd1739;
	st.global.f64 	[%rd31+1561248], %fd1740;
	st.global.f64 	[%rd31+1561256], %fd1741;
	st.global.f64 	[%rd31+1561264], %fd1742;
	st.global.f64 	[%rd31+1561272], %fd1743;
	st.global.f64 	[%rd31+1561280], %fd1744;
	st.global.f64 	[%rd31+1561288], %fd1745;
	st.global.f64 	[%rd31+1561296], %fd1746;
	st.global.f64 	[%rd31+1561304], %fd1747;
	st.global.f64 	[%rd31+1561312], %fd1748;
	st.global.f64 	[%rd31+1561320], %fd1749;
	st.global.f64 	[%rd31+1561328], %fd1750;
	st.global.f64 	[%rd31+1561336], %fd1751;
	st.global.f64 	[%rd31+1561344], %fd1752;
	st.global.f64 	[%rd31+1561352], %fd1753;
	st.global.f64 	[%rd31+1561360], %fd1754;
	st.global.f64 	[%rd31+1561368], %fd1755;
	st.global.f64 	[%rd31+1561376], %fd1756;
	st.global.f64 	[%rd31+1561384], %fd1757;
	st.global.f64 	[%rd31+1561392], %fd1758;
	st.global.f64 	[%rd31+1561400], %fd1759;
	st.global.f64 	[%rd31+1561408], %fd1760;
	st.global.f64 	[%rd31+1561416], %fd1761;
	st.global.f64 	[%rd31+1561424], %fd1762;
	st.global.f64 	[%rd31+1561432], %fd1763;
	st.global.f64 	[%rd31+1561440], %fd1764;
	st.global.f64 	[%rd31+1561448], %fd1765;
	st.global.f64 	[%rd31+1561456], %fd1766;
	st.global.f64 	[%rd31+1561464], %fd1767;
	st.global.f64 	[%rd31+1561472], %fd1768;
	st.global.f64 	[%rd31+1561480], %fd1769;
	st.global.f64 	[%rd31+1561488], %fd1770;
	st.global.f64 	[%rd31+1561496], %fd1771;
	st.global.f64 	[%rd31+1561504], %fd1772;
	st.global.f64 	[%rd31+1561512], %fd1773;
	st.global.f64 	[%rd31+1561520], %fd1774;
	st.global.f64 	[%rd31+1561528], %fd1775;
	st.global.f64 	[%rd31+1561536], %fd1776;
	st.global.f64 	[%rd31+1561544], %fd1777;
	st.global.f64 	[%rd31+1561552], %fd1778;
	st.global.f64 	[%rd31+1561560], %fd1779;
	st.global.f64 	[%rd31+1561568], %fd1780;
	st.global.f64 	[%rd31+1561576], %fd1781;
	st.global.f64 	[%rd31+1561584], %fd1782;
	st.global.f64 	[%rd31+1561592], %fd1783;
	st.global.f64 	[%rd31+1561600], %fd1784;
	st.global.f64 	[%rd31+1561608], %fd1785;
	st.global.f64 	[%rd31+1561616], %fd1786;
	st.global.f64 	[%rd31+1561624], %fd1787;
	st.global.f64 	[%rd31+1561632], %fd1788;
	st.global.f64 	[%rd31+1561640], %fd1789;
	st.global.f64 	[%rd31+1561648], %fd1790;
	st.global.f64 	[%rd31+1561656], %fd1791;
	st.global.f64 	[%rd31+1561664], %fd1792;
	st.global.f64 	[%rd31+1561672], %fd1793;
	st.global.f64 	[%rd31+1561680], %fd1794;
	st.global.f64 	[%rd31+1561688], %fd1795;
	st.global.f64 	[%rd31+1561696], %fd1796;
	st.global.f64 	[%rd31+1561704], %fd1797;
	st.global.f64 	[%rd31+1561712], %fd1798;
	st.global.f64 	[%rd31+1561720], %fd1799;
	st.global.f64 	[%rd31+1561728], %fd1800;
	st.global.f64 	[%rd31+1561736], %fd1801;
	st.global.f64 	[%rd31+1561744], %fd1802;
	st.global.f64 	[%rd31+1561752], %fd1803;
	st.global.f64 	[%rd31+1561760], %fd1804;
	st.global.f64 	[%rd31+1561768], %fd1805;
	st.global.f64 	[%rd31+1561776], %fd1806;
	st.global.f64 	[%rd31+1561784], %fd1807;
	st.global.f64 	[%rd31+1561792], %fd1808;
	st.global.f64 	[%rd31+1561800], %fd1809;
	st.global.f64 	[%rd31+1561808], %fd1810;
	st.global.f64 	[%rd31+1561816], %fd1811;
	st.global.f64 	[%rd31+1561824], %fd1812;
	st.global.f64 	[%rd31+1561832], %fd1813;
	st.global.f64 	[%rd31+1561840], %fd1814;
	st.global.f64 	[%rd31+1561848], %fd1815;
	st.global.f64 	[%rd31+1561856], %fd1816;
	st.global.f64 	[%rd31+1561864], %fd1817;
	st.global.f64 	[%rd31+1561872], %fd1818;
	st.global.f64 	[%rd31+1561880], %fd1819;
	st.global.f64 	[%rd31+1561888], %fd1820;
	st.global.f64 	[%rd31+1561896], %fd1821;
	st.global.f64 	[%rd31+1561904], %fd1822;
	st.global.f64 	[%rd31+1561912], %fd1823;
	st.global.f64 	[%rd31+1561920], %fd1824;
	st.global.f64 	[%rd31+1561928], %fd1825;
	st.global.f64 	[%rd31+1561936], %fd1826;
	st.global.f64 	[%rd31+1561944], %fd1827;
	st.global.f64 	[%rd31+1561952], %fd1828;
	st.global.f64 	[%rd31+1561960], %fd1829;
	st.global.f64 	[%rd31+1561968], %fd1830;
	st.global.f64 	[%rd31+1561976], %fd1831;
	st.global.f64 	[%rd31+1561984], %fd1832;
	st.global.f64 	[%rd31+1561992], %fd1833;
	st.global.f64 	[%rd31+1562000], %fd1834;
	st.global.f64 	[%rd31+1562008], %fd1835;
	st.global.f64 	[%rd31+1562016], %fd1836;
	st.global.f64 	[%rd31+1562024], %fd1837;
	st.global.f64 	[%rd31+1562032], %fd1838;
	st.global.f64 	[%rd31+1562040], %fd1839;
	st.global.f64 	[%rd31+1562048], %fd1840;
	st.global.f64 	[%rd31+1562056], %fd1841;
	st.global.f64 	[%rd31+1562064], %fd1842;
	st.global.f64 	[%rd31+1562072], %fd1843;
	st.global.f64 	[%rd31+1562080], %fd1844;
	st.global.f64 	[%rd31+1562088], %fd1845;
	st.global.f64 	[%rd31+1562096], %fd1846;
	st.global.f64 	[%rd31+1562104], %fd1847;
	st.global.f64 	[%rd31+1562112], %fd1848;
	st.global.f64 	[%rd31+1562120], %fd1849;
	st.global.f64 	[%rd31+1562128], %fd1850;
	st.global.f64 	[%rd31+1562136], %fd1851;
	st.global.f64 	[%rd31+1562144], %fd1852;
	st.global.f64 	[%rd31+1562152], %fd1853;
	st.global.f64 	[%rd31+1562160], %fd1854;
	st.global.f64 	[%rd31+1562168], %fd1855;
	st.global.f64 	[%rd31+1562176], %fd1856;
	st.global.f64 	[%rd31+1562184], %fd1857;
	st.global.f64 	[%rd31+1562192], %fd1858;
	st.global.f64 	[%rd31+1562200], %fd1859;
	st.global.f64 	[%rd31+1562208], %fd1860;
	st.global.f64 	[%rd31+1562216], %fd1861;
	st.global.f64 	[%rd31+1562224], %fd1862;
	st.global.f64 	[%rd31+1562232], %fd1863;
	st.global.f64 	[%rd31+1562240], %fd1864;
	st.global.f64 	[%rd31+1562248], %fd1865;
	st.global.f64 	[%rd31+1562256], %fd1866;
	st.global.f64 	[%rd31+1562264], %fd1867;
	st.global.f64 	[%rd31+1562272], %fd1868;
	st.global.f64 	[%rd31+1562280], %fd1869;
	st.global.f64 	[%rd31+1562288], %fd1870;
	st.global.f64 	[%rd31+1562296], %fd1871;
	st.global.f64 	[%rd31+1562304], %fd1872;
	st.global.f64 	[%rd31+1562312], %fd1873;
	st.global.f64 	[%rd31+1562320], %fd1874;
	st.global.f64 	[%rd31+1562328], %fd1875;
	st.global.f64 	[%rd31+1562336], %fd1876;
	st.global.f64 	[%rd31+1562344], %fd1877;
	st.global.f64 	[%rd31+1562352], %fd1878;
	st.global.f64 	[%rd31+1562360], %fd1879;
	st.global.f64 	[%rd31+1562368], %fd1880;
	st.global.f64 	[%rd31+1562376], %fd1881;
	st.global.f64 	[%rd31+1562384], %fd1882;
	st.global.f64 	[%rd31+1562392], %fd1883;
	st.global.f64 	[%rd31+1562400], %fd1884;
	st.global.f64 	[%rd31+1562408], %fd1885;
	st.global.f64 	[%rd31+1562416], %fd1886;
	st.global.f64 	[%rd31+1562424], %fd1887;
	st.global.f64 	[%rd31+1562432], %fd1888;
	st.global.f64 	[%rd31+1562440], %fd1889;
	st.global.f64 	[%rd31+1562448], %fd1890;
	st.global.f64 	[%rd31+1562456], %fd1891;
	st.global.f64 	[%rd31+1562464], %fd1892;
	st.global.f64 	[%rd31+1562472], %fd1893;
	st.global.f64 	[%rd31+1562480], %fd1894;
	st.global.f64 	[%rd31+1562488], %fd1895;
	st.global.f64 	[%rd31+1562496], %fd1896;
	st.global.f64 	[%rd31+1562504], %fd1897;
	st.global.f64 	[%rd31+1562512], %fd1898;
	st.global.f64 	[%rd31+1562520], %fd1899;
	st.global.f64 	[%rd31+1562528], %fd1900;
	st.global.f64 	[%rd31+1562536], %fd1901;
	st.global.f64 	[%rd31+1562544], %fd1902;
	st.global.f64 	[%rd31+1562552], %fd1903;
	st.global.f64 	[%rd31+1562560], %fd1904;
	st.global.f64 	[%rd31+1562568], %fd1905;
	st.global.f64 	[%rd31+1562576], %fd1906;
	st.global.f64 	[%rd31+1562584], %fd1907;
	st.global.f64 	[%rd31+1562592], %fd1908;
	st.global.f64 	[%rd31+1562600], %fd1909;
	st.global.f64 	[%rd31+1562608], %fd1910;
	st.global.f64 	[%rd31+1562616], %fd1911;
	st.global.f64 	[%rd31+1562624], %fd1912;
	st.global.f64 	[%rd31+1562632], %fd1913;
	st.global.f64 	[%rd31+1562640], %fd1914;
	st.global.f64 	[%rd31+1562648], %fd1915;
	st.global.f64 	[%rd31+1562656], %fd1916;
	st.global.f64 	[%rd31+1562664], %fd1917;
	st.global.f64 	[%rd31+1562672], %fd1918;
	st.global.f64 	[%rd31+1562680], %fd1919;
	st.global.f64 	[%rd31+1562688], %fd1920;
	st.global.f64 	[%rd31+1562696], %fd1921;
	st.global.f64 	[%rd31+1562704], %fd1922;
	st.global.f64 	[%rd31+1562712], %fd1923;
	st.global.f64 	[%rd31+1562720], %fd1924;
	st.global.f64 	[%rd31+1562728], %fd1925;
	st.global.f64 	[%rd31+1562736], %fd1926;
	st.global.f64 	[%rd31+1562744], %fd1927;
	st.global.f64 	[%rd31+1562752], %fd1928;
	st.global.f64 	[%rd31+1562760], %fd1929;
	st.global.f64 	[%rd31+1562768], %fd1930;
	st.global.f64 	[%rd31+1562776], %fd1931;
	st.global.f64 	[%rd31+1562784], %fd1932;
	st.global.f64 	[%rd31+1562792], %fd1933;
	st.global.f64 	[%rd31+1562800], %fd1934;
	st.global.f64 	[%rd31+1562808], %fd1935;
	st.global.f64 	[%rd31+1562816], %fd1936;
	st.global.f64 	[%rd31+1562824], %fd1937;
	st.global.f64 	[%rd31+1562832], %fd1938;
	st.global.f64 	[%rd31+1562840], %fd1939;
	st.global.f64 	[%rd31+1562848], %fd1940;
	st.global.f64 	[%rd31+1562856], %fd1941;
	st.global.f64 	[%rd31+1562864], %fd1942;
	st.global.f64 	[%rd31+1562872], %fd1943;
	st.global.f64 	[%rd31+1562880], %fd1944;
	st.global.f64 	[%rd31+1562888], %fd1945;
	st.global.f64 	[%rd31+1562896], %fd1946;
	st.global.f64 	[%rd31+1562904], %fd1947;
	st.global.f64 	[%rd31+1562912], %fd1948;
	st.global.f64 	[%rd31+1562920], %fd1949;
	st.global.f64 	[%rd31+1562928], %fd1950;
	st.global.f64 	[%rd31+1562936], %fd1951;
	st.global.f64 	[%rd31+1562944], %fd1952;
	st.global.f64 	[%rd31+1562952], %fd1953;
	st.global.f64 	[%rd31+1562960], %fd1954;
	st.global.f64 	[%rd31+1562968], %fd1955;
	st.global.f64 	[%rd31+1562976], %fd1956;
	st.global.f64 	[%rd31+1562984], %fd1957;
	st.global.f64 	[%rd31+1562992], %fd1958;
	st.global.f64 	[%rd31+1563000], %fd1959;
	st.global.f64 	[%rd31+1563008], %fd1960;
	st.global.f64 	[%rd31+1563016], %fd1961;
	st.global.f64 	[%rd31+1563024], %fd1962;
	st.global.f64 	[%rd31+1563032], %fd1963;
	st.global.f64 	[%rd31+1563040], %fd1964;
	st.global.f64 	[%rd31+1563048], %fd1965;
	st.global.f64 	[%rd31+1563056], %fd1966;
	st.global.f64 	[%rd31+1563064], %fd1967;
	st.global.f64 	[%rd31+1563072], %fd1968;
	st.global.f64 	[%rd31+1563080], %fd1969;
	st.global.f64 	[%rd31+1563088], %fd1970;
	st.global.f64 	[%rd31+1563096], %fd1971;
	st.global.f64 	[%rd31+1563104], %fd1972;
	st.global.f64 	[%rd31+1563112], %fd1973;
	st.global.f64 	[%rd31+1563120], %fd1974;
	st.global.f64 	[%rd31+1563128], %fd1975;
	st.global.f64 	[%rd31+1563136], %fd1976;
	st.global.f64 	[%rd31+1563144], %fd1977;
	st.global.f64 	[%rd31+1563152], %fd1978;
	st.global.f64 	[%rd31+1563160], %fd1979;
	st.global.f64 	[%rd31+1563168], %fd1980;
	st.global.f64 	[%rd31+1563176], %fd1981;
	st.global.f64 	[%rd31+1563184], %fd1982;
	st.global.f64 	[%rd31+1563192], %fd1983;
	st.global.f64 	[%rd31+1563200], %fd1984;
	st.global.f64 	[%rd31+1563208], %fd1985;
	st.global.f64 	[%rd31+1563216], %fd1986;
	st.global.f64 	[%rd31+1563224], %fd1987;
	st.global.f64 	[%rd31+1563232], %fd1988;
	st.global.f64 	[%rd31+1563240], %fd1989;
	st.global.f64 	[%rd31+1563248], %fd1990;
	st.global.f64 	[%rd31+1563256], %fd1991;
	st.global.f64 	[%rd31+1563264], %fd1992;
	st.global.f64 	[%rd31+1563272], %fd1993;
	st.global.f64 	[%rd31+1563280], %fd1994;
	st.global.f64 	[%rd31+1563288], %fd1995;
	st.global.f64 	[%rd31+1563296], %fd1996;
	st.global.f64 	[%rd31+1563304], %fd1997;
	st.global.f64 	[%rd31+1563312], %fd1998;
	st.global.f64 	[%rd31+1563320], %fd1999;
	st.global.f64 	[%rd31+1563328], %fd2000;
	st.global.f64 	[%rd31+1563336], %fd2001;
	st.global.f64 	[%rd31+1563344], %fd2002;
	st.global.f64 	[%rd31+1563352], %fd2003;
	st.global.f64 	[%rd31+1563360], %fd2004;
	st.global.f64 	[%rd31+1563368], %fd2005;
	st.global.f64 	[%rd31+1563376], %fd2006;
	st.global.f64 	[%rd31+1563384], %fd2007;
	st.global.f64 	[%rd31+1563392], %fd2008;
	st.global.f64 	[%rd31+1563400], %fd2009;
	st.global.f64 	[%rd31+1563408], %fd2010;
	st.global.f64 	[%rd31+1563416], %fd2011;
	st.global.f64 	[%rd31+1563424], %fd2012;
	st.global.f64 	[%rd31+1563432], %fd2013;
	st.global.f64 	[%rd31+1563440], %fd2014;
	st.global.f64 	[%rd31+1563448], %fd2015;
	st.global.f64 	[%rd31+1563456], %fd2016;
	st.global.f64 	[%rd31+1563464], %fd2017;
	st.global.f64 	[%rd31+1563472], %fd2018;
	st.global.f64 	[%rd31+1563480], %fd2019;
	st.global.f64 	[%rd31+1563488], %fd2020;
	st.global.f64 	[%rd31+1563496], %fd2021;
	st.global.f64 	[%rd31+1563504], %fd2022;
	st.global.f64 	[%rd31+1563512], %fd2023;
	st.global.f64 	[%rd31+1563520], %fd2024;
	st.global.f64 	[%rd31+1563528], %fd2025;
	st.global.f64 	[%rd31+1563536], %fd2026;
	st.global.f64 	[%rd31+1563544], %fd2027;
	st.global.f64 	[%rd31+1563552], %fd2028;
	st.global.f64 	[%rd31+1563560], %fd2029;
	st.global.f64 	[%rd31+1563568], %fd2030;
	st.global.f64 	[%rd31+1563576], %fd2031;
	st.global.f64 	[%rd31+1563584], %fd2032;
	st.global.f64 	[%rd31+1563592], %fd2033;
	st.global.f64 	[%rd31+1563600], %fd2034;
	st.global.f64 	[%rd31+1563608], %fd2035;
	st.global.f64 	[%rd31+1563616], %fd2036;
	st.global.f64 	[%rd31+1563624], %fd2037;
	st.global.f64 	[%rd31+1563632], %fd2038;
	st.global.f64 	[%rd31+1563640], %fd2039;
	st.global.f64 	[%rd31+1563648], %fd2040;
	st.global.f64 	[%rd31+1563656], %fd2041;
	st.global.f64 	[%rd31+1563664], %fd2042;
	st.global.f64 	[%rd31+1563672], %fd2043;
	st.global.f64 	[%rd31+1563680], %fd2044;
	st.global.f64 	[%rd31+1563688], %fd2045;
	st.global.f64 	[%rd31+1563696], %fd2046;
	st.global.f64 	[%rd31+1563704], %fd2047;
	st.global.f64 	[%rd31+1563712], %fd2048;
	st.global.f64 	[%rd31+1563720], %fd2049;
	st.global.f64 	[%rd31+1563728], %fd2050;
	st.global.f64 	[%rd31+1563736], %fd2051;
	st.global.f64 	[%rd31+1563744], %fd2052;
	st.global.f64 	[%rd31+1563752], %fd2053;
	st.global.f64 	[%rd31+1563760], %fd2054;
	st.global.f64 	[%rd31+1563768], %fd2055;
	st.global.f64 	[%rd31+1563776], %fd2056;
	st.global.f64 	[%rd31+1563784], %fd2057;
	st.global.f64 	[%rd31+1563792], %fd2058;
	st.global.f64 	[%rd31+1563800], %fd2059;
	st.global.f64 	[%rd31+1563808], %fd2060;
	st.global.f64 	[%rd31+1563816], %fd2061;
	st.global.f64 	[%rd31+1563824], %fd2062;
	st.global.f64 	[%rd31+1563832], %fd2063;
	st.global.f64 	[%rd31+1563840], %fd2064;
	st.global.f64 	[%rd31+1563848], %fd2065;
	st.global.f64 	[%rd31+1563856], %fd2066;
	st.global.f64 	[%rd31+1563864], %fd2067;
	st.global.f64 	[%rd31+1563872], %fd2068;
	st.global.f64 	[%rd31+1563880], %fd2069;
	st.global.f64 	[%rd31+1563888], %fd2070;
	st.global.f64 	[%rd31+1563896], %fd2071;
	st.global.f64 	[%rd31+1563904], %fd2072;
	st.global.f64 	[%rd31+1563912], %fd2073;
	st.global.f64 	[%rd31+1563920], %fd2074;
	st.global.f64 	[%rd31+1563928], %fd2075;
	st.global.f64 	[%rd31+1563936], %fd2076;
	st.global.f64 	[%rd31+1563944], %fd2077;
	st.global.f64 	[%rd31+1563952], %fd2078;
	st.global.f64 	[%rd31+1563960], %fd2079;
	st.global.f64 	[%rd31+1563968], %fd2080;
	st.global.f64 	[%rd31+1563976], %fd2081;
	st.global.f64 	[%rd31+1563984], %fd2082;
	st.global.f64 	[%rd31+1563992], %fd2083;
	st.global.f64 	[%rd31+1564000], %fd2084;
	st.global.f64 	[%rd31+1564008], %fd2085;
	st.global.f64 	[%rd31+1564016], %fd2086;
	st.global.f64 	[%rd31+1564024], %fd2087;
	st.global.f64 	[%rd31+1564032], %fd2088;
	st.global.f64 	[%rd31+1564040], %fd2089;
	st.global.f64 	[%rd31+1564048], %fd2090;
	st.global.f64 	[%rd31+1564056], %fd2091;
	st.global.f64 	[%rd31+1564064], %fd2092;
	st.global.f64 	[%rd31+1564072], %fd2093;
	st.global.f64 	[%rd31+1564080], %fd2094;
	st.global.f64 	[%rd31+1564088], %fd2095;
	st.global.f64 	[%rd31+1564096], %fd2096;
	st.global.f64 	[%rd31+1564104], %fd2097;
	st.global.f64 	[%rd31+1564112], %fd2098;
	st.global.f64 	[%rd31+1564120], %fd2099;
	st.global.f64 	[%rd31+1564128], %fd2100;
	st.global.f64 	[%rd31+1564136], %fd2101;
	st.global.f64 	[%rd31+1564144], %fd2102;
	st.global.f64 	[%rd31+1564152], %fd2103;
	st.global.f64 	[%rd31+1564160], %fd2104;
	st.global.f64 	[%rd31+1564168], %fd2105;
	st.global.f64 	[%rd31+1564176], %fd2106;
	st.global.f64 	[%rd31+1564184], %fd2107;
	st.global.f64 	[%rd31+1564192], %fd2108;
	st.global.f64 	[%rd31+1564200], %fd2109;
	st.global.f64 	[%rd31+1564208], %fd2110;
	st.global.f64 	[%rd31+1564216], %fd2111;
	st.global.f64 	[%rd31+1564224], %fd2112;
	st.global.f64 	[%rd31+1564232], %fd2113;
	st.global.f64 	[%rd31+1564240], %fd2114;
	st.global.f64 	[%rd31+1564248], %fd2115;
	st.global.f64 	[%rd31+1564256], %fd2116;
	st.global.f64 	[%rd31+1564264], %fd2117;
	st.global.f64 	[%rd31+1564272], %fd2118;
	st.global.f64 	[%rd31+1564280], %fd2119;
	st.global.f64 	[%rd31+1564288], %fd2120;
	st.global.f64 	[%rd31+1564296], %fd2121;
	st.global.f64 	[%rd31+1564304], %fd2122;
	st.global.f64 	[%rd31+1564312], %fd2123;
	st.global.f64 	[%rd31+1564320], %fd2124;
	st.global.f64 	[%rd31+1564328], %fd2125;
	st.global.f64 	[%rd31+1564336], %fd2126;
	st.global.f64 	[%rd31+1564344], %fd2127;
	st.global.f64 	[%rd31+1564352], %fd2128;
	st.global.f64 	[%rd31+1564360], %fd2129;
	st.global.f64 	[%rd31+1564368], %fd2130;
	st.global.f64 	[%rd31+1564376], %fd2131;
	st.global.f64 	[%rd31+1564384], %fd2132;
	st.global.f64 	[%rd31+1564392], %fd2133;
	st.global.f64 	[%rd31+1564400], %fd2134;
	st.global.f64 	[%rd31+1564408], %fd2135;
	st.global.f64 	[%rd31+1564416], %fd2136;
	st.global.f64 	[%rd31+1564424], %fd2137;
	st.global.f64 	[%rd31+1564432], %fd2138;
	st.global.f64 	[%rd31+1564440], %fd2139;
	st.global.f64 	[%rd31+1564448], %fd2140;
	st.global.f64 	[%rd31+1564456], %fd2141;
	st.global.f64 	[%rd31+1564464], %fd2142;
	st.global.f64 	[%rd31+1564472], %fd2143;
	st.global.f64 	[%rd31+1564480], %fd2144;
	st.global.f64 	[%rd31+1564488], %fd2145;
	st.global.f64 	[%rd31+1564496], %fd2146;
	st.global.f64 	[%rd31+1564504], %fd2147;
	st.global.f64 	[%rd31+1564512], %fd2148;
	st.global.f64 	[%rd31+1564520], %fd2149;
	st.global.f64 	[%rd31+1564528], %fd2150;
	st.global.f64 	[%rd31+1564536], %fd2151;
	st.global.f64 	[%rd31+1564544], %fd2152;
	st.global.f64 	[%rd31+1564552], %fd2153;
	st.global.f64 	[%rd31+1564560], %fd2154;
	st.global.f64 	[%rd31+1564568], %fd2155;
	st.global.f64 	[%rd31+1564576], %fd2156;
	st.global.f64 	[%rd31+1564584], %fd2157;
	st.global.f64 	[%rd31+1564592], %fd2158;
	st.global.f64 	[%rd31+1564600], %fd2159;
	st.global.f64 	[%rd31+1564608], %fd2160;
	st.global.f64 	[%rd31+1560432], %fd1638;
	bra.uni 	$L__BB3_6;
$L__BB3_2:
	ld.param.u64 	%rd32, [_ZN3cub18CUB_300001_SM_10006detail8for_each13static_kernelINS2_12policy_hub_t12policy_500_tEmN6thrust24THRUST_300001_SM_1000_NS8cuda_cub6__fill7functorINS7_6detail15normal_iteratorINS7_10device_ptrI15LINKLIST_MEMBEREEEESE_EEEEvT0_T1__param_0];
	mov.u32 	%r2, %tid.x;
	cvt.u64.u32 	%rd5, %r2;
	sub.s64 	%rd7, %rd32, %rd3;
	setp.le.u64 	%p2, %rd7, %rd5;
	@%p2 bra 	$L__BB3_4;
	mov.u64 	%rd8, %rd2;
	ld.param.u64 	%rd9, [%rd8];
	cvta.to.global.u64 	%rd10, %rd9;
	add.s64 	%rd13, %rd3, %rd5;
	mad.lo.s64 	%rd14, %rd13, 6088, %rd10;
	ld.param.v2.u32 	{%r6, %r7}, [%rd8+8];
	st.global.v2.u32 	[%rd14], {%r6, %r7};
	ld.param.v2.u32 	{%r8, %r9}, [%rd8+16];
	st.global.v2.u32 	[%rd14+8], {%r8, %r9};
	ld.param.v2.u32 	{%r10, %r11}, [%rd8+24];
	st.global.v2.u32 	[%rd14+16], {%r10, %r11};
	ld.param.v2.u32 	{%r12, %r13}, [%rd8+32];
	st.global.v2.u32 	[%rd14+24], {%r12, %r13};
	ld.param.v2.u32 	{%r14, %r15}, [%rd8+40];
	st.global.v2.u32 	[%rd14+32], {%r14, %r15};
	ld.param.v2.u32 	{%r16, %r17}, [%rd8+48];
	st.global.v2.u32 	[%rd14+40], {%r16, %r17};
	ld.param.v2.u32 	{%r18, %r19}, [%rd8+56];
	st.global.v2.u32 	[%rd14+48], {%r18, %r19};
	ld.param.v2.u32 	{%r20, %r21}, [%rd8+64];
	st.global.v2.u32 	[%rd14+56], {%r20, %r21};
	ld.param.v2.u32 	{%r22, %r23}, [%rd8+72];
	st.global.v2.u32 	[%rd14+64], {%r22, %r23};
	ld.param.v2.u32 	{%r24, %r25}, [%rd8+80];
	st.global.v2.u32 	[%rd14+72], {%r24, %r25};
	ld.param.v2.u32 	{%r26, %r27}, [%rd8+88];
	st.global.v2.u32 	[%rd14+80], {%r26, %r27};
	ld.param.v2.u32 	{%r28, %r29}, [%rd8+96];
	st.global.v2.u32 	[%rd14+88], {%r28, %r29};
	ld.param.v2.u32 	{%r30, %r31}, [%rd8+104];
	st.global.v2.u32 	[%rd14+96], {%r30, %r31};
	ld.param.v2.u32 	{%r32, %r33}, [%rd8+112];
	st.global.v2.u32 	[%rd14+104], {%r32, %r33};
	ld.param.v2.u32 	{%r34, %r35}, [%rd8+120];
	st.global.v2.u32 	[%rd14+112], {%r34, %r35};
	ld.param.v2.u32 	{%r36, %r37}, [%rd8+128];
	st.global.v2.u32 	[%rd14+120], {%r36, %r37};
	ld.param.v2.u32 	{%r38, %r39}, [%rd8+136];
	st.global.v2.u32 	[%rd14+128], {%r38, %r39};
	ld.param.v2.u32 	{%r40, %r41}, [%rd8+144];
	st.global.v2.u32 	[%rd14+136], {%r40, %r41};
	ld.param.v2.u32 	{%r42, %r43}, [%rd8+152];
	st.global.v2.u32 	[%rd14+144], {%r42, %r43};
	ld.param.v2.u32 	{%r44, %r45}, [%rd8+160];
	st.global.v2.u32 	[%rd14+152], {%r44, %r45};
	ld.param.v2.u32 	{%r46, %r47}, [%rd8+168];
	st.global.v2.u32 	[%rd14+160], {%r46, %r47};
	ld.param.v2.u32 	{%r48, %r49}, [%rd8+176];
	st.global.v2.u32 	[%rd14+168], {%r48, %r49};
	ld.param.v2.u32 	{%r50, %r51}, [%rd8+184];
	st.global.v2.u32 	[%rd14+176], {%r50, %r51};
	ld.param.v2.u32 	{%r52, %r53}, [%rd8+192];
	st.global.v2.u32 	[%rd14+184], {%r52, %r53};
	ld.param.v2.u32 	{%r54, %r55}, [%rd8+200];
	st.global.v2.u32 	[%rd14+192], {%r54, %r55};
	ld.param.v2.u32 	{%r56, %r57}, [%rd8+208];
	st.global.v2.u32 	[%rd14+200], {%r56, %r57};
	ld.param.v2.u32 	{%r58, %r59}, [%rd8+216];
	st.global.v2.u32 	[%rd14+208], {%r58, %r59};
	ld.param.v2.u32 	{%r60, %r61}, [%rd8+224];
	st.global.v2.u32 	[%rd14+216], {%r60, %r61};
	ld.param.v2.u32 	{%r62, %r63}, [%rd8+232];
	st.global.v2.u32 	[%rd14+224], {%r62, %r63};
	ld.param.v2.u32 	{%r64, %r65}, [%rd8+240];
	st.global.v2.u32 	[%rd14+232], {%r64, %r65};
	ld.param.v2.u32 	{%r66, %r67}, [%rd8+248];
	st.global.v2.u32 	[%rd14+240], {%r66, %r67};
	ld.param.v2.u32 	{%r68, %r69}, [%rd8+256];
	st.global.v2.u32 	[%rd14+248], {%r68, %r69};
	ld.param.v2.u32 	{%r70, %r71}, [%rd8+264];
	st.global.v2.u32 	[%rd14+256], {%r70, %r71};
	ld.param.v2.u32 	{%r72, %r73}, [%rd8+272];
	st.global.v2.u32 	[%rd14+264], {%r72, %r73};
	ld.param.v2.u32 	{%r74, %r75}, [%rd8+280];
	st.global.v2.u32 	[%rd14+272], {%r74, %r75};
	ld.param.v2.u32 	{%r76, %r77}, [%rd8+288];
	st.global.v2.u32 	[%rd14+280], {%r76, %r77};
	ld.param.v2.u32 	{%r78, %r79}, [%rd8+296];
	st.global.v2.u32 	[%rd14+288], {%r78, %r79};
	ld.param.v2.u32 	{%r80, %r81}, [%rd8+304];
	st.global.v2.u32 	[%rd14+296], {%r80, %r81};
	ld.param.v2.u32 	{%r82, %r83}, [%rd8+312];
	st.global.v2.u32 	[%rd14+304], {%r82, %r83};
	ld.param.v2.u32 	{%r84, %r85}, [%rd8+320];
	st.global.v2.u32 	[%rd14+312], {%r84, %r85};
	ld.param.u32 	%r86, [%rd8+328];
	st.global.u32 	[%rd14+320], %r86;
	ld.param.f64 	%fd1, [%rd8+336];
	st.global.f64 	[%rd14+328], %fd1;
	ld.param.f64 	%fd2, [%rd8+344];
	st.global.f64 	[%rd14+336], %fd2;
	ld.param.f64 	%fd3, [%rd8+352];
	st.global.f64 	[%rd14+344], %fd3;
	ld.param.f64 	%fd4, [%rd8+360];
	st.global.f64 	[%rd14+352], %fd4;
	ld.param.f64 	%fd5, [%rd8+368];
	st.global.f64 	[%rd14+360], %fd5;
	ld.param.f64 	%fd6, [%rd8+376];
	st.global.f64 	[%rd14+368], %fd6;
	ld.param.f64 	%fd7, [%rd8+384];
	st.global.f64 	[%rd14+376], %fd7;
	ld.param.f64 	%fd8, [%rd8+392];
	st.global.f64 	[%rd14+384], %fd8;
	ld.param.f64 	%fd9, [%rd8+400];
	st.global.f64 	[%rd14+392], %fd9;
	ld.param.f64 	%fd10, [%rd8+408];
	st.global.f64 	[%rd14+400], %fd10;
	ld.param.f64 	%fd11, [%rd8+416];
	st.global.f64 	[%rd14+408], %fd11;
	ld.param.f64 	%fd12, [%rd8+424];
	st.global.f64 	[%rd14+416], %fd12;
	ld.param.f64 	%fd13, [%rd8+432];
	st.global.f64 	[%rd14+424], %fd13;
	ld.param.f64 	%fd14, [%rd8+440];
	st.global.f64 	[%rd14+432], %fd14;
	ld.param.f64 	%fd15, [%rd8+448];
	st.global.f64 	[%rd14+440], %fd15;
	ld.param.f64 	%fd16, [%rd8+456];
	st.global.f64 	[%rd14+448], %fd16;
	ld.param.f64 	%fd17, [%rd8+464];
	st.global.f64 	[%rd14+456], %fd17;
	ld.param.f64 	%fd18, [%rd8+472];
	st.global.f64 	[%rd14+464], %fd18;
	ld.param.f64 	%fd19, [%rd8+480];
	st.global.f64 	[%rd14+472], %fd19;
	ld.param.f64 	%fd20, [%rd8+488];
	st.global.f64 	[%rd14+480], %fd20;
	ld.param.f64 	%fd21, [%rd8+496];
	st.global.f64 	[%rd14+488], %fd21;
	ld.param.f64 	%fd22, [%rd8+504];
	st.global.f64 	[%rd14+496], %fd22;
	ld.param.f64 	%fd23, [%rd8+512];
	st.global.f64 	[%rd14+504], %fd23;
	ld.param.f64 	%fd24, [%rd8+520];
	st.global.f64 	[%rd14+512], %fd24;
	ld.param.f64 	%fd25, [%rd8+528];
	st.global.f64 	[%rd14+520], %fd25;
	ld.param.f64 	%fd26, [%rd8+536];
	st.global.f64 	[%rd14+528], %fd26;
	ld.param.f64 	%fd27, [%rd8+544];
	st.global.f64 	[%rd14+536], %fd27;
	ld.param.f64 	%fd28, [%rd8+552];
	st.global.f64 	[%rd14+544], %fd28;
	ld.param.f64 	%fd29, [%rd8+560];
	st.global.f64 	[%rd14+552], %fd29;
	ld.param.f64 	%fd30, [%rd8+568];
	st.global.f64 	[%rd14+560], %fd30;
	ld.param.f64 	%fd31, [%rd8+576];
	st.global.f64 	[%rd14+568], %fd31;
	ld.param.f64 	%fd32, [%rd8+584];
	st.global.f64 	[%rd14+576], %fd32;
	ld.param.f64 	%fd33, [%rd8+592];
	st.global.f64 	[%rd14+584], %fd33;
	ld.param.f64 	%fd34, [%rd8+600];
	st.global.f64 	[%rd14+592], %fd34;
	ld.param.f64 	%fd35, [%rd8+608];
	st.global.f64 	[%rd14+600], %fd35;
	ld.param.f64 	%fd36, [%rd8+616];
	st.global.f64 	[%rd14+608], %fd36;
	ld.param.f64 	%fd37, [%rd8+624];
	st.global.f64 	[%rd14+616], %fd37;
	ld.param.f64 	%fd38, [%rd8+632];
	st.global.f64 	[%rd14+624], %fd38;
	ld.param.f64 	%fd39, [%rd8+640];
	st.global.f64 	[%rd14+632], %fd39;
	ld.param.f64 	%fd40, [%rd8+648];
	st.global.f64 	[%rd14+640], %fd40;
	ld.param.f64 	%fd41, [%rd8+656];
	st.global.f64 	[%rd14+648], %fd41;
	ld.param.f64 	%fd42, [%rd8+664];
	st.global.f64 	[%rd14+656], %fd42;
	ld.param.f64 	%fd43, [%rd8+672];
	st.global.f64 	[%rd14+664], %fd43;
	ld.param.f64 	%fd44, [%rd8+680];
	st.global.f64 	[%rd14+672], %fd44;
	ld.param.f64 	%fd45, [%rd8+688];
	st.global.f64 	[%rd14+680], %fd45;
	ld.param.f64 	%fd46, [%rd8+696];
	st.global.f64 	[%rd14+688], %fd46;
	ld.param.f64 	%fd47, [%rd8+704];
	st.global.f64 	[%rd14+696], %fd47;
	ld.param.f64 	%fd48, [%rd8+712];
	st.global.f64 	[%rd14+704], %fd48;
	ld.param.f64 	%fd49, [%rd8+720];
	st.global.f64 	[%rd14+712], %fd49;
	ld.param.f64 	%fd50, [%rd8+728];
	st.global.f64 	[%rd14+720], %fd50;
	ld.param.f64 	%fd51, [%rd8+736];
	st.global.f64 	[%rd14+728], %fd51;
	ld.param.f64 	%fd52, [%rd8+744];
	st.global.f64 	[%rd14+736], %fd52;
	ld.param.f64 	%fd53, [%rd8+752];
	st.global.f64 	[%rd14+744], %fd53;
	ld.param.f64 	%fd54, [%rd8+760];
	st.global.f64 	[%rd14+752], %fd54;
	ld.param.f64 	%fd55, [%rd8+768];
	st.global.f64 	[%rd14+760], %fd55;
	ld.param.f64 	%fd56, [%rd8+776];
	st.global.f64 	[%rd14+768], %fd56;
	ld.param.f64 	%fd57, [%rd8+784];
	st.global.f64 	[%rd14+776], %fd57;
	ld.param.f64 	%fd58, [%rd8+792];
	st.global.f64 	[%rd14+784], %fd58;
	ld.param.f64 	%fd59, [%rd8+800];
	st.global.f64 	[%rd14+792], %fd59;
	ld.param.f64 	%fd60, [%rd8+808];
	st.global.f64 	[%rd14+800], %fd60;
	ld.param.f64 	%fd61, [%rd8+816];
	st.global.f64 	[%rd14+808], %fd61;
	ld.param.f64 	%fd62, [%rd8+824];
	st.global.f64 	[%rd14+816], %fd62;
	ld.param.f64 	%fd63, [%rd8+832];
	st.global.f64 	[%rd14+824], %fd63;
	ld.param.f64 	%fd64, [%rd8+840];
	st.global.f64 	[%rd14+832], %fd64;
	ld.param.f64 	%fd65, [%rd8+848];
	st.global.f64 	[%rd14+840], %fd65;
	ld.param.f64 	%fd66, [%rd8+856];
	st.global.f64 	[%rd14+848], %fd66;
	ld.param.f64 	%fd67, [%rd8+864];
	st.global.f64 	[%rd14+856], %fd67;
	ld.param.f64 	%fd68, [%rd8+872];
	st.global.f64 	[%rd14+864], %fd68;
	ld.param.f64 	%fd69, [%rd8+880];
	st.global.f64 	[%rd14+872], %fd69;
	ld.param.f64 	%fd70, [%rd8+888];
	st.global.f64 	[%rd14+880], %fd70;
	ld.param.f64 	%fd71, [%rd8+896];
	st.global.f64 	[%rd14+888], %fd71;
	ld.param.f64 	%fd72, [%rd8+904];
	st.global.f64 	[%rd14+896], %fd72;
	ld.param.f64 	%fd73, [%rd8+912];
	st.global.f64 	[%rd14+904], %fd73;
	ld.param.f64 	%fd74, [%rd8+920];
	st.global.f64 	[%rd14+912], %fd74;
	ld.param.f64 	%fd75, [%rd8+928];
	st.global.f64 	[%rd14+920], %fd75;
	ld.param.f64 	%fd76, [%rd8+936];
	st.global.f64 	[%rd14+928], %fd76;
	ld.param.f64 	%fd77, [%rd8+944];
	st.global.f64 	[%rd14+936], %fd77;
	ld.param.f64 	%fd78, [%rd8+952];
	st.global.f64 	[%rd14+944], %fd78;
	ld.param.f64 	%fd79, [%rd8+960];
	st.global.f64 	[%rd14+952], %fd79;
	ld.param.f64 	%fd80, [%rd8+968];
	st.global.f64 	[%rd14+960], %fd80;
	ld.param.f64 	%fd81, [%rd8+976];
	st.global.f64 	[%rd14+968], %fd81;
	ld.param.f64 	%fd82, [%rd8+984];
	st.global.f64 	[%rd14+976], %fd82;
	ld.param.f64 	%fd83, [%rd8+992];
	st.global.f64 	[%rd14+984], %fd83;
	ld.param.f64 	%fd84, [%rd8+1000];
	st.global.f64 	[%rd14+992], %fd84;
	ld.param.f64 	%fd85, [%rd8+1008];
	st.global.f64 	[%rd14+1000], %fd85;
	ld.param.f64 	%fd86, [%rd8+1016];
	st.global.f64 	[%rd14+1008], %fd86;
	ld.param.f64 	%fd87, [%rd8+1024];
	st.global.f64 	[%rd14+1016], %fd87;
	ld.param.f64 	%fd88, [%rd8+1032];
	st.global.f64 	[%rd14+1024], %fd88;
	ld.param.f64 	%fd89, [%rd8+1040];
	st.global.f64 	[%rd14+1032], %fd89;
	ld.param.f64 	%fd90, [%rd8+1048];
	st.global.f64 	[%rd14+1040], %fd90;
	ld.param.f64 	%fd91, [%rd8+1056];
	st.global.f64 	[%rd14+1048], %fd91;
	ld.param.f64 	%fd92, [%rd8+1064];
	st.global.f64 	[%rd14+1056], %fd92;
	ld.param.f64 	%fd93, [%rd8+1072];
	st.global.f64 	[%rd14+1064], %fd93;
	ld.param.f64 	%fd94, [%rd8+1080];
	st.global.f64 	[%rd14+1072], %fd94;
	ld.param.f64 	%fd95, [%rd8+1088];
	st.global.f64 	[%rd14+1080], %fd95;
	ld.param.f64 	%fd96, [%rd8+1096];
	st.global.f64 	[%rd14+1088], %fd96;
	ld.param.f64 	%fd97, [%rd8+1104];
	st.global.f64 	[%rd14+1096], %fd97;
	ld.param.f64 	%fd98, [%rd8+1112];
	st.global.f64 	[%rd14+1104], %fd98;
	ld.param.f64 	%fd99, [%rd8+1120];
	st.global.f64 	[%rd14+1112], %fd99;
	ld.param.f64 	%fd100, [%rd8+1128];
	st.global.f64 	[%rd14+1120], %fd100;
	ld.param.f64 	%fd101, [%rd8+1136];
	st.global.f64 	[%rd14+1128], %fd101;
	ld.param.f64 	%fd102, [%rd8+1144];
	st.global.f64 	[%rd14+1136], %fd102;
	ld.param.f64 	%fd103, [%rd8+1152];
	st.global.f64 	[%rd14+1144], %fd103;
	ld.param.f64 	%fd104, [%rd8+1160];
	st.global.f64 	[%rd14+1152], %fd104;
	ld.param.f64 	%fd105, [%rd8+1168];
	st.global.f64 	[%rd14+1160], %fd105;
	ld.param.f64 	%fd106, [%rd8+1176];
	st.global.f64 	[%rd14+1168], %fd106;
	ld.param.f64 	%fd107, [%rd8+1184];
	st.global.f64 	[%rd14+1176], %fd107;
	ld.param.f64 	%fd108, [%rd8+1192];
	st.global.f64 	[%rd14+1184], %fd108;
	ld.param.f64 	%fd109, [%rd8+1200];
	st.global.f64 	[%rd14+1192], %fd109;
	ld.param.f64 	%fd110, [%rd8+1208];
	st.global.f64 	[%rd14+1200], %fd110;
	ld.param.f64 	%fd111, [%rd8+1216];
	st.global.f64 	[%rd14+1208], %fd111;
	ld.param.f64 	%fd112, [%rd8+1224];
	st.global.f64 	[%rd14+1216], %fd112;
	ld.param.f64 	%fd113, [%rd8+1232];
	st.global.f64 	[%rd14+1224], %fd113;
	ld.param.f64 	%fd114, [%rd8+1240];
	st.global.f64 	[%rd14+1232], %fd114;
	ld.param.f64 	%fd115, [%rd8+1248];
	st.global.f64 	[%rd14+1240], %fd115;
	ld.param.f64 	%fd116, [%rd8+1256];
	st.global.f64 	[%rd14+1248], %fd116;
	ld.param.f64 	%fd117, [%rd8+1264];
	st.global.f64 	[%rd14+1256], %fd117;
	ld.param.f64 	%fd118, [%rd8+1272];
	st.global.f64 	[%rd14+1264], %fd118;
	ld.param.f64 	%fd119, [%rd8+1280];
	st.global.f64 	[%rd14+1272], %fd119;
	ld.param.f64 	%fd120, [%rd8+1288];
	st.global.f64 	[%rd14+1280], %fd120;
	ld.param.f64 	%fd121, [%rd8+1296];
	st.global.f64 	[%rd14+1288], %fd121;
	ld.param.f64 	%fd122, [%rd8+1304];
	st.global.f64 	[%rd14+1296], %fd122;
	ld.param.f64 	%fd123, [%rd8+1312];
	st.global.f64 	[%rd14+1304], %fd123;
	ld.param.f64 	%fd124, [%rd8+1320];
	st.global.f64 	[%rd14+1312], %fd124;
	ld.param.f64 	%fd125, [%rd8+1328];
	st.global.f64 	[%rd14+1320], %fd125;
	ld.param.f64 	%fd126, [%rd8+1336];
	st.global.f64 	[%rd14+1328], %fd126;
	ld.param.f64 	%fd127, [%rd8+1344];
	st.global.f64 	[%rd14+1336], %fd127;
	ld.param.f64 	%fd128, [%rd8+1352];
	st.global.f64 	[%rd14+1344], %fd128;
	ld.param.f64 	%fd129, [%rd8+1360];
	st.global.f64 	[%rd14+1352], %fd129;
	ld.param.f64 	%fd130, [%rd8+1368];
	st.global.f64 	[%rd14+1360], %fd130;
	ld.param.f64 	%fd131, [%rd8+1376];
	st.global.f64 	[%rd14+1368], %fd131;
	ld.param.f64 	%fd132, [%rd8+1384];
	st.global.f64 	[%rd14+1376], %fd132;
	ld.param.f64 	%fd133, [%rd8+1392];
	st.global.f64 	[%rd14+1384], %fd133;
	ld.param.f64 	%fd134, [%rd8+1400];
	st.global.f64 	[%rd14+1392], %fd134;
	ld.param.f64 	%fd135, [%rd8+1408];
	st.global.f64 	[%rd14+1400], %fd135;
	ld.param.f64 	%fd136, [%rd8+1416];
	st.global.f64 	[%rd14+1408], %fd136;
	ld.param.f64 	%fd137, [%rd8+1424];
	st.global.f64 	[%rd14+1416], %fd137;
	ld.param.f64 	%fd138, [%rd8+1432];
	st.global.f64 	[%rd14+1424], %fd138;
	ld.param.f64 	%fd139, [%rd8+1440];
	st.global.f64 	[%rd14+1432], %fd139;
	ld.param.f64 	%fd140, [%rd8+1448];
	st.global.f64 	[%rd14+1440], %fd140;
	ld.param.f64 	%fd141, [%rd8+1456];
	st.global.f64 	[%rd14+1448], %fd141;
	ld.param.f64 	%fd142, [%rd8+1464];
	st.global.f64 	[%rd14+1456], %fd142;
	ld.param.f64 	%fd143, [%rd8+1472];
	st.global.f64 	[%rd14+1464], %fd143;
	ld.param.f64 	%fd144, [%rd8+1480];
	st.global.f64 	[%rd14+1472], %fd144;
	ld.param.f64 	%fd145, [%rd8+1488];
	st.global.f64 	[%rd14+1480], %fd145;
	ld.param.f64 	%fd146, [%rd8+1496];
	st.global.f64 	[%rd14+1488], %fd146;
	ld.param.f64 	%fd147, [%rd8+1504];
	st.global.f64 	[%rd14+1496], %fd147;
	ld.param.f64 	%fd148, [%rd8+1512];
	st.global.f64 	[%rd14+1504], %fd148;
	ld.param.f64 	%fd149, [%rd8+1520];
	st.global.f64 	[%rd14+1512], %fd149;
	ld.param.f64 	%fd150, [%rd8+1528];
	st.global.f64 	[%rd14+1520], %fd150;
	ld.param.f64 	%fd151, [%rd8+1536];
	st.global.f64 	[%rd14+1528], %fd151;
	ld.param.f64 	%fd152, [%rd8+1544];
	st.global.f64 	[%rd14+1536], %fd152;
	ld.param.f64 	%fd153, [%rd8+1552];
	st.global.f64 	[%rd14+1544], %fd153;
	ld.param.f64 	%fd154, [%rd8+1560];
	st.global.f64 	[%rd14+1552], %fd154;
	ld.param.f64 	%fd155, [%rd8+1568];
	st.global.f64 	[%rd14+1560], %fd155;
	ld.param.f64 	%fd156, [%rd8+1576];
	st.global.f64 	[%rd14+1568], %fd156;
	ld.param.f64 	%fd157, [%rd8+1584];
	st.global.f64 	[%rd14+1576], %fd157;
	ld.param.f64 	%fd158, [%rd8+1592];
	st.global.f64 	[%rd14+1584], %fd158;
	ld.param.f64 	%fd159, [%rd8+1600];
	st.global.f64 	[%rd14+1592], %fd159;
	ld.param.f64 	%fd160, [%rd8+1608];
	st.global.f64 	[%rd14+1600], %fd160;
	ld.param.f64 	%fd161, [%rd8+1616];
	st.global.f64 	[%rd14+1608], %fd161;
	ld.param.f64 	%fd162, [%rd8+1624];
	st.global.f64 	[%rd14+1616], %fd162;
	ld.param.f64 	%fd163, [%rd8+1632];
	st.global.f64 	[%rd14+1624], %fd163;
	ld.param.f64 	%fd164, [%rd8+1640];
	st.global.f64 	[%rd14+1632], %fd164;
	ld.param.f64 	%fd165, [%rd8+1648];
	st.global.f64 	[%rd14+1640], %fd165;
	ld.param.f64 	%fd166, [%rd8+1656];
	st.global.f64 	[%rd14+1648], %fd166;
	ld.param.f64 	%fd167, [%rd8+1664];
	st.global.f64 	[%rd14+1656], %fd167;
	ld.param.f64 	%fd168, [%rd8+1672];
	st.global.f64 	[%rd14+1664], %fd168;
	ld.param.f64 	%fd169, [%rd8+1680];
	st.global.f64 	[%rd14+1672], %fd169;
	ld.param.f64 	%fd170, [%rd8+1688];
	st.global.f64 	[%rd14+1680], %fd170;
	ld.param.f64 	%fd171, [%rd8+1696];
	st.global.f64 	[%rd14+1688], %fd171;
	ld.param.f64 	%fd172, [%rd8+1704];
	st.global.f64 	[%rd14+1696], %fd172;
	ld.param.f64 	%fd173, [%rd8+1712];
	st.global.f64 	[%rd14+1704], %fd173;
	ld.param.f64 	%fd174, [%rd8+1720];
	st.global.f64 	[%rd14+1712], %fd174;
	ld.param.f64 	%fd175, [%rd8+1728];
	st.global.f64 	[%rd14+1720], %fd175;
	ld.param.f64 	%fd176, [%rd8+1736];
	st.global.f64 	[%rd14+1728], %fd176;
	ld.param.f64 	%fd177, [%rd8+1744];
	st.global.f64 	[%rd14+1736], %fd177;
	ld.param.f64 	%fd178, [%rd8+1752];
	st.global.f64 	[%rd14+1744], %fd178;
	ld.param.f64 	%fd179, [%rd8+1760];
	st.global.f64 	[%rd14+1752], %fd179;
	ld.param.f64 	%fd180, [%rd8+1768];
	st.global.f64 	[%rd14+1760], %fd180;
	ld.param.f64 	%fd181, [%rd8+1776];
	st.global.f64 	[%rd14+1768], %fd181;
	ld.param.f64 	%fd182, [%rd8+1784];
	st.global.f64 	[%rd14+1776], %fd182;
	ld.param.f64 	%fd183, [%rd8+1792];
	st.global.f64 	[%rd14+1784], %fd183;
	ld.param.f64 	%fd184, [%rd8+1800];
	st.global.f64 	[%rd14+1792], %fd184;
	ld.param.f64 	%fd185, [%rd8+1808];
	st.global.f64 	[%rd14+1800], %fd185;
	ld.param.f64 	%fd186, [%rd8+1816];
	st.global.f64 	[%rd14+1808], %fd186;
	ld.param.f64 	%fd187, [%rd8+1824];
	st.global.f64 	[%rd14+1816], %fd187;
	ld.param.f64 	%fd188, [%rd8+1832];
	st.global.f64 	[%rd14+1824], %fd188;
	ld.param.f64 	%fd189, [%rd8+1840];
	st.global.f64 	[%rd14+1832], %fd189;
	ld.param.f64 	%fd190, [%rd8+1848];
	st.global.f64 	[%rd14+1840], %fd190;
	ld.param.f64 	%fd191, [%rd8+1856];
	st.global.f64 	[%rd14+1848], %fd191;
	ld.param.f64 	%fd192, [%rd8+1864];
	st.global.f64 	[%rd14+1856], %fd192;
	ld.param.f64 	%fd193, [%rd8+1872];
	st.global.f64 	[%rd14+1864], %fd193;
	ld.param.f64 	%fd194, [%rd8+1880];
	st.global.f64 	[%rd14+1872], %fd194;
	ld.param.f64 	%fd195, [%rd8+1888];
	st.global.f64 	[%rd14+1880], %fd195;
	ld.param.f64 	%fd196, [%rd8+1896];
	st.global.f64 	[%rd14+1888], %fd196;
	ld.param.f64 	%fd197, [%rd8+1904];
	st.global.f64 	[%rd14+1896], %fd197;
	ld.param.f64 	%fd198, [%rd8+1912];
	st.global.f64 	[%rd14+1904], %fd198;
	ld.param.f64 	%fd199, [%rd8+1920];
	st.global.f64 	[%rd14+1912], %fd199;
	ld.param.f64 	%fd200, [%rd8+1928];
	st.global.f64 	[%rd14+1920], %fd200;
	ld.param.f64 	%fd201, [%rd8+1936];
	st.global.f64 	[%rd14+1928], %fd201;
	ld.param.f64 	%fd202, [%rd8+1944];
	st.global.f64 	[%rd14+1936], %fd202;
	ld.param.f64 	%fd203, [%rd8+1952];
	st.global.f64 	[%rd14+1944], %fd203;
	ld.param.f64 	%fd204, [%rd8+1960];
	st.global.f64 	[%rd14+1952], %fd204;
	ld.param.f64 	%fd205, [%rd8+1968];
	st.global.f64 	[%rd14+1960], %fd205;
	ld.param.f64 	%fd206, [%rd8+1976];
	st.global.f64 	[%rd14+1968], %fd206;
	ld.param.f64 	%fd207, [%rd8+1984];
	st.global.f64 	[%rd14+1976], %fd207;
	ld.param.f64 	%fd208, [%rd8+1992];
	st.global.f64 	[%rd14+1984], %fd208;
	ld.param.f64 	%fd209, [%rd8+2000];
	st.global.f64 	[%rd14+1992], %fd209;
	ld.param.f64 	%fd210, [%rd8+2008];
	st.global.f64 	[%rd14+2000], %fd210;
	ld.param.f64 	%fd211, [%rd8+2016];
	st.global.f64 	[%rd14+2008], %fd211;
	ld.param.f64 	%fd212, [%rd8+2024];
	st.global.f64 	[%rd14+2016], %fd212;
	ld.param.f64 	%fd213, [%rd8+2032];
	st.global.f64 	[%rd14+2024], %fd213;
	ld.param.f64 	%fd214, [%rd8+2040];
	st.global.f64 	[%rd14+2032], %fd214;
	ld.param.f64 	%fd215, [%rd8+2048];
	st.global.f64 	[%rd14+2040], %fd215;
	ld.param.f64 	%fd216, [%rd8+2056];
	st.global.f64 	[%rd14+2048], %fd216;
	ld.param.f64 	%fd217, [%rd8+2064];
	st.global.f64 	[%rd14+2056], %fd217;
	ld.param.f64 	%fd218, [%rd8+2072];
	st.global.f64 	[%rd14+2064], %fd218;
	ld.param.f64 	%fd219, [%rd8+2080];
	st.global.f64 	[%rd14+2072], %fd219;
	ld.param.f64 	%fd220, [%rd8+2088];
	st.global.f64 	[%rd14+2080], %fd220;
	ld.param.f64 	%fd221, [%rd8+2096];
	st.global.f64 	[%rd14+2088], %fd221;
	ld.param.f64 	%fd222, [%rd8+2104];
	st.global.f64 	[%rd14+2096], %fd222;
	ld.param.f64 	%fd223, [%rd8+2112];
	st.global.f64 	[%rd14+2104], %fd223;
	ld.param.f64 	%fd224, [%rd8+2120];
	st.global.f64 	[%rd14+2112], %fd224;
	ld.param.f64 	%fd225, [%rd8+2128];
	st.global.f64 	[%rd14+2120], %fd225;
	ld.param.f64 	%fd226, [%rd8+2136];
	st.global.f64 	[%rd14+2128], %fd226;
	ld.param.f64 	%fd227, [%rd8+2144];
	st.global.f64 	[%rd14+2136], %fd227;
	ld.param.f64 	%fd228, [%rd8+2152];
	st.global.f64 	[%rd14+2144], %fd228;
	ld.param.f64 	%fd229, [%rd8+2160];
	st.global.f64 	[%rd14+2152], %fd229;
	ld.param.f64 	%fd230, [%rd8+2168];
	st.global.f64 	[%rd14+2160], %fd230;
	ld.param.f64 	%fd231, [%rd8+2176];
	st.global.f64 	[%rd14+2168], %fd231;
	ld.param.f64 	%fd232, [%rd8+2184];
	st.global.f64 	[%rd14+2176], %fd232;
	ld.param.f64 	%fd233, [%rd8+2192];
	st.global.f64 	[%rd14+2184], %fd233;
	ld.param.f64 	%fd234, [%rd8+2200];
	st.global.f64 	[%rd14+2192], %fd234;
	ld.param.f64 	%fd235, [%rd8+2208];
	st.global.f64 	[%rd14+2200], %fd235;
	ld.param.f64 	%fd236, [%rd8+2216];
	st.global.f64 	[%rd14+2208], %fd236;
	ld.param.f64 	%fd237, [%rd8+2224];
	st.global.f64 	[%rd14+2216], %fd237;
	ld.param.f64 	%fd238, [%rd8+2232];
	st.global.f64 	[%rd14+2224], %fd238;
	ld.param.f64 	%fd239, [%rd8+2240];
	st.global.f64 	[%rd14+2232], %fd239;
	ld.param.f64 	%fd240, [%rd8+2248];
	st.global.f64 	[%rd14+2240], %fd240;
	ld.param.f64 	%fd241, [%rd8+2256];
	st.global.f64 	[%rd14+2248], %fd241;
	ld.param.f64 	%fd242, [%rd8+2264];
	st.global.f64 	[%rd14+2256], %fd242;
	ld.param.f64 	%fd243, [%rd8+2272];
	st.global.f64 	[%rd14+2264], %fd243;
	ld.param.f64 	%fd244, [%rd8+2280];
	st.global.f64 	[%rd14+2272], %fd244;
	ld.param.f64 	%fd245, [%rd8+2288];
	st.global.f64 	[%rd14+2280], %fd245;
	ld.param.f64 	%fd246, [%rd8+2296];
	st.global.f64 	[%rd14+2288], %fd246;
	ld.param.f64 	%fd247, [%rd8+2304];
	st.global.f64 	[%rd14+2296], %fd247;
	ld.param.f64 	%fd248, [%rd8+2312];
	st.global.f64 	[%rd14+2304], %fd248;
	ld.param.f64 	%fd249, [%rd8+2320];
	st.global.f64 	[%rd14+2312], %fd249;
	ld.param.f64 	%fd250, [%rd8+2328];
	st.global.f64 	[%rd14+2320], %fd250;
	ld.param.f64 	%fd251, [%rd8+2336];
	st.global.f64 	[%rd14+2328], %fd251;
	ld.param.f64 	%fd252, [%rd8+2344];
	st.global.f64 	[%rd14+2336], %fd252;
	ld.param.f64 	%fd253, [%rd8+2352];
	st.global.f64 	[%rd14+2344], %fd253;
	ld.param.f64 	%fd254, [%rd8+2360];
	st.global.f64 	[%rd14+2352], %fd254;
	ld.param.f64 	%fd255, [%rd8+2368];
	st.global.f64 	[%rd14+2360], %fd255;
	ld.param.f64 	%fd256, [%rd8+2376];
	st.global.f64 	[%rd14+2368], %fd256;
	ld.param.f64 	%fd257, [%rd8+2384];
	st.global.f64 	[%rd14+2376], %fd257;
	ld.param.f64 	%fd258, [%rd8+2392];
	st.global.f64 	[%rd14+2384], %fd258;
	ld.param.f64 	%fd259, [%rd8+2400];
	st.global.f64 	[%rd14+2392], %fd259;
	ld.param.f64 	%fd260, [%rd8+2408];
	st.global.f64 	[%rd14+2400], %fd260;
	ld.param.f64 	%fd261, [%rd8+2416];
	st.global.f64 	[%rd14+2408], %fd261;
	ld.param.f64 	%fd262, [%rd8+2424];
	st.global.f64 	[%rd14+2416], %fd262;
	ld.param.f64 	%fd263, [%rd8+2432];
	st.global.f64 	[%rd14+2424], %fd263;
	ld.param.f64 	%fd264, [%rd8+2440];
	st.global.f64 	[%rd14+2432], %fd264;
	ld.param.f64 	%fd265, [%rd8+2448];
	st.global.f64 	[%rd14+2440], %fd265;
	ld.param.f64 	%fd266, [%rd8+2456];
	st.global.f64 	[%rd14+2448], %fd266;
	ld.param.f64 	%fd267, [%rd8+2464];
	st.global.f64 	[%rd14+2456], %fd267;
	ld.param.f64 	%fd268, [%rd8+2472];
	st.global.f64 	[%rd14+2464], %fd268;
	ld.param.f64 	%fd269, [%rd8+2480];
	st.global.f64 	[%rd14+2472], %fd269;
	ld.param.f64 	%fd270, [%rd8+2488];
	st.global.f64 	[%rd14+2480], %fd270;
	ld.param.f64 	%fd271, [%rd8+2496];
	st.global.f64 	[%rd14+2488], %fd271;
	ld.param.f64 	%fd272, [%rd8+2504];
	st.global.f64 	[%rd14+2496], %fd272;
	ld.param.f64 	%fd273, [%rd8+2512];
	st.global.f64 	[%rd14+2504], %fd273;
	ld.param.f64 	%fd274, [%rd8+2520];
	st.global.f64 	[%rd14+2512], %fd274;
	ld.param.f64 	%fd275, [%rd8+2528];
	st.global.f64 	[%rd14+2520], %fd275;
	ld.param.f64 	%fd276, [%rd8+2536];
	st.global.f64 	[%rd14+2528], %fd276;
	ld.param.f64 	%fd277, [%rd8+2544];
	st.global.f64 	[%rd14+2536], %fd277;
	ld.param.f64 	%fd278, [%rd8+2552];
	st.global.f64 	[%rd14+2544], %fd278;
	ld.param.f64 	%fd279, [%rd8+2560];
	st.global.f64 	[%rd14+2552], %fd279;
	ld.param.f64 	%fd280, [%rd8+2568];
	st.global.f64 	[%rd14+2560], %fd280;
	ld.param.f64 	%fd281, [%rd8+2576];
	st.global.f64 	[%rd14+2568], %fd281;
	ld.param.f64 	%fd282, [%rd8+2584];
	st.global.f64 	[%rd14+2576], %fd282;
	ld.param.f64 	%fd283, [%rd8+2592];
	st.global.f64 	[%rd14+2584], %fd283;
	ld.param.f64 	%fd284, [%rd8+2600];
	st.global.f64 	[%rd14+2592], %fd284;
	ld.param.f64 	%fd285, [%rd8+2608];
	st.global.f64 	[%rd14+2600], %fd285;
	ld.param.f64 	%fd286, [%rd8+2616];
	st.global.f64 	[%rd14+2608], %fd286;
	ld.param.f64 	%fd287, [%rd8+2624];
	st.global.f64 	[%rd14+2616], %fd287;
	ld.param.f64 	%fd288, [%rd8+2632];
	st.global.f64 	[%rd14+2624], %fd288;
	ld.param.f64 	%fd289, [%rd8+2640];
	st.global.f64 	[%rd14+2632], %fd289;
	ld.param.f64 	%fd290, [%rd8+2648];
	st.global.f64 	[%rd14+2640], %fd290;
	ld.param.f64 	%fd291, [%rd8+2656];
	st.global.f64 	[%rd14+2648], %fd291;
	ld.param.f64 	%fd292, [%rd8+2664];
	st.global.f64 	[%rd14+2656], %fd292;
	ld.param.f64 	%fd293, [%rd8+2672];
	st.global.f64 	[%rd14+2664], %fd293;
	ld.param.f64 	%fd294, [%rd8+2680];
	st.global.f64 	[%rd14+2672], %fd294;
	ld.param.f64 	%fd295, [%rd8+2688];
	st.global.f64 	[%rd14+2680], %fd295;
	ld.param.f64 	%fd296, [%rd8+2696];
	st.global.f64 	[%rd14+2688], %fd296;
	ld.param.f64 	%fd297, [%rd8+2704];
	st.global.f64 	[%rd14+2696], %fd297;
	ld.param.f64 	%fd298, [%rd8+2712];
	st.global.f64 	[%rd14+2704], %fd298;
	ld.param.f64 	%fd299, [%rd8+2720];
	st.global.f64 	[%rd14+2712], %fd299;
	ld.param.f64 	%fd300, [%rd8+2728];
	st.global.f64 	[%rd14+2720], %fd300;
	ld.param.f64 	%fd301, [%rd8+2736];
	st.global.f64 	[%rd14+2728], %fd301;
	ld.param.f64 	%fd302, [%rd8+2744];
	st.global.f64 	[%rd14+2736], %fd302;
	ld.param.f64 	%fd303, [%rd8+2752];
	st.global.f64 	[%rd14+2744], %fd303;
	ld.param.f64 	%fd304, [%rd8+2760];
	st.global.f64 	[%rd14+2752], %fd304;
	ld.param.f64 	%fd305, [%rd8+2768];
	st.global.f64 	[%rd14+2760], %fd305;
	ld.param.f64 	%fd306, [%rd8+2776];
	st.global.f64 	[%rd14+2768], %fd306;
	ld.param.f64 	%fd307, [%rd8+2784];
	st.global.f64 	[%rd14+2776], %fd307;
	ld.param.f64 	%fd308, [%rd8+2792];
	st.global.f64 	[%rd14+2784], %fd308;
	ld.param.f64 	%fd309, [%rd8+2800];
	st.global.f64 	[%rd14+2792], %fd309;
	ld.param.f64 	%fd310, [%rd8+2808];
	st.global.f64 	[%rd14+2800], %fd310;
	ld.param.f64 	%fd311, [%rd8+2816];
	st.global.f64 	[%rd14+2808], %fd311;
	ld.param.f64 	%fd312, [%rd8+2824];
	st.global.f64 	[%rd14+2816], %fd312;
	ld.param.f64 	%fd313, [%rd8+2832];
	st.global.f64 	[%rd14+2824], %fd313;
	ld.param.f64 	%fd314, [%rd8+2840];
	st.global.f64 	[%rd14+2832], %fd314;
	ld.param.f64 	%fd315, [%rd8+2848];
	st.global.f64 	[%rd14+2840], %fd315;
	ld.param.f64 	%fd316, [%rd8+2856];
	st.global.f64 	[%rd14+2848], %fd316;
	ld.param.f64 	%fd317, [%rd8+2864];
	st.global.f64 	[%rd14+2856], %fd317;
	ld.param.f64 	%fd318, [%rd8+2872];
	st.global.f64 	[%rd14+2864], %fd318;
	ld.param.f64 	%fd319, [%rd8+2880];
	st.global.f64 	[%rd14+2872], %fd319;
	ld.param.f64 	%fd320, [%rd8+2888];
	st.global.f64 	[%rd14+2880], %fd320;
	ld.param.f64 	%fd321, [%rd8+2896];
	st.global.f64 	[%rd14+2888], %fd321;
	ld.param.f64 	%fd322, [%rd8+2904];
	st.global.f64 	[%rd14+2896], %fd322;
	ld.param.f64 	%fd323, [%rd8+2912];
	st.global.f64 	[%rd14+2904], %fd323;
	ld.param.f64 	%fd324, [%rd8+2920];
	st.global.f64 	[%rd14+2912], %fd324;
	ld.param.f64 	%fd325, [%rd8+2928];
	st.global.f64 	[%rd14+2920], %fd325;
	ld.param.f64 	%fd326, [%rd8+2936];
	st.global.f64 	[%rd14+2928], %fd326;
	ld.param.f64 	%fd327, [%rd8+2944];
	st.global.f64 	[%rd14+2936], %fd327;
	ld.param.f64 	%fd328, [%rd8+2952];
	st.global.f64 	[%rd14+2944], %fd328;
	ld.param.f64 	%fd329, [%rd8+2960];
	st.global.f64 	[%rd14+2952], %fd329;
	ld.param.f64 	%fd330, [%rd8+2968];
	st.global.f64 	[%rd14+2960], %fd330;
	ld.param.f64 	%fd331, [%rd8+2976];
	st.global.f64 	[%rd14+2968], %fd331;
	ld.param.f64 	%fd332, [%rd8+2984];
	st.global.f64 	[%rd14+2976], %fd332;
	ld.param.f64 	%fd333, [%rd8+2992];
	st.global.f64 	[%rd14+2984], %fd333;
	ld.param.f64 	%fd334, [%rd8+3000];
	st.global.f64 	[%rd14+2992], %fd334;
	ld.param.f64 	%fd335, [%rd8+3008];
	st.global.f64 	[%rd14+3000], %fd335;
	ld.param.f64 	%fd336, [%rd8+3016];
	st.global.f64 	[%rd14+3008], %fd336;
	ld.param.f64 	%fd337, [%rd8+3024];
	st.global.f64 	[%rd14+3016], %fd337;
	ld.param.f64 	%fd338, [%rd8+3032];
	st.global.f64 	[%rd14+3024], %fd338;
	ld.param.f64 	%fd339, [%rd8+3040];
	st.global.f64 	[%rd14+3032], %fd339;
	ld.param.f64 	%fd340, [%rd8+3048];
	st.global.f64 	[%rd14+3040], %fd340;
	ld.param.f64 	%fd341, [%rd8+3056];
	st.global.f64 	[%rd14+3048], %fd341;
	ld.param.f64 	%fd342, [%rd8+3064];
	st.global.f64 	[%rd14+3056], %fd342;
	ld.param.f64 	%fd343, [%rd8+3072];
	st.global.f64 	[%rd14+3064], %fd343;
	ld.param.f64 	%fd344, [%rd8+3080];
	st.global.f64 	[%rd14+3072], %fd344;
	ld.param.f64 	%fd345, [%rd8+3088];
	st.global.f64 	[%rd14+3080], %fd345;
	ld.param.f64 	%fd346, [%rd8+3096];
	st.global.f64 	[%rd14+3088], %fd346;
	ld.param.f64 	%fd347, [%rd8+3104];
	st.global.f64 	[%rd14+3096], %fd347;
	ld.param.f64 	%fd348, [%rd8+3112];
	st.global.f64 	[%rd14+3104], %fd348;
	ld.param.f64 	%fd349, [%rd8+3120];
	st.global.f64 	[%rd14+3112], %fd349;
	ld.param.f64 	%fd350, [%rd8+3128];
	st.global.f64 	[%rd14+3120], %fd350;
	ld.param.f64 	%fd351, [%rd8+3136];
	st.global.f64 	[%rd14+3128], %fd351;
	ld.param.f64 	%fd352, [%rd8+3144];
	st.global.f64 	[%rd14+3136], %fd352;
	ld.param.f64 	%fd353, [%rd8+3152];
	st.global.f64 	[%rd14+3144], %fd353;
	ld.param.f64 	%fd354, [%rd8+3160];
	st.global.f64 	[%rd14+3152], %fd354;
	ld.param.f64 	%fd355, [%rd8+3168];
	st.global.f64 	[%rd14+3160], %fd355;
	ld.param.f64 	%fd356, [%rd8+3176];
	st.global.f64 	[%rd14+3168], %fd356;
	ld.param.f64 	%fd357, [%rd8+3184];
	st.global.f64 	[%rd14+3176], %fd357;
	ld.param.f64 	%fd358, [%rd8+3192];
	st.global.f64 	[%rd14+3184], %fd358;
	ld.param.f64 	%fd359, [%rd8+3200];
	st.global.f64 	[%rd14+3192], %fd359;
	ld.param.f64 	%fd360, [%rd8+3208];
	st.global.f64 	[%rd14+3200], %fd360;
	ld.param.f64 	%fd361, [%rd8+3216];
	st.global.f64 	[%rd14+3208], %fd361;
	ld.param.f64 	%fd362, [%rd8+3224];
	st.global.f64 	[%rd14+3216], %fd362;
	ld.param.f64 	%fd363, [%rd8+3232];
	st.global.f64 	[%rd14+3224], %fd363;
	ld.param.f64 	%fd364, [%rd8+3240];
	st.global.f64 	[%rd14+3232], %fd364;
	ld.param.f64 	%fd365, [%rd8+3248];
	st.global.f64 	[%rd14+3240], %fd365;
	ld.param.f64 	%fd366, [%rd8+3256];
	st.global.f64 	[%rd14+3248], %fd366;
	ld.param.f64 	%fd367, [%rd8+3264];
	st.global.f64 	[%rd14+3256], %fd367;
	ld.param.f64 	%fd368, [%rd8+3272];
	st.global.f64 	[%rd14+3264], %fd368;
	ld.param.f64 	%fd369, [%rd8+3280];
	st.global.f64 	[%rd14+3272], %fd369;
	ld.param.f64 	%fd370, [%rd8+3288];
	st.global.f64 	[%rd14+3280], %fd370;
	ld.param.f64 	%fd371, [%rd8+3296];
	st.global.f64 	[%rd14+3288], %fd371;
	ld.param.f64 	%fd372, [%rd8+3304];
	st.global.f64 	[%rd14+3296], %fd372;
	ld.param.f64 	%fd373, [%rd8+3312];
	st.global.f64 	[%rd14+3304], %fd373;
	ld.param.f64 	%fd374, [%rd8+3320];
	st.global.f64 	[%rd14+3312], %fd374;
	ld.param.f64 	%fd375, [%rd8+3328];
	st.global.f64 	[%rd14+3320], %fd375;
	ld.param.f64 	%fd376, [%rd8+3336];
	st.global.f64 	[%rd14+3328], %fd376;
	ld.param.f64 	%fd377, [%rd8+3344];
	st.global.f64 	[%rd14+3336], %fd377;
	ld.param.f64 	%fd378, [%rd8+3352];
	st.global.f64 	[%rd14+3344], %fd378;
	ld.param.f64 	%fd379, [%rd8+3360];
	st.global.f64 	[%rd14+3352], %fd379;
	ld.param.f64 	%fd380, [%rd8+3368];
	st.global.f64 	[%rd14+3360], %fd380;
	ld.param.f64 	%fd381, [%rd8+3376];
	st.global.f64 	[%rd14+3368], %fd381;
	ld.param.f64 	%fd382, [%rd8+3384];
	st.global.f64 	[%rd14+3376], %fd382;
	ld.param.f64 	%fd383, [%rd8+3392];
	st.global.f64 	[%rd14+3384], %fd383;
	ld.param.f64 	%fd384, [%rd8+3400];
	st.global.f64 	[%rd14+3392], %fd384;
	ld.param.f64 	%fd385, [%rd8+3408];
	st.global.f64 	[%rd14+3400], %fd385;
	ld.param.f64 	%fd386, [%rd8+3416];
	st.global.f64 	[%rd14+3408], %fd386;
	ld.param.f64 	%fd387, [%rd8+3424];
	st.global.f64 	[%rd14+3416], %fd387;
	ld.param.f64 	%fd388, [%rd8+3432];
	st.global.f64 	[%rd14+3424], %fd388;
	ld.param.f64 	%fd389, [%rd8+3440];
	st.global.f64 	[%rd14+3432], %fd389;
	ld.param.f64 	%fd390, [%rd8+3448];
	st.global.f64 	[%rd14+3440], %fd390;
	ld.param.f64 	%fd391, [%rd8+3456];
	st.global.f64 	[%rd14+3448], %fd391;
	ld.param.f64 	%fd392, [%rd8+3464];
	st.global.f64 	[%rd14+3456], %fd392;
	ld.param.f64 	%fd393, [%rd8+3472];
	st.global.f64 	[%rd14+3464], %fd393;
	ld.param.f64 	%fd394, [%rd8+3480];
	st.global.f64 	[%rd14+3472], %fd394;
	ld.param.f64 	%fd395, [%rd8+3488];
	st.global.f64 	[%rd14+3480], %fd395;
	ld.param.f64 	%fd396, [%rd8+3496];
	st.global.f64 	[%rd14+3488], %fd396;
	ld.param.f64 	%fd397, [%rd8+3504];
	st.global.f64 	[%rd14+3496], %fd397;
	ld.param.f64 	%fd398, [%rd8+3512];
	st.global.f64 	[%rd14+3504], %fd398;
	ld.param.f64 	%fd399, [%rd8+3520];
	st.global.f64 	[%rd14+3512], %fd399;
	ld.param.f64 	%fd400, [%rd8+3528];
	st.global.f64 	[%rd14+3520], %fd400;
	ld.param.f64 	%fd401, [%rd8+3536];
	st.global.f64 	[%rd14+3528], %fd401;
	ld.param.f64 	%fd402, [%rd8+3544];
	st.global.f64 	[%rd14+3536], %fd402;
	ld.param.f64 	%fd403, [%rd8+3552];
	st.global.f64 	[%rd14+3544], %fd403;
	ld.param.f64 	%fd404, [%rd8+3560];
	st.global.f64 	[%rd14+3552], %fd404;
	ld.param.f64 	%fd405, [%rd8+3568];
	st.global.f64 	[%rd14+3560], %fd405;
	ld.param.f64 	%fd406, [%rd8+3576];
	st.global.f64 	[%rd14+3568], %fd406;
	ld.param.f64 	%fd407, [%rd8+3584];
	st.global.f64 	[%rd14+3576], %fd407;
	ld.param.f64 	%fd408, [%rd8+3592];
	st.global.f64 	[%rd14+3584], %fd408;
	ld.param.f64 	%fd409, [%rd8+3600];
	st.global.f64 	[%rd14+3592], %fd409;
	ld.param.f64 	%fd410, [%rd8+3608];
	st.global.f64 	[%rd14+3600], %fd410;
	ld.param.f64 	%fd411, [%rd8+3616];
	st.global.f64 	[%rd14+3608], %fd411;
	ld.param.f64 	%fd412, [%rd8+3624];
	st.global.f64 	[%rd14+3616], %fd412;
	ld.param.f64 	%fd413, [%rd8+3632];
	st.global.f64 	[%rd14+3624], %fd413;
	ld.param.f64 	%fd414, [%rd8+3640];
	st.global.f64 	[%rd14+3632], %fd414;
	ld.param.f64 	%fd415, [%rd8+3648];
	st.global.f64 	[%rd14+3640], %fd415;
	ld.param.f64 	%fd416, [%rd8+3656];
	st.global.f64 	[%rd14+3648], %fd416;
	ld.param.f64 	%fd417, [%rd8+3664];
	st.global.f64 	[%rd14+3656], %fd417;
	ld.param.f64 	%fd418, [%rd8+3672];
	st.global.f64 	[%rd14+3664], %fd418;
	ld.param.f64 	%fd419, [%rd8+3680];
	st.global.f64 	[%rd14+3672], %fd419;
	ld.param.f64 	%fd420, [%rd8+3688];
	st.global.f64 	[%rd14+3680], %fd420;
	ld.param.f64 	%fd421, [%rd8+3696];
	st.global.f64 	[%rd14+3688], %fd421;
	ld.param.f64 	%fd422, [%rd8+3704];
	st.global.f64 	[%rd14+3696], %fd422;
	ld.param.f64 	%fd423, [%rd8+3712];
	st.global.f64 	[%rd14+3704], %fd423;
	ld.param.f64 	%fd424, [%rd8+3720];
	st.global.f64 	[%rd14+3712], %fd424;
	ld.param.f64 	%fd425, [%rd8+3728];
	st.global.f64 	[%rd14+3720], %fd425;
	ld.param.f64 	%fd426, [%rd8+3736];
	st.global.f64 	[%rd14+3728], %fd426;
	ld.param.f64 	%fd427, [%rd8+3744];
	st.global.f64 	[%rd14+3736], %fd427;
	ld.param.f64 	%fd428, [%rd8+3752];
	st.global.f64 	[%rd14+3744], %fd428;
	ld.param.f64 	%fd429, [%rd8+3760];
	st.global.f64 	[%rd14+3752], %fd429;
	ld.param.f64 	%fd430, [%rd8+3768];
	st.global.f64 	[%rd14+3760], %fd430;
	ld.param.f64 	%fd431, [%rd8+3776];
	st.global.f64 	[%rd14+3768], %fd431;
	ld.param.f64 	%fd432, [%rd8+3784];
	st.global.f64 	[%rd14+3776], %fd432;
	ld.param.f64 	%fd433, [%rd8+3792];
	st.global.f64 	[%rd14+3784], %fd433;
	ld.param.f64 	%fd434, [%rd8+3800];
	st.global.f64 	[%rd14+3792], %fd434;
	ld.param.f64 	%fd435, [%rd8+3808];
	st.global.f64 	[%rd14+3800], %fd435;
	ld.param.f64 	%fd436, [%rd8+3816];
	st.global.f64 	[%rd14+3808], %fd436;
	ld.param.f64 	%fd437, [%rd8+3824];
	st.global.f64 	[%rd14+3816], %fd437;
	ld.param.f64 	%fd438, [%rd8+3832];
	st.global.f64 	[%rd14+3824], %fd438;
	ld.param.f64 	%fd439, [%rd8+3840];
	st.global.f64 	[%rd14+3832], %fd439;
	ld.param.f64 	%fd440, [%rd8+3848];
	st.global.f64 	[%rd14+3840], %fd440;
	ld.param.f64 	%fd441, [%rd8+3856];
	st.global.f64 	[%rd14+3848], %fd441;
	ld.param.f64 	%fd442, [%rd8+3864];
	st.global.f64 	[%rd14+3856], %fd442;
	ld.param.f64 	%fd443, [%rd8+3872];
	st.global.f64 	[%rd14+3864], %fd443;
	ld.param.f64 	%fd444, [%rd8+3880];
	st.global.f64 	[%rd14+3872], %fd444;
	ld.param.f64 	%fd445, [%rd8+3888];
	st.global.f64 	[%rd14+3880], %fd445;
	ld.param.f64 	%fd446, [%rd8+3896];
	st.global.f64 	[%rd14+3888], %fd446;
	ld.param.f64 	%fd447, [%rd8+3904];
	st.global.f64 	[%rd14+3896], %fd447;
	ld.param.f64 	%fd448, [%rd8+3912];
	st.global.f64 	[%rd14+3904], %fd448;
	ld.param.f64 	%fd449, [%rd8+3920];
	st.global.f64 	[%rd14+3912], %fd449;
	ld.param.f64 	%fd450, [%rd8+3928];
	st.global.f64 	[%rd14+3920], %fd450;
	ld.param.f64 	%fd451, [%rd8+3936];
	st.global.f64 	[%rd14+3928], %fd451;
	ld.param.f64 	%fd452, [%rd8+3944];
	st.global.f64 	[%rd14+3936], %fd452;
	ld.param.f64 	%fd453, [%rd8+3952];
	st.global.f64 	[%rd14+3944], %fd453;
	ld.param.f64 	%fd454, [%rd8+3960];
	st.global.f64 	[%rd14+3952], %fd454;
	ld.param.f64 	%fd455, [%rd8+3968];
	st.global.f64 	[%rd14+3960], %fd455;
	ld.param.f64 	%fd456, [%rd8+3976];
	st.global.f64 	[%rd14+3968], %fd456;
	ld.param.f64 	%fd457, [%rd8+3984];
	st.global.f64 	[%rd14+3976], %fd457;
	ld.param.f64 	%fd458, [%rd8+3992];
	st.global.f64 	[%rd14+3984], %fd458;
	ld.param.f64 	%fd459, [%rd8+4000];
	st.global.f64 	[%rd14+3992], %fd459;
	ld.param.f64 	%fd460, [%rd8+4008];
	st.global.f64 	[%rd14+4000], %fd460;
	ld.param.f64 	%fd461, [%rd8+4016];
	st.global.f64 	[%rd14+4008], %fd461;
	ld.param.f64 	%fd462, [%rd8+4024];
	st.global.f64 	[%rd14+4016], %fd462;
	ld.param.f64 	%fd463, [%rd8+4032];
	st.global.f64 	[%rd14+4024], %fd463;
	ld.param.f64 	%fd464, [%rd8+4040];
	st.global.f64 	[%rd14+4032], %fd464;
	ld.param.f64 	%fd465, [%rd8+4048];
	st.global.f64 	[%rd14+4040], %fd465;
	ld.param.f64 	%fd466, [%rd8+4056];
	st.global.f64 	[%rd14+4048], %fd466;
	ld.param.f64 	%fd467, [%rd8+4064];
	st.global.f64 	[%rd14+4056], %fd467;
	ld.param.f64 	%fd468, [%rd8+4072];
	st.global.f64 	[%rd14+4064], %fd468;
	ld.param.f64 	%fd469, [%rd8+4080];
	st.global.f64 	[%rd14+4072], %fd469;
	ld.param.f64 	%fd470, [%rd8+4088];
	st.global.f64 	[%rd14+4080], %fd470;
	ld.param.f64 	%fd471, [%rd8+4096];
	st.global.f64 	[%rd14+4088], %fd471;
	ld.param.f64 	%fd472, [%rd8+4104];
	st.global.f64 	[%rd14+4096], %fd472;
	ld.param.f64 	%fd473, [%rd8+4112];
	st.global.f64 	[%rd14+4104], %fd473;
	ld.param.f64 	%fd474, [%rd8+4120];
	st.global.f64 	[%rd14+4112], %fd474;
	ld.param.f64 	%fd475, [%rd8+4128];
	st.global.f64 	[%rd14+4120], %fd475;
	ld.param.f64 	%fd476, [%rd8+4136];
	st.global.f64 	[%rd14+4128], %fd476;
	ld.param.f64 	%fd477, [%rd8+4144];
	st.global.f64 	[%rd14+4136], %fd477;
	ld.param.f64 	%fd478, [%rd8+4152];
	st.global.f64 	[%rd14+4144], %fd478;
	ld.param.f64 	%fd479, [%rd8+4160];
	st.global.f64 	[%rd14+4152], %fd479;
	ld.param.f64 	%fd480, [%rd8+4168];
	st.global.f64 	[%rd14+4160], %fd480;
	ld.param.f64 	%fd481, [%rd8+4176];
	st.global.f64 	[%rd14+4168], %fd481;
	ld.param.f64 	%fd482, [%rd8+4184];
	st.global.f64 	[%rd14+4176], %fd482;
	ld.param.f64 	%fd483, [%rd8+4192];
	st.global.f64 	[%rd14+4184], %fd483;
	ld.param.f64 	%fd484, [%rd8+4200];
	st.global.f64 	[%rd14+4192], %fd484;
	ld.param.f64 	%fd485, [%rd8+4208];
	st.global.f64 	[%rd14+4200], %fd485;
	ld.param.f64 	%fd486, [%rd8+4216];
	st.global.f64 	[%rd14+4208], %fd486;
	ld.param.f64 	%fd487, [%rd8+4224];
	st.global.f64 	[%rd14+4216], %fd487;
	ld.param.f64 	%fd488, [%rd8+4232];
	st.global.f64 	[%rd14+4224], %fd488;
	ld.param.f64 	%fd489, [%rd8+4240];
	st.global.f64 	[%rd14+4232], %fd489;
	ld.param.f64 	%fd490, [%rd8+4248];
	st.global.f64 	[%rd14+4240], %fd490;
	ld.param.f64 	%fd491, [%rd8+4256];
	st.global.f64 	[%rd14+4248], %fd491;
	ld.param.f64 	%fd492, [%rd8+4264];
	st.global.f64 	[%rd14+4256], %fd492;
	ld.param.f64 	%fd493, [%rd8+4272];
	st.global.f64 	[%rd14+4264], %fd493;
	ld.param.f64 	%fd494, [%rd8+4280];
	st.global.f64 	[%rd14+4272], %fd494;
	ld.param.f64 	%fd495, [%rd8+4288];
	st.global.f64 	[%rd14+4280], %fd495;
	ld.param.f64 	%fd496, [%rd8+4296];
	st.global.f64 	[%rd14+4288], %fd496;
	ld.param.f64 	%fd497, [%rd8+4304];
	st.global.f64 	[%rd14+4296], %fd497;
	ld.param.f64 	%fd498, [%rd8+4312];
	st.global.f64 	[%rd14+4304], %fd498;
	ld.param.f64 	%fd499, [%rd8+4320];
	st.global.f64 	[%rd14+4312], %fd499;
	ld.param.f64 	%fd500, [%rd8+4328];
	st.global.f64 	[%rd14+4320], %fd500;
	ld.param.f64 	%fd501, [%rd8+4336];
	st.global.f64 	[%rd14+4328], %fd501;
	ld.param.f64 	%fd502, [%rd8+4344];
	st.global.f64 	[%rd14+4336], %fd502;
	ld.param.f64 	%fd503, [%rd8+4352];
	st.global.f64 	[%rd14+4344], %fd503;
	ld.param.f64 	%fd504, [%rd8+4360];
	st.global.f64 	[%rd14+4352], %fd504;
	ld.param.f64 	%fd505, [%rd8+4368];
	st.global.f64 	[%rd14+4360], %fd505;
	ld.param.f64 	%fd506, [%rd8+4376];
	st.global.f64 	[%rd14+4368], %fd506;
	ld.param.f64 	%fd507, [%rd8+4384];
	st.global.f64 	[%rd14+4376], %fd507;
	ld.param.f64 	%fd508, [%rd8+4392];
	st.global.f64 	[%rd14+4384], %fd508;
	ld.param.f64 	%fd509, [%rd8+4400];
	st.global.f64 	[%rd14+4392], %fd509;
	ld.param.f64 	%fd510, [%rd8+4408];
	st.global.f64 	[%rd14+4400], %fd510;
	ld.param.f64 	%fd511, [%rd8+4416];
	st.global.f64 	[%rd14+4408], %fd511;
	ld.param.f64 	%fd512, [%rd8+4424];
	st.global.f64 	[%rd14+4416], %fd512;
	ld.param.f64 	%fd513, [%rd8+4432];
	st.global.f64 	[%rd14+4424], %fd513;
	ld.param.f64 	%fd514, [%rd8+4440];
	st.global.f64 	[%rd14+4432], %fd514;
	ld.param.f64 	%fd515, [%rd8+4448];
	st.global.f64 	[%rd14+4440], %fd515;
	ld.param.f64 	%fd516, [%rd8+4456];
	st.global.f64 	[%rd14+4448], %fd516;
	ld.param.f64 	%fd517, [%rd8+4464];
	st.global.f64 	[%rd14+4456], %fd517;
	ld.param.f64 	%fd518, [%rd8+4472];
	st.global.f64 	[%rd14+4464], %fd518;
	ld.param.f64 	%fd519, [%rd8+4480];
	st.global.f64 	[%rd14+4472], %fd519;
	ld.param.f64 	%fd520, [%rd8+4488];
	st.global.f64 	[%rd14+4480], %fd520;
	ld.param.f64 	%fd521, [%rd8+4496];
	st.global.f64 	[%rd14+4488], %fd521;
	ld.param.f64 	%fd522, [%rd8+4504];
	st.global.f64 	[%rd14+4496], %fd522;
	ld.param.f64 	%fd523, [%rd8+4512];
	st.global.f64 	[%rd14+4504], %fd523;
	ld.param.f64 	%fd524, [%rd8+4520];
	st.global.f64 	[%rd14+4512], %fd524;
	ld.param.f64 	%fd525, [%rd8+4528];
	st.global.f64 	[%rd14+4520], %fd525;
	ld.param.f64 	%fd526, [%rd8+4536];
	st.global.f64 	[%rd14+4528], %fd526;
	ld.param.f64 	%fd527, [%rd8+4544];
	st.global.f64 	[%rd14+4536], %fd527;
	ld.param.f64 	%fd528, [%rd8+4552];
	st.global.f64 	[%rd14+4544], %fd528;
	ld.param.f64 	%fd529, [%rd8+4560];
	st.global.f64 	[%rd14+4552], %fd529;
	ld.param.f64 	%fd530, [%rd8+4568];
	st.global.f64 	[%rd14+4560], %fd530;
	ld.param.f64 	%fd531, [%rd8+4576];
	st.global.f64 	[%rd14+4568], %fd531;
	ld.param.f64 	%fd532, [%rd8+4584];
	st.global.f64 	[%rd14+4576], %fd532;
	ld.param.f64 	%fd533, [%rd8+4592];
	st.global.f64 	[%rd14+4584], %fd533;
	ld.param.f64 	%fd534, [%rd8+4600];
	st.global.f64 	[%rd14+4592], %fd534;
	ld.param.f64 	%fd535, [%rd8+4608];
	st.global.f64 	[%rd14+4600], %fd535;
	ld.param.f64 	%fd536, [%rd8+4616];
	st.global.f64 	[%rd14+4608], %fd536;
	ld.param.f64 	%fd537, [%rd8+4624];
	st.global.f64 	[%rd14+4616], %fd537;
	ld.param.f64 	%fd538, [%rd8+4632];
	st.global.f64 	[%rd14+4624], %fd538;
	ld.param.f64 	%fd539, [%rd8+4640];
	st.global.f64 	[%rd14+4632], %fd539;
	ld.param.f64 	%fd540, [%rd8+4648];
	st.global.f64 	[%rd14+4640], %fd540;
	ld.param.f64 	%fd541, [%rd8+4656];
	st.global.f64 	[%rd14+4648], %fd541;
	ld.param.f64 	%fd542, [%rd8+4664];
	st.global.f64 	[%rd14+4656], %fd542;
	ld.param.f64 	%fd543, [%rd8+4672];
	st.global.f64 	[%rd14+4664], %fd543;
	ld.param.f64 	%fd544, [%rd8+4680];
	st.global.f64 	[%rd14+4672], %fd544;
	ld.param.f64 	%fd545, [%rd8+4688];
	st.global.f64 	[%rd14+4680], %fd545;
	ld.param.f64 	%fd546, [%rd8+4696];
	st.global.f64 	[%rd14+4688], %fd546;
	ld.param.f64 	%fd547, [%rd8+4704];
	st.global.f64 	[%rd14+4696], %fd547;
	ld.param.f64 	%fd548, [%rd8+4712];
	st.global.f64 	[%rd14+4704], %fd548;
	ld.param.f64 	%fd549, [%rd8+4720];
	st.global.f64 	[%rd14+4712], %fd549;
	ld.param.f64 	%fd550, [%rd8+4728];
	st.global.f64 	[%rd14+4720], %fd550;
	ld.param.f64 	%fd551, [%rd8+4736];
	st.global.f64 	[%rd14+4728], %fd551;
	ld.param.f64 	%fd552, [%rd8+4744];
	st.global.f64 	[%rd14+4736], %fd552;
	ld.param.f64 	%fd553, [%rd8+4752];
	st.global.f64 	[%rd14+4744], %fd553;
	ld.param.f64 	%fd554, [%rd8+4760];
	st.global.f64 	[%rd14+4752], %fd554;
	ld.param.f64 	%fd555, [%rd8+4768];
	st.global.f64 	[%rd14+4760], %fd555;
	ld.param.f64 	%fd556, [%rd8+4776];
	st.global.f64 	[%rd14+4768], %fd556;
	ld.param.f64 	%fd557, [%rd8+4784];
	st.global.f64 	[%rd14+4776], %fd557;
	ld.param.f64 	%fd558, [%rd8+4792];
	st.global.f64 	[%rd14+4784], %fd558;
	ld.param.f64 	%fd559, [%rd8+4800];
	st.global.f64 	[%rd14+4792], %fd559;
	ld.param.f64 	%fd560, [%rd8+4808];
	st.global.f64 	[%rd14+4800], %fd560;
	ld.param.f64 	%fd561, [%rd8+4816];
	st.global.f64 	[%rd14+4808], %fd561;
	ld.param.f64 	%fd562, [%rd8+4824];
	st.global.f64 	[%rd14+4816], %fd562;
	ld.param.f64 	%fd563, [%rd8+4832];
	st.global.f64 	[%rd14+4824], %fd563;
	ld.param.f64 	%fd564, [%rd8+4840];
	st.global.f64 	[%rd14+4832], %fd564;
	ld.param.f64 	%fd565, [%rd8+4848];
	st.global.f64 	[%rd14+4840], %fd565;
	ld.param.f64 	%fd566, [%rd8+4856];
	st.global.f64 	[%rd14+4848], %fd566;
	ld.param.f64 	%fd567, [%rd8+4864];
	st.global.f64 	[%rd14+4856], %fd567;
	ld.param.f64 	%fd568, [%rd8+4872];
	st.global.f64 	[%rd14+4864], %fd568;
	ld.param.f64 	%fd569, [%rd8+4880];
	st.global.f64 	[%rd14+4872], %fd569;
	ld.param.f64 	%fd570, [%rd8+4888];
	st.global.f64 	[%rd14+4880], %fd570;
	ld.param.f64 	%fd571, [%rd8+4896];
	st.global.f64 	[%rd14+4888], %fd571;
	ld.param.f64 	%fd572, [%rd8+4904];
	st.global.f64 	[%rd14+4896], %fd572;
	ld.param.f64 	%fd573, [%rd8+4912];
	st.global.f64 	[%rd14+4904], %fd573;
	ld.param.f64 	%fd574, [%rd8+4920];
	st.global.f64 	[%rd14+4912], %fd574;
	ld.param.f64 	%fd575, [%rd8+4928];
	st.global.f64 	[%rd14+4920], %fd575;
	ld.param.f64 	%fd576, [%rd8+4936];
	st.global.f64 	[%rd14+4928], %fd576;
	ld.param.f64 	%fd577, [%rd8+4944];
	st.global.f64 	[%rd14+4936], %fd577;
	ld.param.f64 	%fd578, [%rd8+4952];
	st.global.f64 	[%rd14+4944], %fd578;
	ld.param.f64 	%fd579, [%rd8+4960];
	st.global.f64 	[%rd14+4952], %fd579;
	ld.param.f64 	%fd580, [%rd8+4968];
	st.global.f64 	[%rd14+4960], %fd580;
	ld.param.f64 	%fd581, [%rd8+4976];
	st.global.f64 	[%rd14+4968], %fd581;
	ld.param.f64 	%fd582, [%rd8+4984];
	st.global.f64 	[%rd14+4976], %fd582;
	ld.param.f64 	%fd583, [%rd8+4992];
	st.global.f64 	[%rd14+4984], %fd583;
	ld.param.f64 	%fd584, [%rd8+5000];
	st.global.f64 	[%rd14+4992], %fd584;
	ld.param.f64 	%fd585, [%rd8+5008];
	st.global.f64 	[%rd14+5000], %fd585;
	ld.param.f64 	%fd586, [%rd8+5016];
	st.global.f64 	[%rd14+5008], %fd586;
	ld.param.f64 	%fd587, [%rd8+5024];
	st.global.f64 	[%rd14+5016], %fd587;
	ld.param.f64 	%fd588, [%rd8+5032];
	st.global.f64 	[%rd14+5024], %fd588;
	ld.param.f64 	%fd589, [%rd8+5040];
	st.global.f64 	[%rd14+5032], %fd589;
	ld.param.f64 	%fd590, [%rd8+5048];
	st.global.f64 	[%rd14+5040], %fd590;
	ld.param.f64 	%fd591, [%rd8+5056];
	st.global.f64 	[%rd14+5048], %fd591;
	ld.param.f64 	%fd592, [%rd8+5064];
	st.global.f64 	[%rd14+5056], %fd592;
	ld.param.f64 	%fd593, [%rd8+5072];
	st.global.f64 	[%rd14+5064], %fd593;
	ld.param.f64 	%fd594, [%rd8+5080];
	st.global.f64 	[%rd14+5072], %fd594;
	ld.param.f64 	%fd595, [%rd8+5088];
	st.global.f64 	[%rd14+5080], %fd595;
	ld.param.f64 	%fd596, [%rd8+5096];
	st.global.f64 	[%rd14+5088], %fd596;
	ld.param.f64 	%fd597, [%rd8+5104];
	st.global.f64 	[%rd14+5096], %fd597;
	ld.param.f64 	%fd598, [%rd8+5112];
	st.global.f64 	[%rd14+5104], %fd598;
	ld.param.f64 	%fd599, [%rd8+5120];
	st.global.f64 	[%rd14+5112], %fd599;
	ld.param.f64 	%fd600, [%rd8+5128];
	st.global.f64 	[%rd14+5120], %fd600;
	ld.param.f64 	%fd601, [%rd8+5136];
	st.global.f64 	[%rd14+5128], %fd601;
	ld.param.f64 	%fd602, [%rd8+5144];
	st.global.f64 	[%rd14+5136], %fd602;
	ld.param.f64 	%fd603, [%rd8+5152];
	st.global.f64 	[%rd14+5144], %fd603;
	ld.param.f64 	%fd604, [%rd8+5160];
	st.global.f64 	[%rd14+5152], %fd604;
	ld.param.f64 	%fd605, [%rd8+5168];
	st.global.f64 	[%rd14+5160], %fd605;
	ld.param.f64 	%fd606, [%rd8+5176];
	st.global.f64 	[%rd14+5168], %fd606;
	ld.param.f64 	%fd607, [%rd8+5184];
	st.global.f64 	[%rd14+5176], %fd607;
	ld.param.f64 	%fd608, [%rd8+5192];
	st.global.f64 	[%rd14+5184], %fd608;
	ld.param.f64 	%fd609, [%rd8+5200];
	st.global.f64 	[%rd14+5192], %fd609;
	ld.param.f64 	%fd610, [%rd8+5208];
	st.global.f64 	[%rd14+5200], %fd610;
	ld.param.f64 	%fd611, [%rd8+5216];
	st.global.f64 	[%rd14+5208], %fd611;
	ld.param.f64 	%fd612, [%rd8+5224];
	st.global.f64 	[%rd14+5216], %fd612;
	ld.param.f64 	%fd613, [%rd8+5232];
	st.global.f64 	[%rd14+5224], %fd613;
	ld.param.f64 	%fd614, [%rd8+5240];
	st.global.f64 	[%rd14+5232], %fd614;
	ld.param.f64 	%fd615, [%rd8+5248];
	st.global.f64 	[%rd14+5240], %fd615;
	ld.param.f64 	%fd616, [%rd8+5256];
	st.global.f64 	[%rd14+5248], %fd616;
	ld.param.f64 	%fd617, [%rd8+5264];
	st.global.f64 	[%rd14+5256], %fd617;
	ld.param.f64 	%fd618, [%rd8+5272];
	st.global.f64 	[%rd14+5264], %fd618;
	ld.param.f64 	%fd619, [%rd8+5280];
	st.global.f64 	[%rd14+5272], %fd619;
	ld.param.f64 	%fd620, [%rd8+5288];
	st.global.f64 	[%rd14+5280], %fd620;
	ld.param.f64 	%fd621, [%rd8+5296];
	st.global.f64 	[%rd14+5288], %fd621;
	ld.param.f64 	%fd622, [%rd8+5304];
	st.global.f64 	[%rd14+5296], %fd622;
	ld.param.f64 	%fd623, [%rd8+5312];
	st.global.f64 	[%rd14+5304], %fd623;
	ld.param.f64 	%fd624, [%rd8+5320];
	st.global.f64 	[%rd14+5312], %fd624;
	ld.param.f64 	%fd625, [%rd8+5328];
	st.global.f64 	[%rd14+5320], %fd625;
	ld.param.f64 	%fd626, [%rd8+5336];
	st.global.f64 	[%rd14+5328], %fd626;
	ld.param.f64 	%fd627, [%rd8+5344];
	st.global.f64 	[%rd14+5336], %fd627;
	ld.param.f64 	%fd628, [%rd8+5352];
	st.global.f64 	[%rd14+5344], %fd628;
	ld.param.f64 	%fd629, [%rd8+5360];
	st.global.f64 	[%rd14+5352], %fd629;
	ld.param.f64 	%fd630, [%rd8+5368];
	st.global.f64 	[%rd14+5360], %fd630;
	ld.param.f64 	%fd631, [%rd8+5376];
	st.global.f64 	[%rd14+5368], %fd631;
	ld.param.f64 	%fd632, [%rd8+5384];
	st.global.f64 	[%rd14+5376], %fd632;
	ld.param.f64 	%fd633, [%rd8+5392];
	st.global.f64 	[%rd14+5384], %fd633;
	ld.param.f64 	%fd634, [%rd8+5400];
	st.global.f64 	[%rd14+5392], %fd634;
	ld.param.f64 	%fd635, [%rd8+5408];
	st.global.f64 	[%rd14+5400], %fd635;
	ld.param.f64 	%fd636, [%rd8+5416];
	st.global.f64 	[%rd14+5408], %fd636;
	ld.param.f64 	%fd637, [%rd8+5424];
	st.global.f64 	[%rd14+5416], %fd637;
	ld.param.f64 	%fd638, [%rd8+5432];
	st.global.f64 	[%rd14+5424], %fd638;
	ld.param.f64 	%fd639, [%rd8+5440];
	st.global.f64 	[%rd14+5432], %fd639;
	ld.param.f64 	%fd640, [%rd8+5448];
	st.global.f64 	[%rd14+5440], %fd640;
	ld.param.f64 	%fd641, [%rd8+5456];
	st.global.f64 	[%rd14+5448], %fd641;
	ld.param.f64 	%fd642, [%rd8+5464];
	st.global.f64 	[%rd14+5456], %fd642;
	ld.param.f64 	%fd643, [%rd8+5472];
	st.global.f64 	[%rd14+5464], %fd643;
	ld.param.f64 	%fd644, [%rd8+5480];
	st.global.f64 	[%rd14+5472], %fd644;
	ld.param.f64 	%fd645, [%rd8+5488];
	st.global.f64 	[%rd14+5480], %fd645;
	ld.param.f64 	%fd646, [%rd8+5496];
	st.global.f64 	[%rd14+5488], %fd646;
	ld.param.f64 	%fd647, [%rd8+5504];
	st.global.f64 	[%rd14+5496], %fd647;
	ld.param.f64 	%fd648, [%rd8+5512];
	st.global.f64 	[%rd14+5504], %fd648;
	ld.param.f64 	%fd649, [%rd8+5520];
	st.global.f64 	[%rd14+5512], %fd649;
	ld.param.f64 	%fd650, [%rd8+5528];
	st.global.f64 	[%rd14+5520], %fd650;
	ld.param.f64 	%fd651, [%rd8+5536];
	st.global.f64 	[%rd14+5528], %fd651;
	ld.param.f64 	%fd652, [%rd8+5544];
	st.global.f64 	[%rd14+5536], %fd652;
	ld.param.f64 	%fd653, [%rd8+5552];
	st.global.f64 	[%rd14+5544], %fd653;
	ld.param.f64 	%fd654, [%rd8+5560];
	st.global.f64 	[%rd14+5552], %fd654;
	ld.param.f64 	%fd655, [%rd8+5568];
	st.global.f64 	[%rd14+5560], %fd655;
	ld.param.f64 	%fd656, [%rd8+5576];
	st.global.f64 	[%rd14+5568], %fd656;
	ld.param.f64 	%fd657, [%rd8+5584];
	st.global.f64 	[%rd14+5576], %fd657;
	ld.param.f64 	%fd658, [%rd8+5592];
	st.global.f64 	[%rd14+5584], %fd658;
	ld.param.f64 	%fd659, [%rd8+5600];
	st.global.f64 	[%rd14+5592], %fd659;
	ld.param.f64 	%fd660, [%rd8+5608];
	st.global.f64 	[%rd14+5600], %fd660;
	ld.param.f64 	%fd661, [%rd8+5616];
	st.global.f64 	[%rd14+5608], %fd661;
	ld.param.f64 	%fd662, [%rd8+5624];
	st.global.f64 	[%rd14+5616], %fd662;
	ld.param.f64 	%fd663, [%rd8+5632];
	st.global.f64 	[%rd14+5624], %fd663;
	ld.param.f64 	%fd664, [%rd8+5640];
	st.global.f64 	[%rd14+5632], %fd664;
	ld.param.f64 	%fd665, [%rd8+5648];
	st.global.f64 	[%rd14+5640], %fd665;
	ld.param.f64 	%fd666, [%rd8+5656];
	st.global.f64 	[%rd14+5648], %fd666;
	ld.param.f64 	%fd667, [%rd8+5664];
	st.global.f64 	[%rd14+5656], %fd667;
	ld.param.f64 	%fd668, [%rd8+5672];
	st.global.f64 	[%rd14+5664], %fd668;
	ld.param.f64 	%fd669, [%rd8+5680];
	st.global.f64 	[%rd14+5672], %fd669;
	ld.param.f64 	%fd670, [%rd8+5688];
	st.global.f64 	[%rd14+5680], %fd670;
	ld.param.f64 	%fd671, [%rd8+5696];
	st.global.f64 	[%rd14+5688], %fd671;
	ld.param.f64 	%fd672, [%rd8+5704];
	st.global.f64 	[%rd14+5696], %fd672;
	ld.param.f64 	%fd673, [%rd8+5712];
	st.global.f64 	[%rd14+5704], %fd673;
	ld.param.f64 	%fd674, [%rd8+5720];
	st.global.f64 	[%rd14+5712], %fd674;
	ld.param.f64 	%fd675, [%rd8+5728];
	st.global.f64 	[%rd14+5720], %fd675;
	ld.param.f64 	%fd676, [%rd8+5736];
	st.global.f64 	[%rd14+5728], %fd676;
	ld.param.f64 	%fd677, [%rd8+5744];
	st.global.f64 	[%rd14+5736], %fd677;
	ld.param.f64 	%fd678, [%rd8+5752];
	st.global.f64 	[%rd14+5744], %fd678;
	ld.param.f64 	%fd679, [%rd8+5760];
	st.global.f64 	[%rd14+5752], %fd679;
	ld.param.f64 	%fd680, [%rd8+5768];
	st.global.f64 	[%rd14+5760], %fd680;
	ld.param.f64 	%fd681, [%rd8+5776];
	st.global.f64 	[%rd14+5768], %fd681;
	ld.param.f64 	%fd682, [%rd8+5784];
	st.global.f64 	[%rd14+5776], %fd682;
	ld.param.f64 	%fd683, [%rd8+5792];
	st.global.f64 	[%rd14+5784], %fd683;
	ld.param.f64 	%fd684, [%rd8+5800];
	st.global.f64 	[%rd14+5792], %fd684;
	ld.param.f64 	%fd685, [%rd8+5808];
	st.global.f64 	[%rd14+5800], %fd685;
	ld.param.f64 	%fd686, [%rd8+5816];
	st.global.f64 	[%rd14+5808], %fd686;
	ld.param.f64 	%fd687, [%rd8+5824];
	st.global.f64 	[%rd14+5816], %fd687;
	ld.param.f64 	%fd688, [%rd8+5832];
	st.global.f64 	[%rd14+5824], %fd688;
	ld.param.f64 	%fd689, [%rd8+5840];
	st.global.f64 	[%rd14+5832], %fd689;
	ld.param.f64 	%fd690, [%rd8+5848];
	st.global.f64 	[%rd14+5840], %fd690;
	ld.param.f64 	%fd691, [%rd8+5856];
	st.global.f64 	[%rd14+5848], %fd691;
	ld.param.f64 	%fd692, [%rd8+5864];
	st.global.f64 	[%rd14+5856], %fd692;
	ld.param.f64 	%fd693, [%rd8+5872];
	st.global.f64 	[%rd14+5864], %fd693;
	ld.param.f64 	%fd694, [%rd8+5880];
	st.global.f64 	[%rd14+5872], %fd694;
	ld.param.f64 	%fd695, [%rd8+5888];
	st.global.f64 	[%rd14+5880], %fd695;
	ld.param.f64 	%fd696, [%rd8+5896];
	st.global.f64 	[%rd14+5888], %fd696;
	ld.param.f64 	%fd697, [%rd8+5904];
	st.global.f64 	[%rd14+5896], %fd697;
	ld.param.f64 	%fd698, [%rd8+5912];
	st.global.f64 	[%rd14+5904], %fd698;
	ld.param.f64 	%fd699, [%rd8+5920];
	st.global.f64 	[%rd14+5912], %fd699;
	ld.param.f64 	%fd700, [%rd8+5928];
	st.global.f64 	[%rd14+5920], %fd700;
	ld.param.f64 	%fd701, [%rd8+5936];
	st.global.f64 	[%rd14+5928], %fd701;
	ld.param.f64 	%fd702, [%rd8+5944];
	st.global.f64 	[%rd14+5936], %fd702;
	ld.param.f64 	%fd703, [%rd8+5952];
	st.global.f64 	[%rd14+5944], %fd703;
	ld.param.f64 	%fd704, [%rd8+5960];
	st.global.f64 	[%rd14+5952], %fd704;
	ld.param.f64 	%fd705, [%rd8+5968];
	st.global.f64 	[%rd14+5960], %fd705;
	ld.param.f64 	%fd706, [%rd8+5976];
	st.global.f64 	[%rd14+5968], %fd706;
	ld.param.f64 	%fd707, [%rd8+5984];
	st.global.f64 	[%rd14+5976], %fd707;
	ld.param.f64 	%fd708, [%rd8+5992];
	st.global.f64 	[%rd14+5984], %fd708;
	ld.param.f64 	%fd709, [%rd8+6000];
	st.global.f64 	[%rd14+5992], %fd709;
	ld.param.f64 	%fd710, [%rd8+6008];
	st.global.f64 	[%rd14+6000], %fd710;
	ld.param.f64 	%fd711, [%rd8+6016];
	st.global.f64 	[%rd14+6008], %fd711;
	ld.param.f64 	%fd712, [%rd8+6024];
	st.global.f64 	[%rd14+6016], %fd712;
	ld.param.f64 	%fd713, [%rd8+6032];
	st.global.f64 	[%rd14+6024], %fd713;
	ld.param.f64 	%fd714, [%rd8+6040];
	st.global.f64 	[%rd14+6032], %fd714;
	ld.param.f64 	%fd715, [%rd8+6048];
	st.global.f64 	[%rd14+6040], %fd715;
	ld.param.f64 	%fd716, [%rd8+6056];
	st.global.f64 	[%rd14+6048], %fd716;
	ld.param.f64 	%fd717, [%rd8+6064];
	st.global.f64 	[%rd14+6056], %fd717;
	ld.param.f64 	%fd718, [%rd8+6072];
	st.global.f64 	[%rd14+6064], %fd718;
	ld.param.f64 	%fd719, [%rd8+6080];
	st.global.f64 	[%rd14+6072], %fd719;
	ld.param.f64 	%fd720, [%rd8+6088];
	st.global.f64 	[%rd14+6080], %fd720;
$L__BB3_4:
	ld.param.u64 	%rd33, [_ZN3cub18CUB_300001_SM_10006detail8for_each13static_kernelINS2_12policy_hub_t12policy_500_tEmN6thrust24THRUST_300001_SM_1000_NS8cuda_cub6__fill7functorINS7_6detail15normal_iteratorINS7_10device_ptrI15LINKLIST_MEMBEREEEESE_EEEEvT0_T1__param_0];
	add.s32 	%r88, %r2, 256;
	cvt.u64.u32 	%rd15, %r88;
	sub.s64 	%rd17, %rd33, %rd3;
	setp.le.u64 	%p3, %rd17, %rd15;
	@%p3 bra 	$L__BB3_6;
	mov.u64 	%rd18, %rd2;
	ld.param.u64 	%rd19, [%rd18];
	cvta.to.global.u64 	%rd20, %rd19;
	add.s64 	%rd23, %rd3, %rd5;
	mad.lo.s64 	%rd24, %rd23, 6088, %rd20;
	ld.param.v2.u32 	{%r92, %r93}, [%rd18+8];
	st.global.v2.u32 	[%rd24+1558528], {%r92, %r93};
	ld.param.v2.u32 	{%r94, %r95}, [%rd18+16];
	st.global.v2.u32 	[%rd24+1558536], {%r94, %r95};
	ld.param.v2.u32 	{%r96, %r97}, [%rd18+24];
	st.global.v2.u32 	[%rd24+1558544], {%r96, %r97};
	ld.param.v2.u32 	{%r98, %r99}, [%rd18+32];
	st.global.v2.u32 	[%rd24+1558552], {%r98, %r99};
	ld.param.v2.u32 	{%r100, %r101}, [%rd18+40];
	st.global.v2.u32 	[%rd24+1558560], {%r100, %r101};
	ld.param.v2.u32 	{%r102, %r103}, [%rd18+48];
	st.global.v2.u32 	[%rd24+1558568], {%r102, %r103};
	ld.param.v2.u32 	{%r104, %r105}, [%rd18+56];
	st.global.v2.u32 	[%rd24+1558576], {%r104, %r105};
	ld.param.v2.u32 	{%r106, %r107}, [%rd18+64];
	st.global.v2.u32 	[%rd24+1558584], {%r106, %r107};
	ld.param.v2.u32 	{%r108, %r109}, [%rd18+72];
	st.global.v2.u32 	[%rd24+1558592], {%r108, %r109};
	ld.param.v2.u32 	{%r110, %r111}, [%rd18+80];
	st.global.v2.u32 	[%rd24+1558600], {%r110, %r111};
	ld.param.v2.u32 	{%r112, %r113}, [%rd18+88];
	st.global.v2.u32 	[%rd24+1558608], {%r112, %r113};
	ld.param.v2.u32 	{%r114, %r115}, [%rd18+96];
	st.global.v2.u32 	[%rd24+1558616], {%r114, %r115};
	ld.param.v2.u32 	{%r116, %r117}, [%rd18+104];
	st.global.v2.u32 	[%rd24+1558624], {%r116, %r117};
	ld.param.v2.u32 	{%r118, %r119}, [%rd18+112];
	st.global.v2.u32 	[%rd24+1558632], {%r118, %r119};
	ld.param.v2.u32 	{%r120, %r121}, [%rd18+120];
	st.global.v2.u32 	[%rd24+1558640], {%r120, %r121};
	ld.param.v2.u32 	{%r122, %r123}, [%rd18+128];
	st.global.v2.u32 	[%rd24+1558648], {%r122, %r123};
	ld.param.v2.u32 	{%r124, %r125}, [%rd18+136];
	st.global.v2.u32 	[%rd24+1558656], {%r124, %r125};
	ld.param.v2.u32 	{%r126, %r127}, [%rd18+144];
	st.global.v2.u32 	[%rd24+1558664], {%r126, %r127};
	ld.param.v2.u32 	{%r128, %r129}, [%rd18+152];
	st.global.v2.u32 	[%rd24+1558672], {%r128, %r129};
	ld.param.v2.u32 	{%r130, %r131}, [%rd18+160];
	st.global.v2.u32 	[%rd24+1558680], {%r130, %r131};
	ld.param.v2.u32 	{%r132, %r133}, [%rd18+168];
	st.global.v2.u32 	[%rd24+1558688], {%r132, %r133};
	ld.param.v2.u32 	{%r134, %r135}, [%rd18+176];
	st.global.v2.u32 	[%rd24+1558696], {%r134, %r135};
	ld.param.v2.u32 	{%r136, %r137}, [%rd18+184];
	st.global.v2.u32 	[%rd24+1558704], {%r136, %r137};
	ld.param.v2.u32 	{%r138, %r139}, [%rd18+192];
	st.global.v2.u32 	[%rd24+1558712], {%r138, %r139};
	ld.param.v2.u32 	{%r140, %r141}, [%rd18+200];
	st.global.v2.u32 	[%rd24+1558720], {%r140, %r141};
	ld.param.v2.u32 	{%r142, %r143}, [%rd18+208];
	st.global.v2.u32 	[%rd24+1558728], {%r142, %r143};
	ld.param.v2.u32 	{%r144, %r145}, [%rd18+216];
	st.global.v2.u32 	[%rd24+1558736], {%r144, %r145};
	ld.param.v2.u32 	{%r146, %r147}, [%rd18+224];
	st.global.v2.u32 	[%rd24+1558744], {%r146, %r147};
	ld.param.v2.u32 	{%r148, %r149}, [%rd18+232];
	st.global.v2.u32 	[%rd24+1558752], {%r148, %r149};
	ld.param.v2.u32 	{%r150, %r151}, [%rd18+240];
	st.global.v2.u32 	[%rd24+1558760], {%r150, %r151};
	ld.param.v2.u32 	{%r152, %r153}, [%rd18+248];
	st.global.v2.u32 	[%rd24+1558768], {%r152, %r153};
	ld.param.v2.u32 	{%r154, %r155}, [%rd18+256];
	st.global.v2.u32 	[%rd24+1558776], {%r154, %r155};
	ld.param.v2.u32 	{%r156, %r157}, [%rd18+264];
	st.global.v2.u32 	[%rd24+1558784], {%r156, %r157};
	ld.param.v2.u32 	{%r158, %r159}, [%rd18+272];
	st.global.v2.u32 	[%rd24+1558792], {%r158, %r159};
	ld.param.v2.u32 	{%r160, %r161}, [%rd18+280];
	st.global.v2.u32 	[%rd24+1558800], {%r160, %r161};
	ld.param.v2.u32 	{%r162, %r163}, [%rd18+288];
	st.global.v2.u32 	[%rd24+1558808], {%r162, %r163};
	ld.param.v2.u32 	{%r164, %r165}, [%rd18+296];
	st.global.v2.u32 	[%rd24+1558816], {%r164, %r165};
	ld.param.v2.u32 	{%r166, %r167}, [%rd18+304];
	st.global.v2.u32 	[%rd24+1558824], {%r166, %r167};
	ld.param.v2.u32 	{%r168, %r169}, [%rd18+312];
	st.global.v2.u32 	[%rd24+1558832], {%r168, %r169};
	ld.param.v2.u32 	{%r170, %r171}, [%rd18+320];
	st.global.v2.u32 	[%rd24+1558840], {%r170, %r171};
	ld.param.u32 	%r172, [%rd18+328];
	st.global.u32 	[%rd24+1558848], %r172;
	ld.param.f64 	%fd721, [%rd18+336];
	st.global.f64 	[%rd24+1558856], %fd721;
	ld.param.f64 	%fd722, [%rd18+344];
	st.global.f64 	[%rd24+1558864], %fd722;
	ld.param.f64 	%fd723, [%rd18+352];
	st.global.f64 	[%rd24+1558872], %fd723;
	ld.param.f64 	%fd724, [%rd18+360];
	st.global.f64 	[%rd24+1558880], %fd724;
	ld.param.f64 	%fd725, [%rd18+368];
	st.global.f64 	[%rd24+1558888], %fd725;
	ld.param.f64 	%fd726, [%rd18+376];
	st.global.f64 	[%rd24+1558896], %fd726;
	ld.param.f64 	%fd727, [%rd18+384];
	st.global.f64 	[%rd24+1558904], %fd727;
	ld.param.f64 	%fd728, [%rd18+392];
	st.global.f64 	[%rd24+1558912], %fd728;
	ld.param.f64 	%fd729, [%rd18+400];
	st.global.f64 	[%rd24+1558920], %fd729;
	ld.param.f64 	%fd730, [%rd18+408];
	st.global.f64 	[%rd24+1558928], %fd730;
	ld.param.f64 	%fd731, [%rd18+416];
	st.global.f64 	[%rd24+1558936], %fd731;
	ld.param.f64 	%fd732, [%rd18+424];
	st.global.f64 	[%rd24+1558944], %fd732;
	ld.param.f64 	%fd733, [%rd18+432];
	st.global.f64 	[%rd24+1558952], %fd733;
	ld.param.f64 	%fd734, [%rd18+440];
	st.global.f64 	[%rd24+1558960], %fd734;
	ld.param.f64 	%fd735, [%rd18+448];
	st.global.f64 	[%rd24+1558968], %fd735;
	ld.param.f64 	%fd736, [%rd18+456];
	st.global.f64 	[%rd24+1558976], %fd736;
	ld.param.f64 	%fd737, [%rd18+464];
	st.global.f64 	[%rd24+1558984], %fd737;
	ld.param.f64 	%fd738, [%rd18+472];
	st.global.f64 	[%rd24+1558992], %fd738;
	ld.param.f64 	%fd739, [%rd18+480];
	st.global.f64 	[%rd24+1559000], %fd739;
	ld.param.f64 	%fd740, [%rd18+488];
	st.global.f64 	[%rd24+1559008], %fd740;
	ld.param.f64 	%fd741, [%rd18+496];
	st.global.f64 	[%rd24+1559016], %fd741;
	ld.param.f64 	%fd742, [%rd18+504];
	st.global.f64 	[%rd24+1559024], %fd742;
	ld.param.f64 	%fd743, [%rd18+512];
	st.global.f64 	[%rd24+1559032], %fd743;
	ld.param.f64 	%fd744, [%rd18+520];
	st.global.f64 	[%rd24+1559040], %fd744;
	ld.param.f64 	%fd745, [%rd18+528];
	st.global.f64 	[%rd24+1559048], %fd745;
	ld.param.f64 	%fd746, [%rd18+536];
	st.global.f64 	[%rd24+1559056], %fd746;
	ld.param.f64 	%fd747, [%rd18+544];
	st.global.f64 	[%rd24+1559064], %fd747;
	ld.param.f64 	%fd748, [%rd18+552];
	st.global.f64 	[%rd24+1559072], %fd748;
	ld.param.f64 	%fd749, [%rd18+560];
	st.global.f64 	[%rd24+1559080], %fd749;
	ld.param.f64 	%fd750, [%rd18+568];
	st.global.f64 	[%rd24+1559088], %fd750;
	ld.param.f64 	%fd751, [%rd18+576];
	st.global.f64 	[%rd24+1559096], %fd751;
	ld.param.f64 	%fd752, [%rd18+584];
	st.global.f64 	[%rd24+1559104], %fd752;
	ld.param.f64 	%fd753, [%rd18+592];
	st.global.f64 	[%rd24+1559112], %fd753;
	ld.param.f64 	%fd754, [%rd18+600];
	st.global.f64 	[%rd24+1559120], %fd754;
	ld.param.f64 	%fd755, [%rd18+608];
	st.global.f64 	[%rd24+1559128], %fd755;
	ld.param.f64 	%fd756, [%rd18+616];
	st.global.f64 	[%rd24+1559136], %fd756;
	ld.param.f64 	%fd757, [%rd18+624];
	st.global.f64 	[%rd24+1559144], %fd757;
	ld.param.f64 	%fd758, [%rd18+632];
	st.global.f64 	[%rd24+1559152], %fd758;
	ld.param.f64 	%fd759, [%rd18+640];
	st.global.f64 	[%rd24+1559160], %fd759;
	ld.param.f64 	%fd760, [%rd18+648];
	st.global.f64 	[%rd24+1559168], %fd760;
	ld.param.f64 	%fd761, [%rd18+656];
	st.global.f64 	[%rd24+1559176], %fd761;
	ld.param.f64 	%fd762, [%rd18+664];
	st.global.f64 	[%rd24+1559184], %fd762;
	ld.param.f64 	%fd763, [%rd18+672];
	st.global.f64 	[%rd24+1559192], %fd763;
	ld.param.f64 	%fd764, [%rd18+680];
	st.global.f64 	[%rd24+1559200], %fd764;
	ld.param.f64 	%fd765, [%rd18+688];
	st.global.f64 	[%rd24+1559208], %fd765;
	ld.param.f64 	%fd766, [%rd18+696];
	st.global.f64 	[%rd24+1559216], %fd766;
	ld.param.f64 	%fd767, [%rd18+704];
	st.global.f64 	[%rd24+1559224], %fd767;
	ld.param.f64 	%fd768, [%rd18+712];
	st.global.f64 	[%rd24+1559232], %fd768;
	ld.param.f64 	%fd769, [%rd18+720];
	st.global.f64 	[%rd24+1559240], %fd769;
	ld.param.f64 	%fd770, [%rd18+728];
	st.global.f64 	[%rd24+1559248], %fd770;
	ld.param.f64 	%fd771, [%rd18+736];
	st.global.f64 	[%rd24+1559256], %fd771;
	ld.param.f64 	%fd772, [%rd18+744];
	st.global.f64 	[%rd24+1559264], %fd772;
	ld.param.f64 	%fd773, [%rd18+752];
	st.global.f64 	[%rd24+1559272], %fd773;
	ld.param.f64 	%fd774, [%rd18+760];
	st.global.f64 	[%rd24+1559280], %fd774;
	ld.param.f64 	%fd775, [%rd18+768];
	st.global.f64 	[%rd24+1559288], %fd775;
	ld.param.f64 	%fd776, [%rd18+776];
	st.global.f64 	[%rd24+1559296], %fd776;
	ld.param.f64 	%fd777, [%rd18+784];
	st.global.f64 	[%rd24+1559304], %fd777;
	ld.param.f64 	%fd778, [%rd18+792];
	st.global.f64 	[%rd24+1559312], %fd778;
	ld.param.f64 	%fd779, [%rd18+800];
	st.global.f64 	[%rd24+1559320], %fd779;
	ld.param.f64 	%fd780, [%rd18+808];
	st.global.f64 	[%rd24+1559328], %fd780;
	ld.param.f64 	%fd781, [%rd18+816];
	st.global.f64 	[%rd24+1559336], %fd781;
	ld.param.f64 	%fd782, [%rd18+824];
	st.global.f64 	[%rd24+1559344], %fd782;
	ld.param.f64 	%fd783, [%rd18+832];
	st.global.f64 	[%rd24+1559352], %fd783;
	ld.param.f64 	%fd784, [%rd18+840];
	st.global.f64 	[%rd24+1559360], %fd784;
	ld.param.f64 	%fd785, [%rd18+848];
	st.global.f64 	[%rd24+1559368], %fd785;
	ld.param.f64 	%fd786, [%rd18+856];
	st.global.f64 	[%rd24+1559376], %fd786;
	ld.param.f64 	%fd787, [%rd18+864];
	st.global.f64 	[%rd24+1559384], %fd787;
	ld.param.f64 	%fd788, [%rd18+872];
	st.global.f64 	[%rd24+1559392], %fd788;
	ld.param.f64 	%fd789, [%rd18+880];
	st.global.f64 	[%rd24+1559400], %fd789;
	ld.param.f64 	%fd790, [%rd18+888];
	st.global.f64 	[%rd24+1559408], %fd790;
	ld.param.f64 	%fd791, [%rd18+896];
	st.global.f64 	[%rd24+1559416], %fd791;
	ld.param.f64 	%fd792, [%rd18+904];
	st.global.f64 	[%rd24+1559424], %fd792;
	ld.param.f64 	%fd793, [%rd18+912];
	st.global.f64 	[%rd24+1559432], %fd793;
	ld.param.f64 	%fd794, [%rd18+920];
	st.global.f64 	[%rd24+1559440], %fd794;
	ld.param.f64 	%fd795, [%rd18+928];
	st.global.f64 	[%rd24+1559448], %fd795;
	ld.param.f64 	%fd796, [%rd18+936];
	st.global.f64 	[%rd24+1559456], %fd796;
	ld.param.f64 	%fd797, [%rd18+944];
	st.global.f64 	[%rd24+1559464], %fd797;
	ld.param.f64 	%fd798, [%rd18+952];
	st.global.f64 	[%rd24+1559472], %fd798;
	ld.param.f64 	%fd799, [%rd18+960];
	st.global.f64 	[%rd24+1559480], %fd799;
	ld.param.f64 	%fd800, [%rd18+968];
	st.global.f64 	[%rd24+1559488], %fd800;
	ld.param.f64 	%fd801, [%rd18+976];
	st.global.f64 	[%rd24+1559496], %fd801;
	ld.param.f64 	%fd802, [%rd18+984];
	st.global.f64 	[%rd24+1559504], %fd802;
	ld.param.f64 	%fd803, [%rd18+992];
	st.global.f64 	[%rd24+1559512], %fd803;
	ld.param.f64 	%fd804, [%rd18+1000];
	st.global.f64 	[%rd24+1559520], %fd804;
	ld.param.f64 	%fd805, [%rd18+1008];
	st.global.f64 	[%rd24+1559528], %fd805;
	ld.param.f64 	%fd806, [%rd18+1016];
	st.global.f64 	[%rd24+1559536], %fd806;
	ld.param.f64 	%fd807, [%rd18+1024];
	st.global.f64 	[%rd24+1559544], %fd807;
	ld.param.f64 	%fd808, [%rd18+1032];
	st.global.f64 	[%rd24+1559552], %fd808;
	ld.param.f64 	%fd809, [%rd18+1040];
	st.global.f64 	[%rd24+1559560], %fd809;
	ld.param.f64 	%fd810, [%rd18+1048];
	st.global.f64 	[%rd24+1559568], %fd810;
	ld.param.f64 	%fd811, [%rd18+1056];
	st.global.f64 	[%rd24+1559576], %fd811;
	ld.param.f64 	%fd812, [%rd18+1064];
	st.global.f64 	[%rd24+1559584], %fd812;
	ld.param.f64 	%fd813, [%rd18+1072];
	st.global.f64 	[%rd24+1559592], %fd813;
	ld.param.f64 	%fd814, [%rd18+1080];
	st.global.f64 	[%rd24+1559600], %fd814;
	ld.param.f64 	%fd815, [%rd18+1088];
	st.global.f64 	[%rd24+1559608], %fd815;
	ld.param.f64 	%fd816, [%rd18+1096];
	st.global.f64 	[%rd24+1559616], %fd816;
	ld.param.f64 	%fd817, [%rd18+1104];
	st.global.f64 	[%rd24+1559624], %fd817;
	ld.param.f64 	%fd818, [%rd18+1112];
	st.global.f64 	[%rd24+1559632], %fd818;
	ld.param.f64 	%fd819, [%rd18+1120];
	st.global.f64 	[%rd24+1559640], %fd819;
	ld.param.f64 	%fd820, [%rd18+1128];
	st.global.f64 	[%rd24+1559648], %fd820;
	ld.param.f64 	%fd821, [%rd18+1136];
	st.global.f64 	[%rd24+1559656], %fd821;
	ld.param.f64 	%fd822, [%rd18+1144];
	st.global.f64 	[%rd24+1559664], %fd822;
	ld.param.f64 	%fd823, [%rd18+1152];
	st.global.f64 	[%rd24+1559672], %fd823;
	ld.param.f64 	%fd824, [%rd18+1160];
	st.global.f64 	[%rd24+1559680], %fd824;
	ld.param.f64 	%fd825, [%rd18+1168];
	st.global.f64 	[%rd24+1559688], %fd825;
	ld.param.f64 	%fd826, [%rd18+1176];
	st.global.f64 	[%rd24+1559696], %fd826;
	ld.param.f64 	%fd827, [%rd18+1184];
	st.global.f64 	[%rd24+1559704], %fd827;
	ld.param.f64 	%fd828, [%rd18+1192];
	st.global.f64 	[%rd24+1559712], %fd828;
	ld.param.f64 	%fd829, [%rd18+1200];
	st.global.f64 	[%rd24+1559720], %fd829;
	ld.param.f64 	%fd830, [%rd18+1208];
	st.global.f64 	[%rd24+1559728], %fd830;
	ld.param.f64 	%fd831, [%rd18+1216];
	st.global.f64 	[%rd24+1559736], %fd831;
	ld.param.f64 	%fd832, [%rd18+1224];
	st.global.f64 	[%rd24+1559744], %fd832;
	ld.param.f64 	%fd833, [%rd18+1232];
	st.global.f64 	[%rd24+1559752], %fd833;
	ld.param.f64 	%fd834, [%rd18+1240];
	st.global.f64 	[%rd24+1559760], %fd834;
	ld.param.f64 	%fd835, [%rd18+1248];
	st.global.f64 	[%rd24+1559768], %fd835;
	ld.param.f64 	%fd836, [%rd18+1256];
	st.global.f64 	[%rd24+1559776], %fd836;
	ld.param.f64 	%fd837, [%rd18+1264];
	st.global.f64 	[%rd24+1559784], %fd837;
	ld.param.f64 	%fd838, [%rd18+1272];
	st.global.f64 	[%rd24+1559792], %fd838;
	ld.param.f64 	%fd839, [%rd18+1280];
	st.global.f64 	[%rd24+1559800], %fd839;
	ld.param.f64 	%fd840, [%rd18+1288];
	st.global.f64 	[%rd24+1559808], %fd840;
	ld.param.f64 	%fd841, [%rd18+1296];
	st.global.f64 	[%rd24+1559816], %fd841;
	ld.param.f64 	%fd842, [%rd18+1304];
	st.global.f64 	[%rd24+1559824], %fd842;
	ld.param.f64 	%fd843, [%rd18+1312];
	st.global.f64 	[%rd24+1559832], %fd843;
	ld.param.f64 	%fd844, [%rd18+1320];
	st.global.f64 	[%rd24+1559840], %fd844;
	ld.param.f64 	%fd845, [%rd18+1328];
	st.global.f64 	[%rd24+1559848], %fd845;
	ld.param.f64 	%fd846, [%rd18+1336];
	st.global.f64 	[%rd24+1559856], %fd846;
	ld.param.f64 	%fd847, [%rd18+1344];
	st.global.f64 	[%rd24+1559864], %fd847;
	ld.param.f64 	%fd848, [%rd18+1352];
	st.global.f64 	[%rd24+1559872], %fd848;
	ld.param.f64 	%fd849, [%rd18+1360];
	st.global.f64 	[%rd24+1559880], %fd849;
	ld.param.f64 	%fd850, [%rd18+1368];
	st.global.f64 	[%rd24+1559888], %fd850;
	ld.param.f64 	%fd851, [%rd18+1376];
	st.global.f64 	[%rd24+1559896], %fd851;
	ld.param.f64 	%fd852, [%rd18+1384];
	st.global.f64 	[%rd24+1559904], %fd852;
	ld.param.f64 	%fd853, [%rd18+1392];
	st.global.f64 	[%rd24+1559912], %fd853;
	ld.param.f64 	%fd854, [%rd18+1400];
	st.global.f64 	[%rd24+1559920], %fd854;
	ld.param.f64 	%fd855, [%rd18+1408];
	st.global.f64 	[%rd24+1559928], %fd855;
	ld.param.f64 	%fd856, [%rd18+1416];
	st.global.f64 	[%rd24+1559936], %fd856;
	ld.param.f64 	%fd857, [%rd18+1424];
	st.global.f64 	[%rd24+1559944], %fd857;
	ld.param.f64 	%fd858, [%rd18+1432];
	st.global.f64 	[%rd24+1559952], %fd858;
	ld.param.f64 	%fd859, [%rd18+1440];
	st.global.f64 	[%rd24+1559960], %fd859;
	ld.param.f64 	%fd860, [%rd18+1448];
	st.global.f64 	[%rd24+1559968], %fd860;
	ld.param.f64 	%fd861, [%rd18+1456];
	st.global.f64 	[%rd24+1559976], %fd861;
	ld.param.f64 	%fd862, [%rd18+1464];
	st.global.f64 	[%rd24+1559984], %fd862;
	ld.param.f64 	%fd863, [%rd18+1472];
	st.global.f64 	[%rd24+1559992], %fd863;
	ld.param.f64 	%fd864, [%rd18+1480];
	st.global.f64 	[%rd24+1560000], %fd864;
	ld.param.f64 	%fd865, [%rd18+1488];
	st.global.f64 	[%rd24+1560008], %fd865;
	ld.param.f64 	%fd866, [%rd18+1496];
	st.global.f64 	[%rd24+1560016], %fd866;
	ld.param.f64 	%fd867, [%rd18+1504];
	st.global.f64 	[%rd24+1560024], %fd867;
	ld.param.f64 	%fd868, [%rd18+1512];
	st.global.f64 	[%rd24+1560032], %fd868;
	ld.param.f64 	%fd869, [%rd18+1520];
	st.global.f64 	[%rd24+1560040], %fd869;
	ld.param.f64 	%fd870, [%rd18+1528];
	st.global.f64 	[%rd24+1560048], %fd870;
	ld.param.f64 	%fd871, [%rd18+1536];
	st.global.f64 	[%rd24+1560056], %fd871;
	ld.param.f64 	%fd872, [%rd18+1544];
	st.global.f64 	[%rd24+1560064], %fd872;
	ld.param.f64 	%fd873, [%rd18+1552];
	st.global.f64 	[%rd24+1560072], %fd873;
	ld.param.f64 	%fd874, [%rd18+1560];
	st.global.f64 	[%rd24+1560080], %fd874;
	ld.param.f64 	%fd875, [%rd18+1568];
	st.global.f64 	[%rd24+1560088], %fd875;
	ld.param.f64 	%fd876, [%rd18+1576];
	st.global.f64 	[%rd24+1560096], %fd876;
	ld.param.f64 	%fd877, [%rd18+1584];
	st.global.f64 	[%rd24+1560104], %fd877;
	ld.param.f64 	%fd878, [%rd18+1592];
	st.global.f64 	[%rd24+1560112], %fd878;
	ld.param.f64 	%fd879, [%rd18+1600];
	st.global.f64 	[%rd24+1560120], %fd879;
	ld.param.f64 	%fd880, [%rd18+1608];
	st.global.f64 	[%rd24+1560128], %fd880;
	ld.param.f64 	%fd881, [%rd18+1616];
	st.global.f64 	[%rd24+1560136], %fd881;
	ld.param.f64 	%fd882, [%rd18+1624];
	st.global.f64 	[%rd24+1560144], %fd882;
	ld.param.f64 	%fd883, [%rd18+1632];
	st.global.f64 	[%rd24+1560152], %fd883;
	ld.param.f64 	%fd884, [%rd18+1640];
	st.global.f64 	[%rd24+1560160], %fd884;
	ld.param.f64 	%fd885, [%rd18+1648];
	st.global.f64 	[%rd24+1560168], %fd885;
	ld.param.f64 	%fd886, [%rd18+1656];
	st.global.f64 	[%rd24+1560176], %fd886;
	ld.param.f64 	%fd887, [%rd18+1664];
	st.global.f64 	[%rd24+1560184], %fd887;
	ld.param.f64 	%fd888, [%rd18+1672];
	st.global.f64 	[%rd24+1560192], %fd888;
	ld.param.f64 	%fd889, [%rd18+1680];
	st.global.f64 	[%rd24+1560200], %fd889;
	ld.param.f64 	%fd890, [%rd18+1688];
	st.global.f64 	[%rd24+1560208], %fd890;
	ld.param.f64 	%fd891, [%rd18+1696];
	st.global.f64 	[%rd24+1560216], %fd891;
	ld.param.f64 	%fd892, [%rd18+1704];
	st.global.f64 	[%rd24+1560224], %fd892;
	ld.param.f64 	%fd893, [%rd18+1712];
	st.global.f64 	[%rd24+1560232], %fd893;
	ld.param.f64 	%fd894, [%rd18+1720];
	st.global.f64 	[%rd24+1560240], %fd894;
	ld.param.f64 	%fd895, [%rd18+1728];
	st.global.f64 	[%rd24+1560248], %fd895;
	ld.param.f64 	%fd896, [%rd18+1736];
	st.global.f64 	[%rd24+1560256], %fd896;
	ld.param.f64 	%fd897, [%rd18+1744];
	st.global.f64 	[%rd24+1560264], %fd897;
	ld.param.f64 	%fd898, [%rd18+1752];
	st.global.f64 	[%rd24+1560272], %fd898;
	ld.param.f64 	%fd899, [%rd18+1760];
	st.global.f64 	[%rd24+1560280], %fd899;
	ld.param.f64 	%fd900, [%rd18+1768];
	st.global.f64 	[%rd24+1560288], %fd900;
	ld.param.f64 	%fd901, [%rd18+1776];
	st.global.f64 	[%rd24+1560296], %fd901;
	ld.param.f64 	%fd902, [%rd18+1784];
	st.global.f64 	[%rd24+1560304], %fd902;
	ld.param.f64 	%fd903, [%rd18+1792];
	st.global.f64 	[%rd24+1560312], %fd903;
	ld.param.f64 	%fd904, [%rd18+1800];
	st.global.f64 	[%rd24+1560320], %fd904;
	ld.param.f64 	%fd905, [%rd18+1808];
	st.global.f64 	[%rd24+1560328], %fd905;
	ld.param.f64 	%fd906, [%rd18+1816];
	st.global.f64 	[%rd24+1560336], %fd906;
	ld.param.f64 	%fd907, [%rd18+1824];
	st.global.f64 	[%rd24+1560344], %fd907;
	ld.param.f64 	%fd908, [%rd18+1832];
	st.global.f64 	[%rd24+1560352], %fd908;
	ld.param.f64 	%fd909, [%rd18+1840];
	st.global.f64 	[%rd24+1560360], %fd909;
	ld.param.f64 	%fd910, [%rd18+1848];
	st.global.f64 	[%rd24+1560368], %fd910;
	ld.param.f64 	%fd911, [%rd18+1856];
	st.global.f64 	[%rd24+1560376], %fd911;
	ld.param.f64 	%fd912, [%rd18+1864];
	st.global.f64 	[%rd24+1560384], %fd912;
	ld.param.f64 	%fd913, [%rd18+1872];
	st.global.f64 	[%rd24+1560392], %fd913;
	ld.param.f64 	%fd914, [%rd18+1880];
	st.global.f64 	[%rd24+1560400], %fd914;
	ld.param.f64 	%fd915, [%rd18+1888];
	st.global.f64 	[%rd24+1560408], %fd915;
	ld.param.f64 	%fd916, [%rd18+1896];
	st.global.f64 	[%rd24+1560416], %fd916;
	ld.param.f64 	%fd917, [%rd18+1904];
	st.global.f64 	[%rd24+1560424], %fd917;
	ld.param.f64 	%fd918, [%rd18+1912];
	st.global.f64 	[%rd24+1560432], %fd918;
	ld.param.f64 	%fd919, [%rd18+1920];
	st.global.f64 	[%rd24+1560440], %fd919;
	ld.param.f64 	%fd920, [%rd18+1928];
	st.global.f64 	[%rd24+1560448], %fd920;
	ld.param.f64 	%fd921, [%rd18+1936];
	st.global.f64 	[%rd24+1560456], %fd921;
	ld.param.f64 	%fd922, [%rd18+1944];
	st.global.f64 	[%rd24+1560464], %fd922;
	ld.param.f64 	%fd923, [%rd18+1952];
	st.global.f64 	[%rd24+1560472], %fd923;
	ld.param.f64 	%fd924, [%rd18+1960];
	st.global.f64 	[%rd24+1560480], %fd924;
	ld.param.f64 	%fd925, [%rd18+1968];
	st.global.f64 	[%rd24+1560488], %fd925;
	ld.param.f64 	%fd926, [%rd18+1976];
	st.global.f64 	[%rd24+1560496], %fd926;
	ld.param.f64 	%fd927, [%rd18+1984];
	st.global.f64 	[%rd24+1560504], %fd927;
	ld.param.f64 	%fd928, [%rd18+1992];
	st.global.f64 	[%rd24+1560512], %fd928;
	ld.param.f64 	%fd929, [%rd18+2000];
	st.global.f64 	[%rd24+1560520], %fd929;
	ld.param.f64 	%fd930, [%rd18+2008];
	st.global.f64 	[%rd24+1560528], %fd930;
	ld.param.f64 	%fd931, [%rd18+2016];
	st.global.f64 	[%rd24+1560536], %fd931;
	ld.param.f64 	%fd932, [%rd18+2024];
	st.global.f64 	[%rd24+1560544], %fd932;
	ld.param.f64 	%fd933, [%rd18+2032];
	st.global.f64 	[%rd24+1560552], %fd933;
	ld.param.f64 	%fd934, [%rd18+2040];
	st.global.f64 	[%rd24+1560560], %fd934;
	ld.param.f64 	%fd935, [%rd18+2048];
	st.global.f64 	[%rd24+1560568], %fd935;
	ld.param.f64 	%fd936, [%rd18+2056];
	st.global.f64 	[%rd24+1560576], %fd936;
	ld.param.f64 	%fd937, [%rd18+2064];
	st.global.f64 	[%rd24+1560584], %fd937;
	ld.param.f64 	%fd938, [%rd18+2072];
	st.global.f64 	[%rd24+1560592], %fd938;
	ld.param.f64 	%fd939, [%rd18+2080];
	st.global.f64 	[%rd24+1560600], %fd939;
	ld.param.f64 	%fd940, [%rd18+2088];
	st.global.f64 	[%rd24+1560608], %fd940;
	ld.param.f64 	%fd941, [%rd18+2096];
	st.global.f64 	[%rd24+1560616], %fd941;
	ld.param.f64 	%fd942, [%rd18+2104];
	st.global.f64 	[%rd24+1560624], %fd942;
	ld.param.f64 	%fd943, [%rd18+2112];
	st.global.f64 	[%rd24+1560632], %fd943;
	ld.param.f64 	%fd944, [%rd18+2120];
	st.global.f64 	[%rd24+1560640], %fd944;
	ld.param.f64 	%fd945, [%rd18+2128];
	st.global.f64 	[%rd24+1560648], %fd945;
	ld.param.f64 	%fd946, [%rd18+2136];
	st.global.f64 	[%rd24+1560656], %fd946;
	ld.param.f64 	%fd947, [%rd18+2144];
	st.global.f64 	[%rd24+1560664], %fd947;
	ld.param.f64 	%fd948, [%rd18+2152];
	st.global.f64 	[%rd24+1560672], %fd948;
	ld.param.f64 	%fd949, [%rd18+2160];
	st.global.f64 	[%rd24+1560680], %fd949;
	ld.param.f64 	%fd950, [%rd18+2168];
	st.global.f64 	[%rd24+1560688], %fd950;
	ld.param.f64 	%fd951, [%rd18+2176];
	st.global.f64 	[%rd24+1560696], %fd951;
	ld.param.f64 	%fd952, [%rd18+2184];
	st.global.f64 	[%rd24+1560704], %fd952;
	ld.param.f64 	%fd953, [%rd18+2192];
	st.global.f64 	[%rd24+1560712], %fd953;
	ld.param.f64 	%fd954, [%rd18+2200];
	st.global.f64 	[%rd24+1560720], %fd954;
	ld.param.f64 	%fd955, [%rd18+2208];
	st.global.f64 	[%rd24+1560728], %fd955;
	ld.param.f64 	%fd956, [%rd18+2216];
	st.global.f64 	[%rd24+1560736], %fd956;
	ld.param.f64 	%fd957, [%rd18+2224];
	st.global.f64 	[%rd24+1560744], %fd957;
	ld.param.f64 	%fd958, [%rd18+2232];
	st.global.f64 	[%rd24+1560752], %fd958;
	ld.param.f64 	%fd959, [%rd18+2240];
	st.global.f64 	[%rd24+1560760], %fd959;
	ld.param.f64 	%fd960, [%rd18+2248];
	st.global.f64 	[%rd24+1560768], %fd960;
	ld.param.f64 	%fd961, [%rd18+2256];
	st.global.f64 	[%rd24+1560776], %fd961;
	ld.param.f64 	%fd962, [%rd18+2264];
	st.global.f64 	[%rd24+1560784], %fd962;
	ld.param.f64 	%fd963, [%rd18+2272];
	st.global.f64 	[%rd24+1560792], %fd963;
	ld.param.f64 	%fd964, [%rd18+2280];
	st.global.f64 	[%rd24+1560800], %fd964;
	ld.param.f64 	%fd965, [%rd18+2288];
	st.global.f64 	[%rd24+1560808], %fd965;
	ld.param.f64 	%fd966, [%rd18+2296];
	st.global.f64 	[%rd24+1560816], %fd966;
	ld.param.f64 	%fd967, [%rd18+2304];
	st.global.f64 	[%rd24+1560824], %fd967;
	ld.param.f64 	%fd968, [%rd18+2312];
	st.global.f64 	[%rd24+1560832], %fd968;
	ld.param.f64 	%fd969, [%rd18+2320];
	st.global.f64 	[%rd24+1560840], %fd969;
	ld.param.f64 	%fd970, [%rd18+2328];
	st.global.f64 	[%rd24+1560848], %fd970;
	ld.param.f64 	%fd971, [%rd18+2336];
	st.global.f64 	[%rd24+1560856], %fd971;
	ld.param.f64 	%fd972, [%rd18+2344];
	st.global.f64 	[%rd24+1560864], %fd972;
	ld.param.f64 	%fd973, [%rd18+2352];
	st.global.f64 	[%rd24+1560872], %fd973;
	ld.param.f64 	%fd974, [%rd18+2360];
	st.global.f64 	[%rd24+1560880], %fd974;
	ld.param.f64 	%fd975, [%rd18+2368];
	st.global.f64 	[%rd24+1560888], %fd975;
	ld.param.f64 	%fd976, [%rd18+2376];
	st.global.f64 	[%rd24+1560896], %fd976;
	ld.param.f64 	%fd977, [%rd18+2384];
	st.global.f64 	[%rd24+1560904], %fd977;
	ld.param.f64 	%fd978, [%rd18+2392];
	st.global.f64 	[%rd24+1560912], %fd978;
	ld.param.f64 	%fd979, [%rd18+2400];
	st.global.f64 	[%rd24+1560920], %fd979;
	ld.param.f64 	%fd980, [%rd18+2408];
	st.global.f64 	[%rd24+1560928], %fd980;
	ld.param.f64 	%fd981, [%rd18+2416];
	st.global.f64 	[%rd24+1560936], %fd981;
	ld.param.f64 	%fd982, [%rd18+2424];
	st.global.f64 	[%rd24+1560944], %fd982;
	ld.param.f64 	%fd983, [%rd18+2432];
	st.global.f64 	[%rd24+1560952], %fd983;
	ld.param.f64 	%fd984, [%rd18+2440];
	st.global.f64 	[%rd24+1560960], %fd984;
	ld.param.f64 	%fd985, [%rd18+2448];
	st.global.f64 	[%rd24+1560968], %fd985;
	ld.param.f64 	%fd986, [%rd18+2456];
	st.global.f64 	[%rd24+1560976], %fd986;
	ld.param.f64 	%fd987, [%rd18+2464];
	st.global.f64 	[%rd24+1560984], %fd987;
	ld.param.f64 	%fd988, [%rd18+2472];
	st.global.f64 	[%rd24+1560992], %fd988;
	ld.param.f64 	%fd989, [%rd18+2480];
	st.global.f64 	[%rd24+1561000], %fd989;
	ld.param.f64 	%fd990, [%rd18+2488];
	st.global.f64 	[%rd24+1561008], %fd990;
	ld.param.f64 	%fd991, [%rd18+2496];
	st.global.f64 	[%rd24+1561016], %fd991;
	ld.param.f64 	%fd992, [%rd18+2504];
	st.global.f64 	[%rd24+1561024], %fd992;
	ld.param.f64 	%fd993, [%rd18+2512];
	st.global.f64 	[%rd24+1561032], %fd993;
	ld.param.f64 	%fd994, [%rd18+2520];
	st.global.f64 	[%rd24+1561040], %fd994;
	ld.param.f64 	%fd995, [%rd18+2528];
	st.global.f64 	[%rd24+1561048], %fd995;
	ld.param.f64 	%fd996, [%rd18+2536];
	st.global.f64 	[%rd24+1561056], %fd996;
	ld.param.f64 	%fd997, [%rd18+2544];
	st.global.f64 	[%rd24+1561064], %fd997;
	ld.param.f64 	%fd998, [%rd18+2552];
	st.global.f64 	[%rd24+1561072], %fd998;
	ld.param.f64 	%fd999, [%rd18+2560];
	st.global.f64 	[%rd24+1561080], %fd999;
	ld.param.f64 	%fd1000, [%rd18+2568];
	st.global.f64 	[%rd24+1561088], %fd1000;
	ld.param.f64 	%fd1001, [%rd18+2576];
	st.global.f64 	[%rd24+1561096], %fd1001;
	ld.param.f64 	%fd1002, [%rd18+2584];
	st.global.f64 	[%rd24+1561104], %fd1002;
	ld.param.f64 	%fd1003, [%rd18+2592];
	st.global.f64 	[%rd24+1561112], %fd1003;
	ld.param.f64 	%fd1004, [%rd18+2600];
	st.global.f64 	[%rd24+1561120], %fd1004;
	ld.param.f64 	%fd1005, [%rd18+2608];
	st.global.f64 	[%rd24+1561128], %fd1005;
	ld.param.f64 	%fd1006, [%rd18+2616];
	st.global.f64 	[%rd24+1561136], %fd1006;
	ld.param.f64 	%fd1007, [%rd18+2624];
	st.global.f64 	[%rd24+1561144], %fd1007;
	ld.param.f64 	%fd1008, [%rd18+2632];
	st.global.f64 	[%rd24+1561152], %fd1008;
	ld.param.f64 	%fd1009, [%rd18+2640];
	st.global.f64 	[%rd24+1561160], %fd1009;
	ld.param.f64 	%fd1010, [%rd18+2648];
	st.global.f64 	[%rd24+1561168], %fd1010;
	ld.param.f64 	%fd1011, [%rd18+2656];
	st.global.f64 	[%rd24+1561176], %fd1011;
	ld.param.f64 	%fd1012, [%rd18+2664];
	st.global.f64 	[%rd24+1561184], %fd1012;
	ld.param.f64 	%fd1013, [%rd18+2672];
	st.global.f64 	[%rd24+1561192], %fd1013;
	ld.param.f64 	%fd1014, [%rd18+2680];
	st.global.f64 	[%rd24+1561200], %fd1014;
	ld.param.f64 	%fd1015, [%rd18+2688];
	st.global.f64 	[%rd24+1561208], %fd1015;
	ld.param.f64 	%fd1016, [%rd18+2696];
	st.global.f64 	[%rd24+1561216], %fd1016;
	ld.param.f64 	%fd1017, [%rd18+2704];
	st.global.f64 	[%rd24+1561224], %fd1017;
	ld.param.f64 	%fd1018, [%rd18+2712];
	st.global.f64 	[%rd24+1561232], %fd1018;
	ld.param.f64 	%fd1019, [%rd18+2720];
	st.global.f64 	[%rd24+1561240], %fd1019;
	ld.param.f64 	%fd1020, [%rd18+2728];
	st.global.f64 	[%rd24+1561248], %fd1020;
	ld.param.f64 	%fd1021, [%rd18+2736];
	st.global.f64 	[%rd24+1561256], %fd1021;
	ld.param.f64 	%fd1022, [%rd18+2744];
	st.global.f64 	[%rd24+1561264], %fd1022;
	ld.param.f64 	%fd1023, [%rd18+2752];
	st.global.f64 	[%rd24+1561272], %fd1023;
	ld.param.f64 	%fd1024, [%rd18+2760];
	st.global.f64 	[%rd24+1561280], %fd1024;
	ld.param.f64 	%fd1025, [%rd18+2768];
	st.global.f64 	[%rd24+1561288], %fd1025;
	ld.param.f64 	%fd1026, [%rd18+2776];
	st.global.f64 	[%rd24+1561296], %fd1026;
	ld.param.f64 	%fd1027, [%rd18+2784];
	st.global.f64 	[%rd24+1561304], %fd1027;
	ld.param.f64 	%fd1028, [%rd18+2792];
	st.global.f64 	[%rd24+1561312], %fd1028;
	ld.param.f64 	%fd1029, [%rd18+2800];
	st.global.f64 	[%rd24+1561320], %fd1029;
	ld.param.f64 	%fd1030, [%rd18+2808];
	st.global.f64 	[%rd24+1561328], %fd1030;
	ld.param.f64 	%fd1031, [%rd18+2816];
	st.global.f64 	[%rd24+1561336], %fd1031;
	ld.param.f64 	%fd1032, [%rd18+2824];
	st.global.f64 	[%rd24+1561344], %fd1032;
	ld.param.f64 	%fd1033, [%rd18+2832];
	st.global.f64 	[%rd24+1561352], %fd1033;
	ld.param.f64 	%fd1034, [%rd18+2840];
	st.global.f64 	[%rd24+1561360], %fd1034;
	ld.param.f64 	%fd1035, [%rd18+2848];
	st.global.f64 	[%rd24+1561368], %fd1035;
	ld.param.f64 	%fd1036, [%rd18+2856];
	st.global.f64 	[%rd24+1561376], %fd1036;
	ld.param.f64 	%fd1037, [%rd18+2864];
	st.global.f64 	[%rd24+1561384], %fd1037;
	ld.param.f64 	%fd1038, [%rd18+2872];
	st.global.f64 	[%rd24+1561392], %fd1038;
	ld.param.f64 	%fd1039, [%rd18+2880];
	st.global.f64 	[%rd24+1561400], %fd1039;
	ld.param.f64 	%fd1040, [%rd18+2888];
	st.global.f64 	[%rd24+1561408], %fd1040;
	ld.param.f64 	%fd1041, [%rd18+2896];
	st.global.f64 	[%rd24+1561416], %fd1041;
	ld.param.f64 	%fd1042, [%rd18+2904];
	st.global.f64 	[%rd24+1561424], %fd1042;
	ld.param.f64 	%fd1043, [%rd18+2912];
	st.global.f64 	[%rd24+1561432], %fd1043;
	ld.param.f64 	%fd1044, [%rd18+2920];
	st.global.f64 	[%rd24+1561440], %fd1044;
	ld.param.f64 	%fd1045, [%rd18+2928];
	st.global.f64 	[%rd24+1561448], %fd1045;
	ld.param.f64 	%fd1046, [%rd18+2936];
	st.global.f64 	[%rd24+1561456], %fd1046;
	ld.param.f64 	%fd1047, [%rd18+2944];
	st.global.f64 	[%rd24+1561464], %fd1047;
	ld.param.f64 	%fd1048, [%rd18+2952];
	st.global.f64 	[%rd24+1561472], %fd1048;
	ld.param.f64 	%fd1049, [%rd18+2960];
	st.global.f64 	[%rd24+1561480], %fd1049;
	ld.param.f64 	%fd1050, [%rd18+2968];
	st.global.f64 	[%rd24+1561488], %fd1050;
	ld.param.f64 	%fd1051, [%rd18+2976];
	st.global.f64 	[%rd24+1561496], %fd1051;
	ld.param.f64 	%fd1052, [%rd18+2984];
	st.global.f64 	[%rd24+1561504], %fd1052;
	ld.param.f64 	%fd1053, [%rd18+2992];
	st.global.f64 	[%rd24+1561512], %fd1053;
	ld.param.f64 	%fd1054, [%rd18+3000];
	st.global.f64 	[%rd24+1561520], %fd1054;
	ld.param.f64 	%fd1055, [%rd18+3008];
	st.global.f64 	[%rd24+1561528], %fd1055;
	ld.param.f64 	%fd1056, [%rd18+3016];
	st.global.f64 	[%rd24+1561536], %fd1056;
	ld.param.f64 	%fd1057, [%rd18+3024];
	st.global.f64 	[%rd24+1561544], %fd1057;
	ld.param.f64 	%fd1058, [%rd18+3032];
	st.global.f64 	[%rd24+1561552], %fd1058;
	ld.param.f64 	%fd1059, [%rd18+3040];
	st.global.f64 	[%rd24+1561560], %fd1059;
	ld.param.f64 	%fd1060, [%rd18+3048];
	st.global.f64 	[%rd24+1561568], %fd1060;
	ld.param.f64 	%fd1061, [%rd18+3056];
	st.global.f64 	[%rd24+1561576], %fd1061;
	ld.param.f64 	%fd1062, [%rd18+3064];
	st.global.f64 	[%rd24+1561584], %fd1062;
	ld.param.f64 	%fd1063, [%rd18+3072];
	st.global.f64 	[%rd24+1561592], %fd1063;
	ld.param.f64 	%fd1064, [%rd18+3080];
	st.global.f64 	[%rd24+1561600], %fd1064;
	ld.param.f64 	%fd1065, [%rd18+3088];
	st.global.f64 	[%rd24+1561608], %fd1065;
	ld.param.f64 	%fd1066, [%rd18+3096];
	st.global.f64 	[%rd24+1561616], %fd1066;
	ld.param.f64 	%fd1067, [%rd18+3104];
	st.global.f64 	[%rd24+1561624], %fd1067;
	ld.param.f64 	%fd1068, [%rd18+3112];
	st.global.f64 	[%rd24+1561632], %fd1068;
	ld.param.f64 	%fd1069, [%rd18+3120];
	st.global.f64 	[%rd24+1561640], %fd1069;
	ld.param.f64 	%fd1070, [%rd18+3128];
	st.global.f64 	[%rd24+1561648], %fd1070;
	ld.param.f64 	%fd1071, [%rd18+3136];
	st.global.f64 	[%rd24+1561656], %fd1071;
	ld.param.f64 	%fd1072, [%rd18+3144];
	st.global.f64 	[%rd24+1561664], %fd1072;
	ld.param.f64 	%fd1073, [%rd18+3152];
	st.global.f64 	[%rd24+1561672], %fd1073;
	ld.param.f64 	%fd1074, [%rd18+3160];
	st.global.f64 	[%rd24+1561680], %fd1074;
	ld.param.f64 	%fd1075, [%rd18+3168];
	st.global.f64 	[%rd24+1561688], %fd1075;
	ld.param.f64 	%fd1076, [%rd18+3176];
	st.global.f64 	[%rd24+1561696], %fd1076;
	ld.param.f64 	%fd1077, [%rd18+3184];
	st.global.f64 	[%rd24+1561704], %fd1077;
	ld.param.f64 	%fd1078, [%rd18+3192];
	st.global.f64 	[%rd24+1561712], %fd1078;
	ld.param.f64 	%fd1079, [%rd18+3200];
	st.global.f64 	[%rd24+1561720], %fd1079;
	ld.param.f64 	%fd1080, [%rd18+3208];
	st.global.f64 	[%rd24+1561728], %fd1080;
	ld.param.f64 	%fd1081, [%rd18+3216];
	st.global.f64 	[%rd24+1561736], %fd1081;
	ld.param.f64 	%fd1082, [%rd18+3224];
	st.global.f64 	[%rd24+1561744], %fd1082;
	ld.param.f64 	%fd1083, [%rd18+3232];
	st.global.f64 	[%rd24+1561752], %fd1083;
	ld.param.f64 	%fd1084, [%rd18+3240];
	st.global.f64 	[%rd24+1561760], %fd1084;
	ld.param.f64 	%fd1085, [%rd18+3248];
	st.global.f64 	[%rd24+1561768], %fd1085;
	ld.param.f64 	%fd1086, [%rd18+3256];
	st.global.f64 	[%rd24+1561776], %fd1086;
	ld.param.f64 	%fd1087, [%rd18+3264];
	st.global.f64 	[%rd24+1561784], %fd1087;
	ld.param.f64 	%fd1088, [%rd18+3272];
	st.global.f64 	[%rd24+1561792], %fd1088;
	ld.param.f64 	%fd1089, [%rd18+3280];
	st.global.f64 	[%rd24+1561800], %fd1089;
	ld.param.f64 	%fd1090, [%rd18+3288];
	st.global.f64 	[%rd24+1561808], %fd1090;
	ld.param.f64 	%fd1091, [%rd18+3296];
	st.global.f64 	[%rd24+1561816], %fd1091;
	ld.param.f64 	%fd1092, [%rd18+3304];
	st.global.f64 	[%rd24+1561824], %fd1092;
	ld.param.f64 	%fd1093, [%rd18+3312];
	st.global.f64 	[%rd24+1561832], %fd1093;
	ld.param.f64 	%fd1094, [%rd18+3320];
	st.global.f64 	[%rd24+1561840], %fd1094;
	ld.param.f64 	%fd1095, [%rd18+3328];
	st.global.f64 	[%rd24+1561848], %fd1095;
	ld.param.f64 	%fd1096, [%rd18+3336];
	st.global.f64 	[%rd24+1561856], %fd1096;
	ld.param.f64 	%fd1097, [%rd18+3344];
	st.global.f64 	[%rd24+1561864], %fd1097;
	ld.param.f64 	%fd1098, [%rd18+3352];
	st.global.f64 	[%rd24+1561872], %fd1098;
	ld.param.f64 	%fd1099, [%rd18+3360];
	st.global.f64 	[%rd24+1561880], %fd1099;
	ld.param.f64 	%fd1100, [%rd18+3368];
	st.global.f64 	[%rd24+1561888], %fd1100;
	ld.param.f64 	%fd1101, [%rd18+3376];
	st.global.f64 	[%rd24+1561896], %fd1101;
	ld.param.f64 	%fd1102, [%rd18+3384];
	st.global.f64 	[%rd24+1561904], %fd1102;
	ld.param.f64 	%fd1103, [%rd18+3392];
	st.global.f64 	[%rd24+1561912], %fd1103;
	ld.param.f64 	%fd1104, [%rd18+3400];
	st.global.f64 	[%rd24+1561920], %fd1104;
	ld.param.f64 	%fd1105, [%rd18+3408];
	st.global.f64 	[%rd24+1561928], %fd1105;
	ld.param.f64 	%fd1106, [%rd18+3416];
	st.global.f64 	[%rd24+1561936], %fd1106;
	ld.param.f64 	%fd1107, [%rd18+3424];
	st.global.f64 	[%rd24+1561944], %fd1107;
	ld.param.f64 	%fd1108, [%rd18+3432];
	st.global.f64 	[%rd24+1561952], %fd1108;
	ld.param.f64 	%fd1109, [%rd18+3440];
	st.global.f64 	[%rd24+1561960], %fd1109;
	ld.param.f64 	%fd1110, [%rd18+3448];
	st.global.f64 	[%rd24+1561968], %fd1110;
	ld.param.f64 	%fd1111, [%rd18+3456];
	st.global.f64 	[%rd24+1561976], %fd1111;
	ld.param.f64 	%fd1112, [%rd18+3464];
	st.global.f64 	[%rd24+1561984], %fd1112;
	ld.param.f64 	%fd1113, [%rd18+3472];
	st.global.f64 	[%rd24+1561992], %fd1113;
	ld.param.f64 	%fd1114, [%rd18+3480];
	st.global.f64 	[%rd24+1562000], %fd1114;
	ld.param.f64 	%fd1115, [%rd18+3488];
	st.global.f64 	[%rd24+1562008], %fd1115;
	ld.param.f64 	%fd1116, [%rd18+3496];
	st.global.f64 	[%rd24+1562016], %fd1116;
	ld.param.f64 	%fd1117, [%rd18+3504];
	st.global.f64 	[%rd24+1562024], %fd1117;
	ld.param.f64 	%fd1118, [%rd18+3512];
	st.global.f64 	[%rd24+1562032], %fd1118;
	ld.param.f64 	%fd1119, [%rd18+3520];
	st.global.f64 	[%rd24+1562040], %fd1119;
	ld.param.f64 	%fd1120, [%rd18+3528];
	st.global.f64 	[%rd24+1562048], %fd1120;
	ld.param.f64 	%fd1121, [%rd18+3536];
	st.global.f64 	[%rd24+1562056], %fd1121;
	ld.param.f64 	%fd1122, [%rd18+3544];
	st.global.f64 	[%rd24+1562064], %fd1122;
	ld.param.f64 	%fd1123, [%rd18+3552];
	st.global.f64 	[%rd24+1562072], %fd1123;
	ld.param.f64 	%fd1124, [%rd18+3560];
	st.global.f64 	[%rd24+1562080], %fd1124;
	ld.param.f64 	%fd1125, [%rd18+3568];
	st.global.f64 	[%rd24+1562088], %fd1125;
	ld.param.f64 	%fd1126, [%rd18+3576];
	st.global.f64 	[%rd24+1562096], %fd1126;
	ld.param.f64 	%fd1127, [%rd18+3584];
	st.global.f64 	[%rd24+1562104], %fd1127;
	ld.param.f64 	%fd1128, [%rd18+3592];
	st.global.f64 	[%rd24+1562112], %fd1128;
	ld.param.f64 	%fd1129, [%rd18+3600];
	st.global.f64 	[%rd24+1562120], %fd1129;
	ld.param.f64 	%fd1130, [%rd18+3608];
	st.global.f64 	[%rd24+1562128], %fd1130;
	ld.param.f64 	%fd1131, [%rd18+3616];
	st.global.f64 	[%rd24+1562136], %fd1131;
	ld.param.f64 	%fd1132, [%rd18+3624];
	st.global.f64 	[%rd24+1562144], %fd1132;
	ld.param.f64 	%fd1133, [%rd18+3632];
	st.global.f64 	[%rd24+1562152], %fd1133;
	ld.param.f64 	%fd1134, [%rd18+3640];
	st.global.f64 	[%rd24+1562160], %fd1134;
	ld.param.f64 	%fd1135, [%rd18+3648];
	st.global.f64 	[%rd24+1562168], %fd1135;
	ld.param.f64 	%fd1136, [%rd18+3656];
	st.global.f64 	[%rd24+1562176], %fd1136;
	ld.param.f64 	%fd1137, [%rd18+3664];
	st.global.f64 	[%rd24+1562184], %fd1137;
	ld.param.f64 	%fd1138, [%rd18+3672];
	st.global.f64 	[%rd24+1562192], %fd1138;
	ld.param.f64 	%fd1139, [%rd18+3680];
	st.global.f64 	[%rd24+1562200], %fd1139;
	ld.param.f64 	%fd1140, [%rd18+3688];
	st.global.f64 	[%rd24+1562208], %fd1140;
	ld.param.f64 	%fd1141, [%rd18+3696];
	st.global.f64 	[%rd24+1562216], %fd1141;
	ld.param.f64 	%fd1142, [%rd18+3704];
	st.global.f64 	[%rd24+1562224], %fd1142;
	ld.param.f64 	%fd1143, [%rd18+3712];
	st.global.f64 	[%rd24+1562232], %fd1143;
	ld.param.f64 	%fd1144, [%rd18+3720];
	st.global.f64 	[%rd24+1562240], %fd1144;
	ld.param.f64 	%fd1145, [%rd18+3728];
	st.global.f64 	[%rd24+1562248], %fd1145;
	ld.param.f64 	%fd1146, [%rd18+3736];
	st.global.f64 	[%rd24+1562256], %fd1146;
	ld.param.f64 	%fd1147, [%rd18+3744];
	st.global.f64 	[%rd24+1562264], %fd1147;
	ld.param.f64 	%fd1148, [%rd18+3752];
	st.global.f64 	[%rd24+1562272], %fd1148;
	ld.param.f64 	%fd1149, [%rd18+3760];
	st.global.f64 	[%rd24+1562280], %fd1149;
	ld.param.f64 	%fd1150, [%rd18+3768];
	st.global.f64 	[%rd24+1562288], %fd1150;
	ld.param.f64 	%fd1151, [%rd18+3776];
	st.global.f64 	[%rd24+1562296], %fd1151;
	ld.param.f64 	%fd1152, [%rd18+3784];
	st.global.f64 	[%rd24+1562304], %fd1152;
	ld.param.f64 	%fd1153, [%rd18+3792];
	st.global.f64 	[%rd24+1562312], %fd1153;
	ld.param.f64 	%fd1154, [%rd18+3800];
	st.global.f64 	[%rd24+1562320], %fd1154;
	ld.param.f64 	%fd1155, [%rd18+3808];
	st.global.f64 	[%rd24+1562328], %fd1155;
	ld.param.f64 	%fd1156, [%rd18+3816];
	st.global.f64 	[%rd24+1562336], %fd1156;
	ld.param.f64 	%fd1157, [%rd18+3824];
	st.global.f64 	[%rd24+1562344], %fd1157;
	ld.param.f64 	%fd1158, [%rd18+3832];
	st.global.f64 	[%rd24+1562352], %fd1158;
	ld.param.f64 	%fd1159, [%rd18+3840];
	st.global.f64 	[%rd24+1562360], %fd1159;
	ld.param.f64 	%fd1160, [%rd18+3848];
	st.global.f64 	[%rd24+1562368], %fd1160;
	ld.param.f64 	%fd1161, [%rd18+3856];
	st.global.f64 	[%rd24+1562376], %fd1161;
	ld.param.f64 	%fd1162, [%rd18+3864];
	st.global.f64 	[%rd24+1562384], %fd1162;
	ld.param.f64 	%fd1163, [%rd18+3872];
	st.global.f64 	[%rd24+1562392], %fd1163;
	ld.param.f64 	%fd1164, [%rd18+3880];
	st.global.f64 	[%rd24+1562400], %fd1164;
	ld.param.f64 	%fd1165, [%rd18+3888];
	st.global.f64 	[%rd24+1562408], %fd1165;
	ld.param.f64 	%fd1166, [%rd18+3896];
	st.global.f64 	[%rd24+1562416], %fd1166;
	ld.param.f64 	%fd1167, [%rd18+3904];
	st.global.f64 	[%rd24+1562424], %fd1167;
	ld.param.f64 	%fd1168, [%rd18+3912];
	st.global.f64 	[%rd24+1562432], %fd1168;
	ld.param.f64 	%fd1169, [%rd18+3920];
	st.global.f64 	[%rd24+1562440], %fd1169;
	ld.param.f64 	%fd1170, [%rd18+3928];
	st.global.f64 	[%rd24+1562448], %fd1170;
	ld.param.f64 	%fd1171, [%rd18+3936];
	st.global.f64 	[%rd24+1562456], %fd1171;
	ld.param.f64 	%fd1172, [%rd18+3944];
	st.global.f64 	[%rd24+1562464], %fd1172;
	ld.param.f64 	%fd1173, [%rd18+3952];
	st.global.f64 	[%rd24+1562472], %fd1173;
	ld.param.f64 	%fd1174, [%rd18+3960];
	st.global.f64 	[%rd24+1562480], %fd1174;
	ld.param.f64 	%fd1175, [%rd18+3968];
	st.global.f64 	[%rd24+1562488], %fd1175;
	ld.param.f64 	%fd1176, [%rd18+3976];
	st.global.f64 	[%rd24+1562496], %fd1176;
	ld.param.f64 	%fd1177, [%rd18+3984];
	st.global.f64 	[%rd24+1562504], %fd1177;
	ld.param.f64 	%fd1178, [%rd18+3992];
	st.global.f64 	[%rd24+1562512], %fd1178;
	ld.param.f64 	%fd1179, [%rd18+4000];
	st.global.f64 	[%rd24+1562520], %fd1179;
	ld.param.f64 	%fd1180, [%rd18+4008];
	st.global.f64 	[%rd24+1562528], %fd1180;
	ld.param.f64 	%fd1181, [%rd18+4016];
	st.global.f64 	[%rd24+1562536], %fd1181;
	ld.param.f64 	%fd1182, [%rd18+4024];
	st.global.f64 	[%rd24+1562544], %fd1182;
	ld.param.f64 	%fd1183, [%rd18+4032];
	st.global.f64 	[%rd24+1562552], %fd1183;
	ld.param.f64 	%fd1184, [%rd18+4040];
	st.global.f64 	[%rd24+1562560], %fd1184;
	ld.param.f64 	%fd1185, [%rd18+4048];
	st.global.f64 	[%rd24+1562568], %fd1185;
	ld.param.f64 	%fd1186, [%rd18+4056];
	st.global.f64 	[%rd24+1562576], %fd1186;
	ld.param.f64 	%fd1187, [%rd18+4064];
	st.global.f64 	[%rd24+1562584], %fd1187;
	ld.param.f64 	%fd1188, [%rd18+4072];
	st.global.f64 	[%rd24+1562592], %fd1188;
	ld.param.f64 	%fd1189, [%rd18+4080];
	st.global.f64 	[%rd24+1562600], %fd1189;
	ld.param.f64 	%fd1190, [%rd18+4088];
	st.global.f64 	[%rd24+1562608], %fd1190;
	ld.param.f64 	%fd1191, [%rd18+4096];
	st.global.f64 	[%rd24+1562616], %fd1191;
	ld.param.f64 	%fd1192, [%rd18+4104];
	st.global.f64 	[%rd24+1562624], %fd1192;
	ld.param.f64 	%fd1193, [%rd18+4112];
	st.global.f64 	[%rd24+1562632], %fd1193;
	ld.param.f64 	%fd1194, [%rd18+4120];
	st.global.f64 	[%rd24+1562640], %fd1194;
	ld.param.f64 	%fd1195, [%rd18+4128];
	st.global.f64 	[%rd24+1562648], %fd1195;
	ld.param.f64 	%fd1196, [%rd18+4136];
	st.global.f64 	[%rd24+1562656], %fd1196;
	ld.param.f64 	%fd1197, [%rd18+4144];
	st.global.f64 	[%rd24+1562664], %fd1197;
	ld.param.f64 	%fd1198, [%rd18+4152];
	st.global.f64 	[%rd24+1562672], %fd1198;
	ld.param.f64 	%fd1199, [%rd18+4160];
	st.global.f64 	[%rd24+1562680], %fd1199;
	ld.param.f64 	%fd1200, [%rd18+4168];
	st.global.f64 	[%rd24+1562688], %fd1200;
	ld.param.f64 	%fd1201, [%rd18+4176];
	st.global.f64 	[%rd24+1562696], %fd1201;
	ld.param.f64 	%fd1202, [%rd18+4184];
	st.global.f64 	[%rd24+1562704], %fd1202;
	ld.param.f64 	%fd1203, [%rd18+4192];
	st.global.f64 	[%rd24+1562712], %fd1203;
	ld.param.f64 	%fd1204, [%rd18+4200];
	st.global.f64 	[%rd24+1562720], %fd1204;
	ld.param.f64 	%fd1205, [%rd18+4208];
	st.global.f64 	[%rd24+1562728], %fd1205;
	ld.param.f64 	%fd1206, [%rd18+4216];
	st.global.f64 	[%rd24+1562736], %fd1206;
	ld.param.f64 	%fd1207, [%rd18+4224];
	st.global.f64 	[%rd24+1562744], %fd1207;
	ld.param.f64 	%fd1208, [%rd18+4232];
	st.global.f64 	[%rd24+1562752], %fd1208;
	ld.param.f64 	%fd1209, [%rd18+4240];
	st.global.f64 	[%rd24+1562760], %fd1209;
	ld.param.f64 	%fd1210, [%rd18+4248];
	st.global.f64 	[%rd24+1562768], %fd1210;
	ld.param.f64 	%fd1211, [%rd18+4256];
	st.global.f64 	[%rd24+1562776], %fd1211;
	ld.param.f64 	%fd1212, [%rd18+4264];
	st.global.f64 	[%rd24+1562784], %fd1212;
	ld.param.f64 	%fd1213, [%rd18+4272];
	st.global.f64 	[%rd24+1562792], %fd1213;
	ld.param.f64 	%fd1214, [%rd18+4280];
	st.global.f64 	[%rd24+1562800], %fd1214;
	ld.param.f64 	%fd1215, [%rd18+4288];
	st.global.f64 	[%rd24+1562808], %fd1215;
	ld.param.f64 	%fd1216, [%rd18+4296];
	st.global.f64 	[%rd24+1562816], %fd1216;
	ld.param.f64 	%fd1217, [%rd18+4304];
	st.global.f64 	[%rd24+1562824], %fd1217;
	ld.param.f64 	%fd1218, [%rd18+4312];
	st.global.f64 	[%rd24+1562832], %fd1218;
	ld.param.f64 	%fd1219, [%rd18+4320];
	st.global.f64 	[%rd24+1562840], %fd1219;
	ld.param.f64 	%fd1220, [%rd18+4328];
	st.global.f64 	[%rd24+1562848], %fd1220;
	ld.param.f64 	%fd1221, [%rd18+4336];
	st.global.f64 	[%rd24+1562856], %fd1221;
	ld.param.f64 	%fd1222, [%rd18+4344];
	st.global.f64 	[%rd24+1562864], %fd1222;
	ld.param.f64 	%fd1223, [%rd18+4352];
	st.global.f64 	[%rd24+1562872], %fd1223;
	ld.param.f64 	%fd1224, [%rd18+4360];
	st.global.f64 	[%rd24+1562880], %fd1224;
	ld.param.f64 	%fd1225, [%rd18+4368];
	st.global.f64 	[%rd24+1562888], %fd1225;
	ld.param.f64 	%fd1226, [%rd18+4376];
	st.global.f64 	[%rd24+1562896], %fd1226;
	ld.param.f64 	%fd1227, [%rd18+4384];
	st.global.f64 	[%rd24+1562904], %fd1227;
	ld.param.f64 	%fd1228, [%rd18+4392];
	st.global.f64 	[%rd24+1562912], %fd1228;
	ld.param.f64 	%fd1229, [%rd18+4400];
	st.global.f64 	[%rd24+1562920], %fd1229;
	ld.param.f64 	%fd1230, [%rd18+4408];
	st.global.f64 	[%rd24+1562928], %fd1230;
	ld.param.f64 	%fd1231, [%rd18+4416];
	st.global.f64 	[%rd24+1562936], %fd1231;
	ld.param.f64 	%fd1232, [%rd18+4424];
	st.global.f64 	[%rd24+1562944], %fd1232;
	ld.param.f64 	%fd1233, [%rd18+4432];
	st.global.f64 	[%rd24+1562952], %fd1233;
	ld.param.f64 	%fd1234, [%rd18+4440];
	st.global.f64 	[%rd24+1562960], %fd1234;
	ld.param.f64 	%fd1235, [%rd18+4448];
	st.global.f64 	[%rd24+1562968], %fd1235;
	ld.param.f64 	%fd1236, [%rd18+4456];
	st.global.f64 	[%rd24+1562976], %fd1236;
	ld.param.f64 	%fd1237, [%rd18+4464];
	st.global.f64 	[%rd24+1562984], %fd1237;
	ld.param.f64 	%fd1238, [%rd18+4472];
	st.global.f64 	[%rd24+1562992], %fd1238;
	ld.param.f64 	%fd1239, [%rd18+4480];
	st.global.f64 	[%rd24+1563000], %fd1239;
	ld.param.f64 	%fd1240, [%rd18+4488];
	st.global.f64 	[%rd24+1563008], %fd1240;
	ld.param.f64 	%fd1241, [%rd18+4496];
	st.global.f64 	[%rd24+1563016], %fd1241;
	ld.param.f64 	%fd1242, [%rd18+4504];
	st.global.f64 	[%rd24+1563024], %fd1242;
	ld.param.f64 	%fd1243, [%rd18+4512];
	st.global.f64 	[%rd24+1563032], %fd1243;
	ld.param.f64 	%fd1244, [%rd18+4520];
	st.global.f64 	[%rd24+1563040], %fd1244;
	ld.param.f64 	%fd1245, [%rd18+4528];
	st.global.f64 	[%rd24+1563048], %fd1245;
	ld.param.f64 	%fd1246, [%rd18+4536];
	st.global.f64 	[%rd24+1563056], %fd1246;
	ld.param.f64 	%fd1247, [%rd18+4544];
	st.global.f64 	[%rd24+1563064], %fd1247;
	ld.param.f64 	%fd1248, [%rd18+4552];
	st.global.f64 	[%rd24+1563072], %fd1248;
	ld.param.f64 	%fd1249, [%rd18+4560];
	st.global.f64 	[%rd24+1563080], %fd1249;
	ld.param.f64 	%fd1250, [%rd18+4568];
	st.global.f64 	[%rd24+1563088], %fd1250;
	ld.param.f64 	%fd1251, [%rd18+4576];
	st.global.f64 	[%rd24+1563096], %fd1251;
	ld.param.f64 	%fd1252, [%rd18+4584];
	st.global.f64 	[%rd24+1563104], %fd1252;
	ld.param.f64 	%fd1253, [%rd18+4592];
	st.global.f64 	[%rd24+1563112], %fd1253;
	ld.param.f64 	%fd1254, [%rd18+4600];
	st.global.f64 	[%rd24+1563120], %fd1254;
	ld.param.f64 	%fd1255, [%rd18+4608];
	st.global.f64 	[%rd24+1563128], %fd1255;
	ld.param.f64 	%fd1256, [%rd18+4616];
	st.global.f64 	[%rd24+1563136], %fd1256;
	ld.param.f64 	%fd1257, [%rd18+4624];
	st.global.f64 	[%rd24+1563144], %fd1257;
	ld.param.f64 	%fd1258, [%rd18+4632];
	st.global.f64 	[%rd24+1563152], %fd1258;
	ld.param.f64 	%fd1259, [%rd18+4640];
	st.global.f64 	[%rd24+1563160], %fd1259;
	ld.param.f64 	%fd1260, [%rd18+4648];
	st.global.f64 	[%rd24+1563168], %fd1260;
	ld.param.f64 	%fd1261, [%rd18+4656];
	st.global.f64 	[%rd24+1563176], %fd1261;
	ld.param.f64 	%fd1262, [%rd18+4664];
	st.global.f64 	[%rd24+1563184], %fd1262;
	ld.param.f64 	%fd1263, [%rd18+4672];
	st.global.f64 	[%rd24+1563192], %fd1263;
	ld.param.f64 	%fd1264, [%rd18+4680];
	st.global.f64 	[%rd24+1563200], %fd1264;
	ld.param.f64 	%fd1265, [%rd18+4688];
	st.global.f64 	[%rd24+1563208], %fd1265;
	ld.param.f64 	%fd1266, [%rd18+4696];
	st.global.f64 	[%rd24+1563216], %fd1266;
	ld.param.f64 	%fd1267, [%rd18+4704];
	st.global.f64 	[%rd24+1563224], %fd1267;
	ld.param.f64 	%fd1268, [%rd18+4712];
	st.global.f64 	[%rd24+1563232], %fd1268;
	ld.param.f64 	%fd1269, [%rd18+4720];
	st.global.f64 	[%rd24+1563240], %fd1269;
	ld.param.f64 	%fd1270, [%rd18+4728];
	st.global.f64 	[%rd24+1563248], %fd1270;
	ld.param.f64 	%fd1271, [%rd18+4736];
	st.global.f64 	[%rd24+1563256], %fd1271;
	ld.param.f64 	%fd1272, [%rd18+4744];
	st.global.f64 	[%rd24+1563264], %fd1272;
	ld.param.f64 	%fd1273, [%rd18+4752];
	st.global.f64 	[%rd24+1563272], %fd1273;
	ld.param.f64 	%fd1274, [%rd18+4760];
	st.global.f64 	[%rd24+1563280], %fd1274;
	ld.param.f64 	%fd1275, [%rd18+4768];
	st.global.f64 	[%rd24+1563288], %fd1275;
	ld.param.f64 	%fd1276, [%rd18+4776];
	st.global.f64 	[%rd24+1563296], %fd1276;
	ld.param.f64 	%fd1277, [%rd18+4784];
	st.global.f64 	[%rd24+1563304], %fd1277;
	ld.param.f64 	%fd1278, [%rd18+4792];
	st.global.f64 	[%rd24+1563312], %fd1278;
	ld.param.f64 	%fd1279, [%rd18+4800];
	st.global.f64 	[%rd24+1563320], %fd1279;
	ld.param.f64 	%fd1280, [%rd18+4808];
	st.global.f64 	[%rd24+1563328], %fd1280;
	ld.param.f64 	%fd1281, [%rd18+4816];
	st.global.f64 	[%rd24+1563336], %fd1281;
	ld.param.f64 	%fd1282, [%rd18+4824];
	st.global.f64 	[%rd24+1563344], %fd1282;
	ld.param.f64 	%fd1283, [%rd18+4832];
	st.global.f64 	[%rd24+1563352], %fd1283;
	ld.param.f64 	%fd1284, [%rd18+4840];
	st.global.f64 	[%rd24+1563360], %fd1284;
	ld.param.f64 	%fd1285, [%rd18+4848];
	st.global.f64 	[%rd24+1563368], %fd1285;
	ld.param.f64 	%fd1286, [%rd18+4856];
	st.global.f64 	[%rd24+1563376], %fd1286;
	ld.param.f64 	%fd1287, [%rd18+4864];
	st.global.f64 	[%rd24+1563384], %fd1287;
	ld.param.f64 	%fd1288, [%rd18+4872];
	st.global.f64 	[%rd24+1563392], %fd1288;
	ld.param.f64 	%fd1289, [%rd18+4880];
	st.global.f64 	[%rd24+1563400], %fd1289;
	ld.param.f64 	%fd1290, [%rd18+4888];
	st.global.f64 	[%rd24+1563408], %fd1290;
	ld.param.f64 	%fd1291, [%rd18+4896];
	st.global.f64 	[%rd24+1563416], %fd1291;
	ld.param.f64 	%fd1292, [%rd18+4904];
	st.global.f64 	[%rd24+1563424], %fd1292;
	ld.param.f64 	%fd1293, [%rd18+4912];
	st.global.f64 	[%rd24+1563432], %fd1293;
	ld.param.f64 	%fd1294, [%rd18+4920];
	st.global.f64 	[%rd24+1563440], %fd1294;
	ld.param.f64 	%fd1295, [%rd18+4928];
	st.global.f64 	[%rd24+1563448], %fd1295;
	ld.param.f64 	%fd1296, [%rd18+4936];
	st.global.f64 	[%rd24+1563456], %fd1296;
	ld.param.f64 	%fd1297, [%rd18+4944];
	st.global.f64 	[%rd24+1563464], %fd1297;
	ld.param.f64 	%fd1298, [%rd18+4952];
	st.global.f64 	[%rd24+1563472], %fd1298;
	ld.param.f64 	%fd1299, [%rd18+4960];
	st.global.f64 	[%rd24+1563480], %fd1299;
	ld.param.f64 	%fd1300, [%rd18+4968];
	st.global.f64 	[%rd24+1563488], %fd1300;
	ld.param.f64 	%fd1301, [%rd18+4976];
	st.global.f64 	[%rd24+1563496], %fd1301;
	ld.param.f64 	%fd1302, [%rd18+4984];
	st.global.f64 	[%rd24+1563504], %fd1302;
	ld.param.f64 	%fd1303, [%rd18+4992];
	st.global.f64 	[%rd24+1563512], %fd1303;
	ld.param.f64 	%fd1304, [%rd18+5000];
	st.global.f64 	[%rd24+1563520], %fd1304;
	ld.param.f64 	%fd1305, [%rd18+5008];
	st.global.f64 	[%rd24+1563528], %fd1305;
	ld.param.f64 	%fd1306, [%rd18+5016];
	st.global.f64 	[%rd24+1563536], %fd1306;
	ld.param.f64 	%fd1307, [%rd18+5024];
	st.global.f64 	[%rd24+1563544], %fd1307;
	ld.param.f64 	%fd1308, [%rd18+5032];
	st.global.f64 	[%rd24+1563552], %fd1308;
	ld.param.f64 	%fd1309, [%rd18+5040];
	st.global.f64 	[%rd24+1563560], %fd1309;
	ld.param.f64 	%fd1310, [%rd18+5048];
	st.global.f64 	[%rd24+1563568], %fd1310;
	ld.param.f64 	%fd1311, [%rd18+5056];
	st.global.f64 	[%rd24+1563576], %fd1311;
	ld.param.f64 	%fd1312, [%rd18+5064];
	st.global.f64 	[%rd24+1563584], %fd1312;
	ld.param.f64 	%fd1313, [%rd18+5072];
	st.global.f64 	[%rd24+1563592], %fd1313;
	ld.param.f64 	%fd1314, [%rd18+5080];
	st.global.f64 	[%rd24+1563600], %fd1314;
	ld.param.f64 	%fd1315, [%rd18+5088];
	st.global.f64 	[%rd24+1563608], %fd1315;
	ld.param.f64 	%fd1316, [%rd18+5096];
	st.global.f64 	[%rd24+1563616], %fd1316;
	ld.param.f64 	%fd1317, [%rd18+5104];
	st.global.f64 	[%rd24+1563624], %fd1317;
	ld.param.f64 	%fd1318, [%rd18+5112];
	st.global.f64 	[%rd24+1563632], %fd1318;
	ld.param.f64 	%fd1319, [%rd18+5120];
	st.global.f64 	[%rd24+1563640], %fd1319;
	ld.param.f64 	%fd1320, [%rd18+5128];
	st.global.f64 	[%rd24+1563648], %fd1320;
	ld.param.f64 	%fd1321, [%rd18+5136];
	st.global.f64 	[%rd24+1563656], %fd1321;
	ld.param.f64 	%fd1322, [%rd18+5144];
	st.global.f64 	[%rd24+1563664], %fd1322;
	ld.param.f64 	%fd1323, [%rd18+5152];
	st.global.f64 	[%rd24+1563672], %fd1323;
	ld.param.f64 	%fd1324, [%rd18+5160];
	st.global.f64 	[%rd24+1563680], %fd1324;
	ld.param.f64 	%fd1325, [%rd18+5168];
	st.global.f64 	[%rd24+1563688], %fd1325;
	ld.param.f64 	%fd1326, [%rd18+5176];
	st.global.f64 	[%rd24+1563696], %fd1326;
	ld.param.f64 	%fd1327, [%rd18+5184];
	st.global.f64 	[%rd24+1563704], %fd1327;
	ld.param.f64 	%fd1328, [%rd18+5192];
	st.global.f64 	[%rd24+1563712], %fd1328;
	ld.param.f64 	%fd1329, [%rd18+5200];
	st.global.f64 	[%rd24+1563720], %fd1329;
	ld.param.f64 	%fd1330, [%rd18+5208];
	st.global.f64 	[%rd24+1563728], %fd1330;
	ld.param.f64 	%fd1331, [%rd18+5216];
	st.global.f64 	[%rd24+1563736], %fd1331;
	ld.param.f64 	%fd1332, [%rd18+5224];
	st.global.f64 	[%rd24+1563744], %fd1332;
	ld.param.f64 	%fd1333, [%rd18+5232];
	st.global.f64 	[%rd24+1563752], %fd1333;
	ld.param.f64 	%fd1334, [%rd18+5240];
	st.global.f64 	[%rd24+1563760], %fd1334;
	ld.param.f64 	%fd1335, [%rd18+5248];
	st.global.f64 	[%rd24+1563768], %fd1335;
	ld.param.f64 	%fd1336, [%rd18+5256];
	st.global.f64 	[%rd24+1563776], %fd1336;
	ld.param.f64 	%fd1337, [%rd18+5264];
	st.global.f64 	[%rd24+1563784], %fd1337;
	ld.param.f64 	%fd1338, [%rd18+5272];
	st.global.f64 	[%rd24+1563792], %fd1338;
	ld.param.f64 	%fd1339, [%rd18+5280];
	st.global.f64 	[%rd24+1563800], %fd1339;
	ld.param.f64 	%fd1340, [%rd18+5288];
	st.global.f64 	[%rd24+1563808], %fd1340;
	ld.param.f64 	%fd1341, [%rd18+5296];
	st.global.f64 	[%rd24+1563816], %fd1341;
	ld.param.f64 	%fd1342, [%rd18+5304];
	st.global.f64 	[%rd24+1563824], %fd1342;
	ld.param.f64 	%fd1343, [%rd18+5312];
	st.global.f64 	[%rd24+1563832], %fd1343;
	ld.param.f64 	%fd1344, [%rd18+5320];
	st.global.f64 	[%rd24+1563840], %fd1344;
	ld.param.f64 	%fd1345, [%rd18+5328];
	st.global.f64 	[%rd24+1563848], %fd1345;
	ld.param.f64 	%fd1346, [%rd18+5336];
	st.global.f64 	[%rd24+1563856], %fd1346;
	ld.param.f64 	%fd1347, [%rd18+5344];
	st.global.f64 	[%rd24+1563864], %fd1347;
	ld.param.f64 	%fd1348, [%rd18+5352];
	st.global.f64 	[%rd24+1563872], %fd1348;
	ld.param.f64 	%fd1349, [%rd18+5360];
	st.global.f64 	[%rd24+1563880], %fd1349;
	ld.param.f64 	%fd1350, [%rd18+5368];
	st.global.f64 	[%rd24+1563888], %fd1350;
	ld.param.f64 	%fd1351, [%rd18+5376];
	st.global.f64 	[%rd24+1563896], %fd1351;
	ld.param.f64 	%fd1352, [%rd18+5384];
	st.global.f64 	[%rd24+1563904], %fd1352;
	ld.param.f64 	%fd1353, [%rd18+5392];
	st.global.f64 	[%rd24+1563912], %fd1353;
	ld.param.f64 	%fd1354, [%rd18+5400];
	st.global.f64 	[%rd24+1563920], %fd1354;
	ld.param.f64 	%fd1355, [%rd18+5408];
	st.global.f64 	[%rd24+1563928], %fd1355;
	ld.param.f64 	%fd1356, [%rd18+5416];
	st.global.f64 	[%rd24+1563936], %fd1356;
	ld.param.f64 	%fd1357, [%rd18+5424];
	st.global.f64 	[%rd24+1563944], %fd1357;
	ld.param.f64 	%fd1358, [%rd18+5432];
	st.global.f64 	[%rd24+1563952], %fd1358;
	ld.param.f64 	%fd1359, [%rd18+5440];
	st.global.f64 	[%rd24+1563960], %fd1359;
	ld.param.f64 	%fd1360, [%rd18+5448];
	st.global.f64 	[%rd24+1563968], %fd1360;
	ld.param.f64 	%fd1361, [%rd18+5456];
	st.global.f64 	[%rd24+1563976], %fd1361;
	ld.param.f64 	%fd1362, [%rd18+5464];
	st.global.f64 	[%rd24+1563984], %fd1362;
	ld.param.f64 	%fd1363, [%rd18+5472];
	st.global.f64 	[%rd24+1563992], %fd1363;
	ld.param.f64 	%fd1364, [%rd18+5480];
	st.global.f64 	[%rd24+1564000], %fd1364;
	ld.param.f64 	%fd1365, [%rd18+5488];
	st.global.f64 	[%rd24+1564008], %fd1365;
	ld.param.f64 	%fd1366, [%rd18+5496];
	st.global.f64 	[%rd24+1564016], %fd1366;
	ld.param.f64 	%fd1367, [%rd18+5504];
	st.global.f64 	[%rd24+1564024], %fd1367;
	ld.param.f64 	%fd1368, [%rd18+5512];
	st.global.f64 	[%rd24+1564032], %fd1368;
	ld.param.f64 	%fd1369, [%rd18+5520];
	st.global.f64 	[%rd24+1564040], %fd1369;
	ld.param.f64 	%fd1370, [%rd18+5528];
	st.global.f64 	[%rd24+1564048], %fd1370;
	ld.param.f64 	%fd1371, [%rd18+5536];
	st.global.f64 	[%rd24+1564056], %fd1371;
	ld.param.f64 	%fd1372, [%rd18+5544];
	st.global.f64 	[%rd24+1564064], %fd1372;
	ld.param.f64 	%fd1373, [%rd18+5552];
	st.global.f64 	[%rd24+1564072], %fd1373;
	ld.param.f64 	%fd1374, [%rd18+5560];
	st.global.f64 	[%rd24+1564080], %fd1374;
	ld.param.f64 	%fd1375, [%rd18+5568];
	st.global.f64 	[%rd24+1564088], %fd1375;
	ld.param.f64 	%fd1376, [%rd18+5576];
	st.global.f64 	[%rd24+1564096], %fd1376;
	ld.param.f64 	%fd1377, [%rd18+5584];
	st.global.f64 	[%rd24+1564104], %fd1377;
	ld.param.f64 	%fd1378, [%rd18+5592];
	st.global.f64 	[%rd24+1564112], %fd1378;
	ld.param.f64 	%fd1379, [%rd18+5600];
	st.global.f64 	[%rd24+1564120], %fd1379;
	ld.param.f64 	%fd1380, [%rd18+5608];
	st.global.f64 	[%rd24+1564128], %fd1380;
	ld.param.f64 	%fd1381, [%rd18+5616];
	st.global.f64 	[%rd24+1564136], %fd1381;
	ld.param.f64 	%fd1382, [%rd18+5624];
	st.global.f64 	[%rd24+1564144], %fd1382;
	ld.param.f64 	%fd1383, [%rd18+5632];
	st.global.f64 	[%rd24+1564152], %fd1383;
	ld.param.f64 	%fd1384, [%rd18+5640];
	st.global.f64 	[%rd24+1564160], %fd1384;
	ld.param.f64 	%fd1385, [%rd18+5648];
	st.global.f64 	[%rd24+1564168], %fd1385;
	ld.param.f64 	%fd1386, [%rd18+5656];
	st.global.f64 	[%rd24+1564176], %fd1386;
	ld.param.f64 	%fd1387, [%rd18+5664];
	st.global.f64 	[%rd24+1564184], %fd1387;
	ld.param.f64 	%fd1388, [%rd18+5672];
	st.global.f64 	[%rd24+1564192], %fd1388;
	ld.param.f64 	%fd1389, [%rd18+5680];
	st.global.f64 	[%rd24+1564200], %fd1389;
	ld.param.f64 	%fd1390, [%rd18+5688];
	st.global.f64 	[%rd24+1564208], %fd1390;
	ld.param.f64 	%fd1391, [%rd18+5696];
	st.global.f64 	[%rd24+1564216], %fd1391;
	ld.param.f64 	%fd1392, [%rd18+5704];
	st.global.f64 	[%rd24+1564224], %fd1392;
	ld.param.f64 	%fd1393, [%rd18+5712];
	st.global.f64 	[%rd24+1564232], %fd1393;
	ld.param.f64 	%fd1394, [%rd18+5720];
	st.global.f64 	[%rd24+1564240], %fd1394;
	ld.param.f64 	%fd1395, [%rd18+5728];
	st.global.f64 	[%rd24+1564248], %fd1395;
	ld.param.f64 	%fd1396, [%rd18+5736];
	st.global.f64 	[%rd24+1564256], %fd1396;
	ld.param.f64 	%fd1397, [%rd18+5744];
	st.global.f64 	[%rd24+1564264], %fd1397;
	ld.param.f64 	%fd1398, [%rd18+5752];
	st.global.f64 	[%rd24+1564272], %fd1398;
	ld.param.f64 	%fd1399, [%rd18+5760];
	st.global.f64 	[%rd24+1564280], %fd1399;
	ld.param.f64 	%fd1400, [%rd18+5768];
	st.global.f64 	[%rd24+1564288], %fd1400;
	ld.param.f64 	%fd1401, [%rd18+5776];
	st.global.f64 	[%rd24+1564296], %fd1401;
	ld.param.f64 	%fd1402, [%rd18+5784];
	st.global.f64 	[%rd24+1564304], %fd1402;
	ld.param.f64 	%fd1403, [%rd18+5792];
	st.global.f64 	[%rd24+1564312], %fd1403;
	ld.param.f64 	%fd1404, [%rd18+5800];
	st.global.f64 	[%rd24+1564320], %fd1404;
	ld.param.f64 	%fd1405, [%rd18+5808];
	st.global.f64 	[%rd24+1564328], %fd1405;
	ld.param.f64 	%fd1406, [%rd18+5816];
	st.global.f64 	[%rd24+1564336], %fd1406;
	ld.param.f64 	%fd1407, [%rd18+5824];
	st.global.f64 	[%rd24+1564344], %fd1407;
	ld.param.f64 	%fd1408, [%rd18+5832];
	st.global.f64 	[%rd24+1564352], %fd1408;
	ld.param.f64 	%fd1409, [%rd18+5840];
	st.global.f64 	[%rd24+1564360], %fd1409;
	ld.param.f64 	%fd1410, [%rd18+5848];
	st.global.f64 	[%rd24+1564368], %fd1410;
	ld.param.f64 	%fd1411, [%rd18+5856];
	st.global.f64 	[%rd24+1564376], %fd1411;
	ld.param.f64 	%fd1412, [%rd18+5864];
	st.global.f64 	[%rd24+1564384], %fd1412;
	ld.param.f64 	%fd1413, [%rd18+5872];
	st.global.f64 	[%rd24+1564392], %fd1413;
	ld.param.f64 	%fd1414, [%rd18+5880];
	st.global.f64 	[%rd24+1564400], %fd1414;
	ld.param.f64 	%fd1415, [%rd18+5888];
	st.global.f64 	[%rd24+1564408], %fd1415;
	ld.param.f64 	%fd1416, [%rd18+5896];
	st.global.f64 	[%rd24+1564416], %fd1416;
	ld.param.f64 	%fd1417, [%rd18+5904];
	st.global.f64 	[%rd24+1564424], %fd1417;
	ld.param.f64 	%fd1418, [%rd18+5912];
	st.global.f64 	[%rd24+1564432], %fd1418;
	ld.param.f64 	%fd1419, [%rd18+5920];
	st.global.f64 	[%rd24+1564440], %fd1419;
	ld.param.f64 	%fd1420, [%rd18+5928];
	st.global.f64 	[%rd24+1564448], %fd1420;
	ld.param.f64 	%fd1421, [%rd18+5936];
	st.global.f64 	[%rd24+1564456], %fd1421;
	ld.param.f64 	%fd1422, [%rd18+5944];
	st.global.f64 	[%rd24+1564464], %fd1422;
	ld.param.f64 	%fd1423, [%rd18+5952];
	st.global.f64 	[%rd24+1564472], %fd1423;
	ld.param.f64 	%fd1424, [%rd18+5960];
	st.global.f64 	[%rd24+1564480], %fd1424;
	ld.param.f64 	%fd1425, [%rd18+5968];
	st.global.f64 	[%rd24+1564488], %fd1425;
	ld.param.f64 	%fd1426, [%rd18+5976];
	st.global.f64 	[%rd24+1564496], %fd1426;
	ld.param.f64 	%fd1427, [%rd18+5984];
	st.global.f64 	[%rd24+1564504], %fd1427;
	ld.param.f64 	%fd1428, [%rd18+5992];
	st.global.f64 	[%rd24+1564512], %fd1428;
	ld.param.f64 	%fd1429, [%rd18+6000];
	st.global.f64 	[%rd24+1564520], %fd1429;
	ld.param.f64 	%fd1430, [%rd18+6008];
	st.global.f64 	[%rd24+1564528], %fd1430;
	ld.param.f64 	%fd1431, [%rd18+6016];
	st.global.f64 	[%rd24+1564536], %fd1431;
	ld.param.f64 	%fd1432, [%rd18+6024];
	st.global.f64 	[%rd24+1564544], %fd1432;
	ld.param.f64 	%fd1433, [%rd18+6032];
	st.global.f64 	[%rd24+1564552], %fd1433;
	ld.param.f64 	%fd1434, [%rd18+6040];
	st.global.f64 	[%rd24+1564560], %fd1434;
	ld.param.f64 	%fd1435, [%rd18+6048];
	st.global.f64 	[%rd24+1564568], %fd1435;
	ld.param.f64 	%fd1436, [%rd18+6056];
	st.global.f64 	[%rd24+1564576], %fd1436;
	ld.param.f64 	%fd1437, [%rd18+6064];
	st.global.f64 	[%rd24+1564584], %fd1437;
	ld.param.f64 	%fd1438, [%rd18+6072];
	st.global.f64 	[%rd24+1564592], %fd1438;
	ld.param.f64 	%fd1439, [%rd18+6080];
	st.global.f64 	[%rd24+1564600], %fd1439;
	ld.param.f64 	%fd1440, [%rd18+6088];
	st.global.f64 	[%rd24+1564608], %fd1440;
$L__BB3_6:
	ret;

}
	// .globl	_ZN3cub18CUB_300001_SM_10006detail8for_each13static_kernelINS2_12policy_hub_t12policy_500_tEmN6thrust24THRUST_300001_SM_1000_NS8cuda_cub20__uninitialized_fill7functorINS7_10device_ptrI15LINKLIST_MEMBEREESC_EEEEvT0_T1_
.visible .entry _ZN3cub18CUB_300001_SM_10006detail8for_each13static_kernelINS2_12policy_hub_t12policy_500_tEmN6thrust24THRUST_300001_SM_1000_NS8cuda_cub20__uninitialized_fill7functorINS7_10device_ptrI15LINKLIST_MEMBEREESC_EEEEvT0_T1_(
	.param .u64 _ZN3cub18CUB_300001_SM_10006detail8for_each13static_kernelINS2_12policy_hub_t12policy_500_tEmN6thrust24THRUST_300001_SM_1000_NS8cuda_cub20__uninitialized_fill7functorINS7_10device_ptrI15LINKLIST_MEMBEREESC_EEEEvT0_T1__param_0,
	.param .align 8 .b8 _ZN3cub18CUB_300001_SM_10006detail8for_each13static_kernelINS2_12policy_hub_t12policy_500_tEmN6thrust24THRUST_300001_SM_1000_NS8cuda_cub20__uninitialized_fill7functorINS7_10device_ptrI15LINKLIST_MEMBEREESC_EEEEvT0_T1__param_1[6096]
)
.maxntid 256
{
	.reg .pred 	%p<4>;
	.reg .b32 	%r<256>;
	.reg .b64 	%rd<34>;
	.reg .b64 	%fd<2161>;

	ld.param.u64 	%rd1, [_ZN3cub18CUB_300001_SM_10006detail8for_each13static_kernelINS2_12policy_hub_t12policy_500_tEmN6thrust24THRUST_300001_SM_1000_NS8cuda_cub20__uninitialized_fill7functorINS7_10device_ptrI15LINKLIST_MEMBEREESC_EEEEvT0_T1__param_0];
	mov.b64 	%rd2, _ZN3cub18CUB_300001_SM_10006detail8for_each13static_kernelINS2_12policy_hub_t12policy_500_tEmN6thrust24THRUST_300001_SM_1000_NS8cuda_cub20__uninitialized_fill7functorINS7_10device_ptrI15LINKLIST_MEMBEREESC_EEEEvT0_T1__param_1;
	mov.u32 	%r1, %ctaid.x;
	mul.wide.u32 	%rd3, %r1, 512;
	sub.s64 	%rd4, %rd1, %rd3;
	setp.lt.u64 	%p1, %rd4, 512;
	@%p1 bra 	$L__BB4_2;
	mov.u64 	%rd25, %rd2;
	ld.param.u64 	%rd26, [%rd25];
	ld.param.v2.u32 	{%r173, %r174}, [%rd25+8];
	ld.param.v2.u32 	{%r175, %r176}, [%rd25+16];
	ld.param.v2.u32 	{%r177, %r178}, [%rd25+24];
	ld.param.v2.u32 	{%r179, %r180}, [%rd25+32];
	ld.param.v2.u32 	{%r181, %r182}, [%rd25+40];
	ld.param.v2.u32 	{%r183, %r184}, [%rd25+48];
	ld.param.v2.u32 	{%r185, %r186}, [%rd25+56];
	ld.param.v2.u32 	{%r187, %r188}, [%rd25+64];
	ld.param.v2.u32 	{%r189, %r190}, [%rd25+72];
	ld.param.v2.u32 	{%r191, %r192}, [%rd25+80];
	ld.param.v2.u32 	{%r193, %r194}, [%rd25+88];
	ld.param.v2.u32 	{%r195, %r196}, [%rd25+96];
	ld.param.v2.u32 	{%r197, %r198}, [%rd25+104];
	ld.param.v2.u32 	{%r199, %r200}, [%rd25+112];
	ld.param.v2.u32 	{%r201, %r202}, [%rd25+120];
	ld.param.v2.u32 	{%r203, %r204}, [%rd25+128];
	ld.param.v2.u32 	{%r205, %r206}, [%rd25+136];
	ld.param.v2.u32 	{%r207, %r208}, [%rd25+144];
	ld.param.v2.u32 	{%r209, %r210}, [%rd25+152];
	ld.param.v2.u32 	{%r211, %r212}, [%rd25+160];
	ld.param.v2.u32 	{%r213, %r214}, [%rd25+168];
	ld.param.v2.u32 	{%r215, %r216}, [%rd25+176];
	ld.param.v2.u32 	{%r217, %r218}, [%rd25+184];
	ld.param.v2.u32 	{%r219, %r220}, [%rd25+192];
	ld.param.v2.u32 	{%r221, %r222}, [%rd25+200];
	ld.param.v2.u32 	{%r223, %r224}, [%rd25+208];
	ld.param.v2.u32 	{%r225, %r226}, [%rd25+216];
	ld.param.v2.u32 	{%r227, %r228}, [%rd25+224];
	ld.param.v2.u32 	{%r229, %r230}, [%rd25+232];
	ld.param.v2.u32 	{%r231, %r232}, [%rd25+240];
	ld.param.v2.u32 	{%r233, %r234}, [%rd25+248];
	ld.param.v2.u32 	{%r235, %r236}, [%rd25+256];
	ld.param.v2.u32 	{%r237, %r238}, [%rd25+264];
	ld.param.v2.u32 	{%r239, %r240}, [%rd25+272];
	ld.param.v2.u32 	{%r241, %r242}, [%rd25+280];
	ld.param.v2.u32 	{%r243, %r244}, [%rd25+288];
	ld.param.v2.u32 	{%r245, %r246}, [%rd25+296];
	ld.param.v2.u32 	{%r247, %r248}, [%rd25+304];
	ld.param.v2.u32 	{%r249, %r250}, [%rd25+312];
	ld.param.v2.u32 	{%r251, %r252}, [%rd25+320];
	ld.param.u32 	%r253, [%rd25+328];
	ld.param.f64 	%fd1441, [%rd25+336];
	ld.param.f64 	%fd1442, [%rd25+344];
	ld.param.f64 	%fd1443, [%rd25+352];
	ld.param.f64 	%fd1444, [%rd25+360];
	ld.param.f64 	%fd1445, [%rd25+368];
	ld.param.f64 	%fd1446, [%rd25+376];
	ld.param.f64 	%fd1447, [%rd25+384];
	ld.param.f64 	%fd1448, [%rd25+392];
	ld.param.f64 	%fd1449, [%rd25+400];
	ld.param.f64 	%fd1450, [%rd25+408];
	ld.param.f64 	%fd1451, [%rd25+416];
	ld.param.f64 	%fd1452, [%rd25+424];
	ld.param.f64 	%fd1453, [%rd25+432];
	ld.param.f64 	%fd1454, [%rd25+440];
	ld.param.f64 	%fd1455, [%rd25+448];
	ld.param.f64 	%fd1456, [%rd25+456];
	ld.param.f64 	%fd1457, [%rd25+464];
	ld.param.f64 	%fd1458, [%rd25+472];
	ld.param.f64 	%fd1459, [%rd25+480];
	ld.param.f64 	%fd1460, [%rd25+488];
	ld.param.f64 	%fd1461, [%rd25+496];
	ld.param.f64 	%fd1462, [%rd25+504];
	ld.param.f64 	%fd1463, [%rd25+512];
	ld.param.f64 	%fd1464, [%rd25+520];
	ld.param.f64 	%fd1465, [%rd25+528];
	ld.param.f64 	%fd1466, [%rd25+536];
	ld.param.f64 	%fd1467, [%rd25+544];
	ld.param.f64 	%fd1468, [%rd25+552];
	ld.param.f64 	%fd1469, [%rd25+560];
	ld.param.f64 	%fd1470, [%rd25+568];
	ld.param.f64 	%fd1471, [%rd25+576];
	ld.param.f64 	%fd1472, [%rd25+584];
	ld.param.f64 	%fd1473, [%rd25+592];
	ld.param.f64 	%fd1474, [%rd25+600];
	ld.param.f64 	%fd1475, [%rd25+608];
	ld.param.f64 	%fd1476, [%rd25+616];
	ld.param.f64 	%fd1477, [%rd25+624];
	ld.param.f64 	%fd1478, [%rd25+632];
	ld.param.f64 	%fd1479, [%rd25+640];
	ld.param.f64 	%fd1480, [%rd25+648];
	ld.param.f64 	%fd1481, [%rd25+656];
	ld.param.f64 	%fd1482, [%rd25+664];
	ld.param.f64 	%fd1483, [%rd25+672];
	ld.param.f64 	%fd1484, [%rd25+680];
	ld.param.f64 	%fd1485, [%rd25+688];
	ld.param.f64 	%fd1486, [%rd25+696];
	ld.param.f64 	%fd1487, [%rd25+704];
	ld.param.f64 	%fd1488, [%rd25+712];
	ld.param.f64 	%fd1489, [%rd25+720];
	ld.param.f64 	%fd1490, [%rd25+728];
	ld.param.f64 	%fd1491, [%rd25+736];
	ld.param.f64 	%fd1492, [%rd25+744];
	ld.param.f64 	%fd1493, [%rd25+752];
	ld.param.f64 	%fd1494, [%rd25+760];
	ld.param.f64 	%fd1495, [%rd25+768];
	ld.param.f64 	%fd1496, [%rd25+776];
	ld.param.f64 	%fd1497, [%rd25+784];
	ld.param.f64 	%fd1498, [%rd25+792];
	ld.param.f64 	%fd1499, [%rd25+800];
	ld.param.f64 	%fd1500, [%rd25+808];
	ld.param.f64 	%fd1501, [%rd25+816];
	ld.param.f64 	%fd1502, [%rd25+824];
	ld.param.f64 	%fd1503, [%rd25+832];
	ld.param.f64 	%fd1504, [%rd25+840];
	ld.param.f64 	%fd1505, [%rd25+848];
	ld.param.f64 	%fd1506, [%rd25+856];
	ld.param.f64 	%fd1507, [%rd25+864];
	ld.param.f64 	%fd1508, [%rd25+872];
	ld.param.f64 	%fd1509, [%rd25+880];
	ld.param.f64 	%fd1510, [%rd25+888];
	ld.param.f64 	%fd1511, [%rd25+896];
	ld.param.f64 	%fd1512, [%rd25+904];
	ld.param.f64 	%fd1513, [%rd25+912];
	ld.param.f64 	%fd1514, [%rd25+920];
	ld.param.f64 	%fd1515, [%rd25+928];
	ld.param.f64 	%fd1516, [%rd25+936];
	ld.param.f64 	%fd1517, [%rd25+944];
	ld.param.f64 	%fd1518, [%rd25+952];
	ld.param.f64 	%fd1519, [%rd25+960];
	ld.param.f64 	%fd1520, [%rd25+968];
	ld.param.f64 	%fd1521, [%rd25+976];
	ld.param.f64 	%fd1522, [%rd25+984];
	ld.param.f64 	%fd1523, [%rd25+992];
	ld.param.f64 	%fd1524, [%rd25+1000];
	ld.param.f64 	%fd1525, [%rd25+1008];
	ld.param.f64 	%fd1526, [%rd25+1016];
	ld.param.f64 	%fd1527, [%rd25+1024];
	ld.param.f64 	%fd1528, [%rd25+1032];
	ld.param.f64 	%fd1529, [%rd25+1040];
	ld.param.f64 	%fd1530, [%rd25+1048];
	ld.param.f64 	%fd1531, [%rd25+1056];
	ld.param.f64 	%fd1532, [%rd25+1064];
	ld.param.f64 	%fd1533, [%rd25+1072];
	ld.param.f64 	%fd1534, [%rd25+1080];
	ld.param.f64 	%fd1535, [%rd25+1088];
	ld.param.f64 	%fd1536, [%rd25+1096];
	ld.param.f64 	%fd1537, [%rd25+1104];
	ld.param.f64 	%fd1538, [%rd25+1112];
	ld.param.f64 	%fd1539, [%rd25+1120];
	ld.param.f64 	%fd1540, [%rd25+1128];
	ld.param.f64 	%fd1541, [%rd25+1136];
	ld.param.f64 	%fd1542, [%rd25+1144];
	ld.param.f64 	%fd1543, [%rd25+1152];
	ld.param.f64 	%fd1544, [%rd25+1160];
	ld.param.f64 	%fd1545, [%rd25+1168];
	ld.param.f64 	%fd1546, [%rd25+1176];
	ld.param.f64 	%fd1547, [%rd25+1184];
	ld.param.f64 	%fd1548, [%rd25+1192];
	ld.param.f64 	%fd1549, [%rd25+1200];
	ld.param.f64 	%fd1550, [%rd25+1208];
	ld.param.f64 	%fd1551, [%rd25+1216];
	ld.param.f64 	%fd1552, [%rd25+1224];
	ld.param.f64 	%fd1553, [%rd25+1232];
	ld.param.f64 	%fd1554, [%rd25+1240];
	ld.param.f64 	%fd1555, [%rd25+1248];
	ld.param.f64 	%fd1556, [%rd25+1256];
	ld.param.f64 	%fd1557, [%rd25+1264];
	ld.param.f64 	%fd1558, [%rd25+1272];
	ld.param.f64 	%fd1559, [%rd25+1280];
	ld.param.f64 	%fd1560, [%rd25+1288];
	ld.param.f64 	%fd1561, [%rd25+1296];
	ld.param.f64 	%fd1562, [%rd25+1304];
	ld.param.f64 	%fd1563, [%rd25+1312];
	ld.param.f64 	%fd1564, [%rd25+1320];
	ld.param.f64 	%fd1565, [%rd25+1328];
	ld.param.f64 	%fd1566, [%rd25+1336];
	ld.param.f64 	%fd1567, [%rd25+1344];
	ld.param.f64 	%fd1568, [%rd25+1352];
	ld.param.f64 	%fd1569, [%rd25+1360];
	ld.param.f64 	%fd1570, [%rd25+1368];
	ld.param.f64 	%fd1571, [%rd25+1376];
	ld.param.f64 	%fd1572, [%rd25+1384];
	ld.param.f64 	%fd1573, [%rd25+1392];
	ld.param.f64 	%fd1574, [%rd25+1400];
	ld.param.f64 	%fd1575, [%rd25+1408];
	ld.param.f64 	%fd1576, [%rd25+1416];
	ld.param.f64 	%fd1577, [%rd25+1424];
	ld.param.f64 	%fd1578, [%rd25+1432];
	ld.param.f64 	%fd1579, [%rd25+1440];
	ld.param.f64 	%fd1580, [%rd25+1448];
	ld.param.f64 	%fd1581, [%rd25+1456];
	ld.param.f64 	%fd1582, [%rd25+1464];
	ld.param.f64 	%fd1583, [%rd25+1472];
	ld.param.f64 	%fd1584, [%rd25+1480];
	ld.param.f64 	%fd1585, [%rd25+1488];
	ld.param.f64 	%fd1586, [%rd25+1496];
	ld.param.f64 	%fd1587, [%rd25+1504];
	ld.param.f64 	%fd1588, [%rd25+1512];
	ld.param.f64 	%fd1589, [%rd25+1520];
	ld.param.f64 	%fd1590, [%rd25+1528];
	ld.param.f64 	%fd1591, [%rd25+1536];
	ld.param.f64 	%fd1592, [%rd25+1544];
	ld.param.f64 	%fd1593, [%rd25+1552];
	ld.param.f64 	%fd1594, [%rd25+1560];
	ld.param.f64 	%fd1595, [%rd25+1568];
	ld.param.f64 	%fd1596, [%rd25+1576];
	ld.param.f64 	%fd1597, [%rd25+1584];
	ld.param.f64 	%fd1598, [%rd25+1592];
	ld.param.f64 	%fd1599, [%rd25+1600];
	ld.param.f64 	%fd1600, [%rd25+1608];
	ld.param.f64 	%fd1601, [%rd25+1616];
	ld.param.f64 	%fd1602, [%rd25+1624];
	ld.param.f64 	%fd1603, [%rd25+1632];
	ld.param.f64 	%fd1604, [%rd25+1640];
	ld.param.f64 	%fd1605, [%rd25+1648];
	ld.param.f64 	%fd1606, [%rd25+1656];
	ld.param.f64 	%fd1607, [%rd25+1664];
	ld.param.f64 	%fd1608, [%rd25+1672];
	ld.param.f64 	%fd1609, [%rd25+1680];
	ld.param.f64 	%fd1610, [%rd25+1688];
	ld.param.f64 	%fd1611, [%rd25+1696];
	ld.param.f64 	%fd1612, [%rd25+1704];
	ld.param.f64 	%fd1613, [%rd25+1712];
	ld.param.f64 	%fd1614, [%rd25+1720];
	ld.param.f64 	%fd1615, [%rd25+1728];
	ld.param.f64 	%fd1616, [%rd25+1736];
	ld.param.f64 	%fd1617, [%rd25+1744];
	ld.param.f64 	%fd1618, [%rd25+1752];
	ld.param.f64 	%fd1619, [%rd25+1760];
	ld.param.f64 	%fd1620, [%rd25+1768];
	ld.param.f64 	%fd1621, [%rd25+1776];
	ld.param.f64 	%fd1622, [%rd25+1784];
	ld.param.f64 	%fd1623, [%rd25+1792];
	ld.param.f64 	%fd1624, [%rd25+1800];
	ld.param.f64 	%fd1625, [%rd25+1808];
	ld.param.f64 	%fd1626, [%rd25+1816];
	ld.param.f64 	%fd1627, [%rd25+1824];
	ld.param.f64 	%fd1628, [%rd25+1832];
	ld.param.f64 	%fd1629, [%rd25+1840];
	ld.param.f64 	%fd1630, [%rd25+1848];
	ld.param.f64 	%fd1631, [%rd25+1856];
	ld.param.f64 	%fd1632, [%rd25+1864];
	ld.param.f64 	%fd1633, [%rd25+1872];
	ld.param.f64 	%fd1634, [%rd25+1880];
	ld.param.f64 	%fd1635, [%rd25+1888];
	ld.param.f64 	%fd1636, [%rd25+1896];
	ld.param.f64 	%fd1637, [%rd25+1904];
	ld.param.f64 	%fd1638, [%rd25+1912];
	ld.param.f64 	%fd1639, [%rd25+1920];
	ld.param.f64 	%fd1640, [%rd25+1928];
	ld.param.f64 	%fd1641, [%rd25+1936];
	ld.param.f64 	%fd1642, [%rd25+1944];
	ld.param.f64 	%fd1643, [%rd25+1952];
	ld.param.f64 	%fd1644, [%rd25+1960];
	ld.param.f64 	%fd1645, [%rd25+1968];
	ld.param.f64 	%fd1646, [%rd25+1976];
	ld.param.f64 	%fd1647, [%rd25+1984];
	ld.param.f64 	%fd1648, [%rd25+1992];
	ld.param.f64 	%fd1649, [%rd25+2000];
	ld.param.f64 	%fd1650, [%rd25+2008];
	ld.param.f64 	%fd1651, [%rd25+2016];
	ld.param.f64 	%fd1652, [%rd25+2024];
	ld.param.f64 	%fd1653, [%rd25+2032];
	ld.param.f64 	%fd1654, [%rd25+2040];
	ld.param.f64 	%fd1655, [%rd25+2048];
	ld.param.f64 	%fd1656, [%rd25+2056];
	ld.param.f64 	%fd1657, [%rd25+2064];
	ld.param.f64 	%fd1658, [%rd25+2072];
	ld.param.f64 	%fd1659, [%rd25+2080];
	ld.param.f64 	%fd1660, [%rd25+2088];
	ld.param.f64 	%fd1661, [%rd25+2096];
	ld.param.f64 	%fd1662, [%rd25+2104];
	ld.param.f64 	%fd1663, [%rd25+2112];
	ld.param.f64 	%fd1664, [%rd25+2120];
	ld.param.f64 	%fd1665, [%rd25+2128];
	ld.param.f64 	%fd1666, [%rd25+2136];
	ld.param.f64 	%fd1667, [%rd25+2144];
	ld.param.f64 	%fd1668, [%rd25+2152];
	ld.param.f64 	%fd1669, [%rd25+2160];
	ld.param.f64 	%fd1670, [%rd25+2168];
	ld.param.f64 	%fd1671, [%rd25+2176];
	ld.param.f64 	%fd1672, [%rd25+2184];
	ld.param.f64 	%fd1673, [%rd25+2192];
	ld.param.f64 	%fd1674, [%rd25+2200];
	ld.param.f64 	%fd1675, [%rd25+2208];
	ld.param.f64 	%fd1676, [%rd25+2216];
	ld.param.f64 	%fd1677, [%rd25+2224];
	ld.param.f64 	%fd1678, [%rd25+2232];
	ld.param.f64 	%fd1679, [%rd25+2240];
	ld.param.f64 	%fd1680, [%rd25+2248];
	ld.param.f64 	%fd1681, [%rd25+2256];
	ld.param.f64 	%fd1682, [%rd25+2264];
	ld.param.f64 	%fd1683, [%rd25+2272];
	ld.param.f64 	%fd1684, [%rd25+2280];
	ld.param.f64 	%fd1685, [%rd25+2288];
	ld.param.f64 	%fd1686, [%rd25+2296];
	ld.param.f64 	%fd1687, [%rd25+2304];
	ld.param.f64 	%fd1688, [%rd25+2312];
	ld.param.f64 	%fd1689, [%rd25+2320];
	ld.param.f64 	%fd1690, [%rd25+2328];
	ld.param.f64 	%fd1691, [%rd25+2336];
	ld.param.f64 	%fd1692, [%rd25+2344];
	ld.param.f64 	%fd1693, [%rd25+2352];
	ld.param.f64 	%fd1694, [%rd25+2360];
	ld.param.f64 	%fd1695, [%rd25+2368];
	ld.param.f64 	%fd1696, [%rd25+2376];
	ld.param.f64 	%fd1697, [%rd25+2384];
	ld.param.f64 	%fd1698, [%rd25+2392];
	ld.param.f64 	%fd1699, [%rd25+2400];
	ld.param.f64 	%fd1700, [%rd25+2408];
	ld.param.f64 	%fd1701, [%rd25+2416];
	ld.param.f64 	%fd1702, [%rd25+2424];
	ld.param.f64 	%fd1703, [%rd25+2432];
	ld.param.f64 	%fd1704, [%rd25+2440];
	ld.param.f64 	%fd1705, [%rd25+2448];
	ld.param.f64 	%fd1706, [%rd25+2456];
	ld.param.f64 	%fd1707, [%rd25+2464];
	ld.param.f64 	%fd1708, [%rd25+2472];
	ld.param.f64 	%fd1709, [%rd25+2480];
	ld.param.f64 	%fd1710, [%rd25+2488];
	ld.param.f64 	%fd1711, [%rd25+2496];
	ld.param.f64 	%fd1712, [%rd25+2504];
	ld.param.f64 	%fd1713, [%rd25+2512];
	ld.param.f64 	%fd1714, [%rd25+2520];
	ld.param.f64 	%fd1715, [%rd25+2528];
	ld.param.f64 	%fd1716, [%rd25+2536];
	ld.param.f64 	%fd1717, [%rd25+2544];
	ld.param.f64 	%fd1718, [%rd25+2552];
	ld.param.f64 	%fd1719, [%rd25+2560];
	ld.param.f64 	%fd1720, [%rd25+2568];
	ld.param.f64 	%fd1721, [%rd25+2576];
	ld.param.f64 	%fd1722, [%rd25+2584];
	ld.param.f64 	%fd1723, [%rd25+2592];
	ld.param.f64 	%fd1724, [%rd25+2600];
	ld.param.f64 	%fd1725, [%rd25+2608];
	ld.param.f64 	%fd1726, [%rd25+2616];
	ld.param.f64 	%fd1727, [%rd25+2624];
	ld.param.f64 	%fd1728, [%rd25+2632];
	ld.param.f64 	%fd1729, [%rd25+2640];
	ld.param.f64 	%fd1730, [%rd25+2648];
	ld.param.f64 	%fd1731, [%rd25+2656];
	ld.param.f64 	%fd1732, [%rd25+2664];
	ld.param.f64 	%fd1733, [%rd25+2672];
	ld.param.f64 	%fd1734, [%rd25+2680];
	ld.param.f64 	%fd1735, [%rd25+2688];
	ld.param.f64 	%fd1736, [%rd25+2696];
	ld.param.f64 	%fd1737, [%rd25+2704];
	ld.param.f64 	%fd1738, [%rd25+2712];
	ld.param.f64 	%fd1739, [%rd25+2720];
	ld.param.f64 	%fd1740, [%rd25+2728];
	ld.param.f64 	%fd1741, [%rd25+2736];
	ld.param.f64 	%fd1742, [%rd25+2744];
	ld.param.f64 	%fd1743, [%rd25+2752];
	ld.param.f64 	%fd1744, [%rd25+2760];
	ld.param.f64 	%fd1745, [%rd25+2768];
	ld.param.f64 	%fd1746, [%rd25+2776];
	ld.param.f64 	%fd1747, [%rd25+2784];
	ld.param.f64 	%fd1748, [%rd25+2792];
	ld.param.f64 	%fd1749, [%rd25+2800];
	ld.param.f64 	%fd1750, [%rd25+2808];
	ld.param.f64 	%fd1751, [%rd25+2816];
	ld.param.f64 	%fd1752, [%rd25+2824];
	ld.param.f64 	%fd1753, [%rd25+2832];
	ld.param.f64 	%fd1754, [%rd25+2840];
	ld.param.f64 	%fd1755, [%rd25+2848];
	ld.param.f64 	%fd1756, [%rd25+2856];
	ld.param.f64 	%fd1757, [%rd25+2864];
	ld.param.f64 	%fd1758, [%rd25+2872];
	ld.param.f64 	%fd1759, [%rd25+2880];
	ld.param.f64 	%fd1760, [%rd25+2888];
	ld.param.f64 	%fd1761, [%rd25+2896];
	ld.param.f64 	%fd1762, [%rd25+2904];
	ld.param.f64 	%fd1763, [%rd25+2912];
	ld.param.f64 	%fd1764, [%rd25+2920];
	ld.param.f64 	%fd1765, [%rd25+2928];
	ld.param.f64 	%fd1766, [%rd25+2936];
	ld.param.f64 	%fd1767, [%rd25+2944];
	ld.param.f64 	%fd1768, [%rd25+2952];
	ld.param.f64 	%fd1769, [%rd25+2960];
	ld.param.f64 	%fd1770, [%rd25+2968];
	ld.param.f64 	%fd1771, [%rd25+2976];
	ld.param.f64 	%fd1772, [%rd25+2984];
	ld.param.f64 	%fd1773, [%rd25+2992];
	ld.param.f64 	%fd1774, [%rd25+3000];
	ld.param.f64 	%fd1775, [%rd25+3008];
	ld.param.f64 	%fd1776, [%rd25+3016];
	ld.param.f64 	%fd1777, [%rd25+3024];
	ld.param.f64 	%fd1778, [%rd25+3032];
	ld.param.f64 	%fd1779, [%rd25+3040];
	ld.param.f64 	%fd1780, [%rd25+3048];
	ld.param.f64 	%fd1781, [%rd25+3056];
	ld.param.f64 	%fd1782, [%rd25+3064];
	ld.param.f64 	%fd1783, [%rd25+3072];
	ld.param.f64 	%fd1784, [%rd25+3080];
	ld.param.f64 	%fd1785, [%rd25+3088];
	ld.param.f64 	%fd1786, [%rd25+3096];
	ld.param.f64 	%fd1787, [%rd25+3104];
	ld.param.f64 	%fd1788, [%rd25+3112];
	ld.param.f64 	%fd1789, [%rd25+3120];
	ld.param.f64 	%fd1790, [%rd25+3128];
	ld.param.f64 	%fd1791, [%rd25+3136];
	ld.param.f64 	%fd1792, [%rd25+3144];
	ld.param.f64 	%fd1793, [%rd25+3152];
	ld.param.f64 	%fd1794, [%rd25+3160];
	ld.param.f64 	%fd1795, [%rd25+3168];
	ld.param.f64 	%fd1796, [%rd25+3176];
	ld.param.f64 	%fd1797, [%rd25+3184];
	ld.param.f64 	%fd1798, [%rd25+3192];
	ld.param.f64 	%fd1799, [%rd25+3200];
	ld.param.f64 	%fd1800, [%rd25+3208];
	ld.param.f64 	%fd1801, [%rd25+3216];
	ld.param.f64 	%fd1802, [%rd25+3224];
	ld.param.f64 	%fd1803, [%rd25+3232];
	ld.param.f64 	%fd1804, [%rd25+3240];
	ld.param.f64 	%fd1805, [%rd25+3248];
	ld.param.f64 	%fd1806, [%rd25+3256];
	ld.param.f64 	%fd1807, [%rd25+3264];
	ld.param.f64 	%fd1808, [%rd25+3272];
	ld.param.f64 	%fd1809, [%rd25+3280];
	ld.param.f64 	%fd1810, [%rd25+3288];
	ld.param.f64 	%fd1811, [%rd25+3296];
	ld.param.f64 	%fd1812, [%rd25+3304];
	ld.param.f64 	%fd1813, [%rd25+3312];
	ld.param.f64 	%fd1814, [%rd25+3320];
	ld.param.f64 	%fd1815, [%rd25+3328];
	ld.param.f64 	%fd1816, [%rd25+3336];
	ld.param.f64 	%fd1817, [%rd25+3344];
	ld.param.f64 	%fd1818, [%rd25+3352];
	ld.param.f64 	%fd1819, [%rd25+3360];
	ld.param.f64 	%fd1820, [%rd25+3368];
	ld.param.f64 	%fd1821, [%rd25+3376];
	ld.param.f64 	%fd1822, [%rd25+3384];
	ld.param.f64 	%fd1823, [%rd25+3392];
	ld.param.f64 	%fd1824, [%rd25+3400];
	ld.param.f64 	%fd1825, [%rd25+3408];
	ld.param.f64 	%fd1826, [%rd25+3416];
	ld.param.f64 	%fd1827, [%rd25+3424];
	ld.param.f64 	%fd1828, [%rd25+3432];
	ld.param.f64 	%fd1829, [%rd25+3440];
	ld.param.f64 	%fd1830, [%rd25+3448];
	ld.param.f64 	%fd1831, [%rd25+3456];
	ld.param.f64 	%fd1832, [%rd25+3464];
	ld.param.f64 	%fd1833, [%rd25+3472];
	ld.param.f64 	%fd1834, [%rd25+3480];
	ld.param.f64 	%fd1835, [%rd25+3488];
	ld.param.f64 	%fd1836, [%rd25+3496];
	ld.param.f64 	%fd1837, [%rd25+3504];
	ld.param.f64 	%fd1838, [%rd25+3512];
	ld.param.f64 	%fd1839, [%rd25+3520];
	ld.param.f64 	%fd1840, [%rd25+3528];
	ld.param.f64 	%fd1841, [%rd25+3536];
	ld.param.f64 	%fd1842, [%rd25+3544];
	ld.param.f64 	%fd1843, [%rd25+3552];
	ld.param.f64 	%fd1844, [%rd25+3560];
	ld.param.f64 	%fd1845, [%rd25+3568];
	ld.param.f64 	%fd1846, [%rd25+3576];
	ld.param.f64 	%fd1847, [%rd25+3584];
	ld.param.f64 	%fd1848, [%rd25+3592];
	ld.param.f64 	%fd1849, [%rd25+3600];
	ld.param.f64 	%fd1850, [%rd25+3608];
	ld.param.f64 	%fd1851, [%rd25+3616];
	ld.param.f64 	%fd1852, [%rd25+3624];
	ld.param.f64 	%fd1853, [%rd25+3632];
	ld.param.f64 	%fd1854, [%rd25+3640];
	ld.param.f64 	%fd1855, [%rd25+3648];
	ld.param.f64 	%fd1856, [%rd25+3656];
	ld.param.f64 	%fd1857, [%rd25+3664];
	ld.param.f64 	%fd1858, [%rd25+3672];
	ld.param.f64 	%fd1859, [%rd25+3680];
	ld.param.f64 	%fd1860, [%rd25+3688];
	ld.param.f64 	%fd1861, [%rd25+3696];
	ld.param.f64 	%fd1862, [%rd25+3704];
	ld.param.f64 	%fd1863, [%rd25+3712];
	ld.param.f64 	%fd1864, [%rd25+3720];
	ld.param.f64 	%fd1865, [%rd25+3728];
	ld.param.f64 	%fd1866, [%rd25+3736];
	ld.param.f64 	%fd1867, [%rd25+3744];
	ld.param.f64 	%fd1868, [%rd25+3752];
	ld.param.f64 	%fd1869, [%rd25+3760];
	ld.param.f64 	%fd1870, [%rd25+3768];
	ld.param.f64 	%fd1871, [%rd25+3776];
	ld.param.f64 	%fd1872, [%rd25+3784];
	ld.param.f64 	%fd1873, [%rd25+3792];
	ld.param.f64 	%fd1874, [%rd25+3800];
	ld.param.f64 	%fd1875, [%rd25+3808];
	ld.param.f64 	%fd1876, [%rd25+3816];
	ld.param.f64 	%fd1877, [%rd25+3824];
	ld.param.f64 	%fd1878, [%rd25+3832];
	ld.param.f64 	%fd1879, [%rd25+3840];
	ld.param.f64 	%fd1880, [%rd25+3848];
	ld.param.f64 	%fd1881, [%rd25+3856];
	ld.param.f64 	%fd1882, [%rd25+3864];
	ld.param.f64 	%fd1883, [%rd25+3872];
	ld.param.f64 	%fd1884, [%rd25+3880];
	ld.param.f64 	%fd1885, [%rd25+3888];
	ld.param.f64 	%fd1886, [%rd25+3896];
	ld.param.f64 	%fd1887, [%rd25+3904];
	ld.param.f64 	%fd1888, [%rd25+3912];
	ld.param.f64 	%fd1889, [%rd25+3920];
	ld.param.f64 	%fd1890, [%rd25+3928];
	ld.param.f64 	%fd1891, [%rd25+3936];
	ld.param.f64 	%fd1892, [%rd25+3944];
	ld.param.f64 	%fd1893, [%rd25+3952];
	ld.param.f64 	%fd1894, [%rd25+3960];
	ld.param.f64 	%fd1895, [%rd25+3968];
	ld.param.f64 	%fd1896, [%rd25+3976];
	ld.param.f64 	%fd1897, [%rd25+3984];
	ld.param.f64 	%fd1898, [%rd25+3992];
	ld.param.f64 	%fd1899, [%rd25+4000];
	ld.param.f64 	%fd1900, [%rd25+4008];
	ld.param.f64 	%fd1901, [%rd25+4016];
	ld.param.f64 	%fd1902, [%rd25+4024];
	ld.param.f64 	%fd1903, [%rd25+4032];
	ld.param.f64 	%fd1904, [%rd25+4040];
	ld.param.f64 	%fd1905, [%rd25+4048];
	ld.param.f64 	%fd1906, [%rd25+4056];
	ld.param.f64 	%fd1907, [%rd25+4064];
	ld.param.f64 	%fd1908, [%rd25+4072];
	ld.param.f64 	%fd1909, [%rd25+4080];
	ld.param.f64 	%fd1910, [%rd25+4088];
	ld.param.f64 	%fd1911, [%rd25+4096];
	ld.param.f64 	%fd1912, [%rd25+4104];
	ld.param.f64 	%fd1913, [%rd25+4112];
	ld.param.f64 	%fd1914, [%rd25+4120];
	ld.param.f64 	%fd1915, [%rd25+4128];
	ld.param.f64 	%fd1916, [%rd25+4136];
	ld.param.f64 	%fd1917, [%rd25+4144];
	ld.param.f64 	%fd1918, [%rd25+4152];
	ld.param.f64 	%fd1919, [%rd25+4160];
	ld.param.f64 	%fd1920, [%rd25+4168];
	ld.param.f64 	%fd1921, [%rd25+4176];
	ld.param.f64 	%fd1922, [%rd25+4184];
	ld.param.f64 	%fd1923, [%rd25+4192];
	ld.param.f64 	%fd1924, [%rd25+4200];
	ld.param.f64 	%fd1925, [%rd25+4208];
	ld.param.f64 	%fd1926, [%rd25+4216];
	ld.param.f64 	%fd1927, [%rd25+4224];
	ld.param.f64 	%fd1928, [%rd25+4232];
	ld.param.f64 	%fd1929, [%rd25+4240];
	ld.param.f64 	%fd1930, [%rd25+4248];
	ld.param.f64 	%fd1931, [%rd25+4256];
	ld.param.f64 	%fd1932, [%rd25+4264];
	ld.param.f64 	%fd1933, [%rd25+4272];
	ld.param.f64 	%fd1934, [%rd25+4280];
	ld.param.f64 	%fd1935, [%rd25+4288];
	ld.param.f64 	%fd1936, [%rd25+4296];
	ld.param.f64 	%fd1937, [%rd25+4304];
	ld.param.f64 	%fd1938, [%rd25+4312];
	ld.param.f64 	%fd1939, [%rd25+4320];
	ld.param.f64 	%fd1940, [%rd25+4328];
	ld.param.f64 	%fd1941, [%rd25+4336];
	ld.param.f64 	%fd1942, [%rd25+4344];
	ld.param.f64 	%fd1943, [%rd25+4352];
	ld.param.f64 	%fd1944, [%rd25+4360];
	ld.param.f64 	%fd1945, [%rd25+4368];
	ld.param.f64 	%fd1946, [%rd25+4376];
	ld.param.f64 	%fd1947, [%rd25+4384];
	ld.param.f64 	%fd1948, [%rd25+4392];
	ld.param.f64 	%fd1949, [%rd25+4400];
	ld.param.f64 	%fd1950, [%rd25+4408];
	ld.param.f64 	%fd1951, [%rd25+4416];
	ld.param.f64 	%fd1952, [%rd25+4424];
	ld.param.f64 	%fd1953, [%rd25+4432];
	ld.param.f64 	%fd1954, [%rd25+4440];
	ld.param.f64 	%fd1955, [%rd25+4448];
	ld.param.f64 	%fd1956, [%rd25+4456];
	ld.param.f64 	%fd1957, [%rd25+4464];
	ld.param.f64 	%fd1958, [%rd25+4472];
	ld.param.f64 	%fd1959, [%rd25+4480];
	ld.param.f64 	%fd1960, [%rd25+4488];
	ld.param.f64 	%fd1961, [%rd25+4496];
	ld.param.f64 	%fd1962, [%rd25+4504];
	ld.param.f64 	%fd1963, [%rd25+4512];
	ld.param.f64 	%fd1964, [%rd25+4520];
	ld.param.f64 	%fd1965, [%rd25+4528];
	ld.param.f64 	%fd1966, [%rd25+4536];
	ld.param.f64 	%fd1967, [%rd25+4544];
	ld.param.f64 	%fd1968, [%rd25+4552];
	ld.param.f64 	%fd1969, [%rd25+4560];
	ld.param.f64 	%fd1970, [%rd25+4568];
	ld.param.f64 	%fd1971, [%rd25+4576];
	ld.param.f64 	%fd1972, [%rd25+4584];
	ld.param.f64 	%fd1973, [%rd25+4592];
	ld.param.f64 	%fd1974, [%rd25+4600];
	ld.param.f64 	%fd1975, [%rd25+4608];
	ld.param.f64 	%fd1976, [%rd25+4616];
	ld.param.f64 	%fd1977, [%rd25+4624];
	ld.param.f64 	%fd1978, [%rd25+4632];
	ld.param.f64 	%fd1979, [%rd25+4640];
	ld.param.f64 	%fd1980, [%rd25+4648];
	ld.param.f64 	%fd1981, [%rd25+4656];
	ld.param.f64 	%fd1982, [%rd25+4664];
	ld.param.f64 	%fd1983, [%rd25+4672];
	ld.param.f64 	%fd1984, [%rd25+4680];
	ld.param.f64 	%fd1985, [%rd25+4688];
	ld.param.f64 	%fd1986, [%rd25+4696];
	ld.param.f64 	%fd1987, [%rd25+4704];
	ld.param.f64 	%fd1988, [%rd25+4712];
	ld.param.f64 	%fd1989, [%rd25+4720];
	ld.param.f64 	%fd1990, [%rd25+4728];
	ld.param.f64 	%fd1991, [%rd25+4736];
	ld.param.f64 	%fd1992, [%rd25+4744];
	ld.param.f64 	%fd1993, [%rd25+4752];
	ld.param.f64 	%fd1994, [%rd25+4760];
	ld.param.f64 	%fd1995, [%rd25+4768];
	ld.param.f64 	%fd1996, [%rd25+4776];
	ld.param.f64 	%fd1997, [%rd25+4784];
	ld.param.f64 	%fd1998, [%rd25+4792];
	ld.param.f64 	%fd1999, [%rd25+4800];
	ld.param.f64 	%fd2000, [%rd25+4808];
	ld.param.f64 	%fd2001, [%rd25+4816];
	ld.param.f64 	%fd2002, [%rd25+4824];
	ld.param.f64 	%fd2003, [%rd25+4832];
	ld.param.f64 	%fd2004, [%rd25+4840];
	ld.param.f64 	%fd2005, [%rd25+4848];
	ld.param.f64 	%fd2006, [%rd25+4856];
	ld.param.f64 	%fd2007, [%rd25+4864];
	ld.param.f64 	%fd2008, [%rd25+4872];
	ld.param.f64 	%fd2009, [%rd25+4880];
	ld.param.f64 	%fd2010, [%rd25+4888];
	ld.param.f64 	%fd2011, [%rd25+4896];
	ld.param.f64 	%fd2012, [%rd25+4904];
	ld.param.f64 	%fd2013, [%rd25+4912];
	ld.param.f64 	%fd2014, [%rd25+4920];
	ld.param.f64 	%fd2015, [%rd25+4928];
	ld.param.f64 	%fd2016, [%rd25+4936];
	ld.param.f64 	%fd2017, [%rd25+4944];
	ld.param.f64 	%fd2018, [%rd25+4952];
	ld.param.f64 	%fd2019, [%rd25+4960];
	ld.param.f64 	%fd2020, [%rd25+4968];
	ld.param.f64 	%fd2021, [%rd25+4976];
	ld.param.f64 	%fd2022, [%rd25+4984];
	ld.param.f64 	%fd2023, [%rd25+4992];
	ld.param.f64 	%fd2024, [%rd25+5000];
	ld.param.f64 	%fd2025, [%rd25+5008];
	ld.param.f64 	%fd2026, [%rd25+5016];
	ld.param.f64 	%fd2027, [%rd25+5024];
	ld.param.f64 	%fd2028, [%rd25+5032];
	ld.param.f64 	%fd2029, [%rd25+5040];
	ld.param.f64 	%fd2030, [%rd25+5048];
	ld.param.f64 	%fd2031, [%rd25+5056];
	ld.param.f64 	%fd2032, [%rd25+5064];
	ld.param.f64 	%fd2033, [%rd25+5072];
	ld.param.f64 	%fd2034, [%rd25+5080];
	ld.param.f64 	%fd2035, [%rd25+5088];
	ld.param.f64 	%fd2036, [%rd25+5096];
	ld.param.f64 	%fd2037, [%rd25+5104];
	ld.param.f64 	%fd2038, [%rd25+5112];
	ld.param.f64 	%fd2039, [%rd25+5120];
	ld.param.f64 	%fd2040, [%rd25+5128];
	ld.param.f64 	%fd2041, [%rd25+5136];
	ld.param.f64 	%fd2042, [%rd25+5144];
	ld.param.f64 	%fd2043, [%rd25+5152];
	ld.param.f64 	%fd2044, [%rd25+5160];
	ld.param.f64 	%fd2045, [%rd25+5168];
	ld.param.f64 	%fd2046, [%rd25+5176];
	ld.param.f64 	%fd2047, [%rd25+5184];
	ld.param.f64 	%fd2048, [%rd25+5192];
	ld.param.f64 	%fd2049, [%rd25+5200];
	ld.param.f64 	%fd2050, [%rd25+5208];
	ld.param.f64 	%fd2051, [%rd25+5216];
	ld.param.f64 	%fd2052, [%rd25+5224];
	ld.param.f64 	%fd2053, [%rd25+5232];
	ld.param.f64 	%fd2054, [%rd25+5240];
	ld.param.f64 	%fd2055, [%rd25+5248];
	ld.param.f64 	%fd2056, [%rd25+5256];
	ld.param.f64 	%fd2057, [%rd25+5264];
	ld.param.f64 	%fd2058, [%rd25+5272];
	ld.param.f64 	%fd2059, [%rd25+5280];
	ld.param.f64 	%fd2060, [%rd25+5288];
	ld.param.f64 	%fd2061, [%rd25+5296];
	ld.param.f64 	%fd2062, [%rd25+5304];
	ld.param.f64 	%fd2063, [%rd25+5312];
	ld.param.f64 	%fd2064, [%rd25+5320];
	ld.param.f64 	%fd2065, [%rd25+5328];
	ld.param.f64 	%fd2066, [%rd25+5336];
	ld.param.f64 	%fd2067, [%rd25+5344];
	ld.param.f64 	%fd2068, [%rd25+5352];
	ld.param.f64 	%fd2069, [%rd25+5360];
	ld.param.f64 	%fd2070, [%rd25+5368];
	ld.param.f64 	%fd2071, [%rd25+5376];
	ld.param.f64 	%fd2072, [%rd25+5384];
	ld.param.f64 	%fd2073, [%rd25+5392];
	ld.param.f64 	%fd2074, [%rd25+5400];
	ld.param.f64 	%fd2075, [%rd25+5408];
	ld.param.f64 	%fd2076, [%rd25+5416];
	ld.param.f64 	%fd2077, [%rd25+5424];
	ld.param.f64 	%fd2078, [%rd25+5432];
	ld.param.f64 	%fd2079, [%rd25+5440];
	ld.param.f64 	%fd2080, [%rd25+5448];
	ld.param.f64 	%fd2081, [%rd25+5456];
	ld.param.f64 	%fd2082, [%rd25+5464];
	ld.param.f64 	%fd2083, [%rd25+5472];
	ld.param.f64 	%fd2084, [%rd25+5480];
	ld.param.f64 	%fd2085, [%rd25+5488];
	ld.param.f64 	%fd2086, [%rd25+5496];
	ld.param.f64 	%fd2087, [%rd25+5504];
	ld.param.f64 	%fd2088, [%rd25+5512];
	ld.param.f64 	%fd2089, [%rd25+5520];
	ld.param.f64 	%fd2090, [%rd25+5528];
	ld.param.f64 	%fd2091, [%rd25+5536];
	ld.param.f64 	%fd2092, [%rd25+5544];
	ld.param.f64 	%fd2093, [%rd25+5552];
	ld.param.f64 	%fd2094, [%rd25+5560];
	ld.param.f64 	%fd2095, [%rd25+5568];
	ld.param.f64 	%fd2096, [%rd25+5576];
	ld.param.f64 	%fd2097, [%rd25+5584];
	ld.param.f64 	%fd2098, [%rd25+5592];
	ld.param.f64 	%fd2099, [%rd25+5600];
	ld.param.f64 	%fd2100, [%rd25+5608];
	ld.param.f64 	%fd2101, [%rd25+5616];
	ld.param.f64 	%fd2102, [%rd25+5624];
	ld.param.f64 	%fd2103, [%rd25+5632];
	ld.param.f64 	%fd2104, [%rd25+5640];
	ld.param.f64 	%fd2105, [%rd25+5648];
	ld.param.f64 	%fd2106, [%rd25+5656];
	ld.param.f64 	%fd2107, [%rd25+5664];
	ld.param.f64 	%fd2108, [%rd25+5672];
	ld.param.f64 	%fd2109, [%rd25+5680];
	ld.param.f64 	%fd2110, [%rd25+5688];
	ld.param.f64 	%fd2111, [%rd25+5696];
	ld.param.f64 	%fd2112, [%rd25+5704];
	ld.param.f64 	%fd2113, [%rd25+5712];
	ld.param.f64 	%fd2114, [%rd25+5720];
	ld.param.f64 	%fd2115, [%rd25+5728];
	ld.param.f64 	%fd2116, [%rd25+5736];
	ld.param.f64 	%fd2117, [%rd25+5744];
	ld.param.f64 	%fd2118, [%rd25+5752];
	ld.param.f64 	%fd2119, [%rd25+5760];
	ld.param.f64 	%fd2120, [%rd25+5768];
	ld.param.f64 	%fd2121, [%rd25+5776];
	ld.param.f64 	%fd2122, [%rd25+5784];
	ld.param.f64 	%fd2123, [%rd25+5792];
	ld.param.f64 	%fd2124, [%rd25+5800];
	ld.param.f64 	%fd2125, [%rd25+5808];
	ld.param.f64 	%fd2126, [%rd25+5816];
	ld.param.f64 	%fd2127, [%rd25+5824];
	ld.param.f64 	%fd2128, [%rd25+5832];
	ld.param.f64 	%fd2129, [%rd25+5840];
	ld.param.f64 	%fd2130, [%rd25+5848];
	ld.param.f64 	%fd2131, [%rd25+5856];
	ld.param.f64 	%fd2132, [%rd25+5864];
	ld.param.f64 	%fd2133, [%rd25+5872];
	ld.param.f64 	%fd2134, [%rd25+5880];
	ld.param.f64 	%fd2135, [%rd25+5888];
	ld.param.f64 	%fd2136, [%rd25+5896];
	ld.param.f64 	%fd2137, [%rd25+5904];
	ld.param.f64 	%fd2138, [%rd25+5912];
	ld.param.f64 	%fd2139, [%rd25+5920];
	ld.param.f64 	%fd2140, [%rd25+5928];
	ld.param.f64 	%fd2141, [%rd25+5936];
	ld.param.f64 	%fd2142, [%rd25+5944];
	ld.param.f64 	%fd2143, [%rd25+5952];
	ld.param.f64 	%fd2144, [%rd25+5960];
	ld.param.f64 	%fd2145, [%rd25+5968];
	ld.param.f64 	%fd2146, [%rd25+5976];
	ld.param.f64 	%fd2147, [%rd25+5984];
	ld.param.f64 	%fd2148, [%rd25+5992];
	ld.param.f64 	%fd2149, [%rd25+6000];
	ld.param.f64 	%fd2150, [%rd25+6008];
	ld.param.f64 	%fd2151, [%rd25+6016];
	ld.param.f64 	%fd2152, [%rd25+6024];
	ld.param.f64 	%fd2153, [%rd25+6032];
	ld.param.f64 	%fd2154, [%rd25+6040];
	ld.param.f64 	%fd2155, [%rd25+6048];
	ld.param.f64 	%fd2156, [%rd25+6056];
	ld.param.f64 	%fd2157, [%rd25+6064];
	ld.param.f64 	%fd2158, [%rd25+6072];
	ld.param.f64 	%fd2159, [%rd25+6080];
	ld.param.f64 	%fd2160, [%rd25+6088];
	mov.u32 	%r254, %tid.x;
	cvta.to.global.u64 	%rd27, %rd26;
	cvt.u64.u32 	%rd28, %r254;
	mov.u32 	%r255, %ctaid.x;
	mul.wide.u32 	%rd29, %r255, 512;
	add.s64 	%rd30, %rd29, %rd28;
	mad.lo.s64 	%rd31, %rd30, 6088, %rd27;
	st.global.v2.u32 	[%rd31], {%r173, %r174};
	st.global.v2.u32 	[%rd31+8], {%r175, %r176};
	st.global.v2.u32 	[%rd31+16], {%r177, %r178};
	st.global.v2.u32 	[%rd31+24], {%r179, %r180};
	st.global.v2.u32 	[%rd31+32], {%r181, %r182};
	st.global.v2.u32 	[%rd31+40], {%r183, %r184};
	st.global.v2.u32 	[%rd31+48], {%r185, %r186};
	st.global.v2.u32 	[%rd31+56], {%r187, %r188};
	st.global.v2.u32 	[%rd31+64], {%r189, %r190};
	st.global.v2.u32 	[%rd31+72], {%r191, %r192};
	st.global.v2.u32 	[%rd31+80], {%r193, %r194};
	st.global.v2.u32 	[%rd31+88], {%r195, %r196};
	st.global.v2.u32 	[%rd31+96], {%r197, %r198};
	st.global.v2.u32 	[%rd31+104], {%r199, %r200};
	st.global.v2.u32 	[%rd31+112], {%r201, %r202};
	st.global.v2.u32 	[%rd31+120], {%r203, %r204};
	st.global.v2.u32 	[%rd31+128], {%r205, %r206};
	st.global.v2.u32 	[%rd31+136], {%r207, %r208};
	st.global.v2.u32 	[%rd31+144], {%r209, %r210};
	st.global.v2.u32 	[%rd31+152], {%r211, %r212};
	st.global.v2.u32 	[%rd31+160], {%r213, %r214};
	st.global.v2.u32 	[%rd31+168], {%r215, %r216};
	st.global.v2.u32 	[%rd31+176], {%r217, %r218};
	st.global.v2.u32 	[%rd31+184], {%r219, %r220};
	st.global.v2.u32 	[%rd31+192], {%r221, %r222};
	st.global.v2.u32 	[%rd31+200], {%r223, %r224};
	st.global.v2.u32 	[%rd31+208], {%r225, %r226};
	st.global.v2.u32 	[%rd31+216], {%r227, %r228};
	st.global.v2.u32 	[%rd31+224], {%r229, %r230};
	st.global.v2.u32 	[%rd31+232], {%r231, %r232};
	st.global.v2.u32 	[%rd31+240], {%r233, %r234};
	st.global.v2.u32 	[%rd31+248], {%r235, %r236};
	st.global.v2.u32 	[%rd31+256], {%r237, %r238};
	st.global.v2.u32 	[%rd31+264], {%r239, %r240};
	st.global.v2.u32 	[%rd31+272], {%r241, %r242};
	st.global.v2.u32 	[%rd31+280], {%r243, %r244};
	st.global.v2.u32 	[%rd31+288], {%r245, %r246};
	st.global.v2.u32 	[%rd31+296], {%r247, %r248};
	st.global.v2.u32 	[%rd31+304], {%r249, %r250};
	st.global.v2.u32 	[%rd31+312], {%r251, %r252};
	st.global.u32 	[%rd31+320], %r253;
	st.global.f64 	[%rd31+328], %fd1441;
	st.global.f64 	[%rd31+336], %fd1442;
	st.global.f64 	[%rd31+344], %fd1443;
	st.global.f64 	[%rd31+352], %fd1444;
	st.global.f64 	[%rd31+360], %fd1445;
	st.global.f64 	[%rd31+368], %fd1446;
	st.global.f64 	[%rd31+376], %fd1447;
	st.global.f64 	[%rd31+384], %fd1448;
	st.global.f64 	[%rd31+392], %fd1449;
	st.global.f64 	[%rd31+400], %fd1450;
	st.global.f64 	[%rd31+408], %fd1451;
	st.global.f64 	[%rd31+416], %fd1452;
	st.global.f64 	[%rd31+424], %fd1453;
	st.global.f64 	[%rd31+432], %fd1454;
	st.global.f64 	[%rd31+440], %fd1455;
	st.global.f64 	[%rd31+448], %fd1456;
	st.global.f64 	[%rd31+456], %fd1457;
	st.global.f64 	[%rd31+464], %fd1458;
	st.global.f64 	[%rd31+472], %fd1459;
	st.global.f64 	[%rd31+480], %fd1460;
	st.global.f64 	[%rd31+488], %fd1461;
	st.global.f64 	[%rd31+496], %fd1462;
	st.global.f64 	[%rd31+504], %fd1463;
	st.global.f64 	[%rd31+512], %fd1464;
	st.global.f64 	[%rd31+520], %fd1465;
	st.global.f64 	[%rd31+528], %fd1466;
	st.global.f64 	[%rd31+536], %fd1467;
	st.global.f64 	[%rd31+544], %fd1468;
	st.global.f64 	[%rd31+552], %fd1469;
	st.global.f64 	[%rd31+560], %fd1470;
	st.global.f64 	[%rd31+568], %fd1471;
	st.global.f64 	[%rd31+576], %fd1472;
	st.global.f64 	[%rd31+584], %fd1473;
	st.global.f64 	[%rd31+592], %fd1474;
	st.global.f64 	[%rd31+600], %fd1475;
	st.global.f64 	[%rd31+608], %fd1476;
	st.global.f64 	[%rd31+616], %fd1477;
	st.global.f64 	[%rd31+624], %fd1478;
	st.global.f64 	[%rd31+632], %fd1479;
	st.global.f64 	[%rd31+640], %fd1480;
	st.global.f64 	[%rd31+648], %fd1481;
	st.global.f64 	[%rd31+656], %fd1482;
	st.global.f64 	[%rd31+664], %fd1483;
	st.global.f64 	[%rd31+672], %fd1484;
	st.global.f64 	[%rd31+680], %fd1485;
	st.global.f64 	[%rd31+688], %fd1486;
	st.global.f64 	[%rd31+696], %fd1487;
	st.global.f64 	[%rd31+704], %fd1488;
	st.global.f64 	[%rd31+712], %fd1489;
	st.global.f64 	[%rd31+720], %fd1490;
	st.global.f64 	[%rd31+728], %fd1491;
	st.global.f64 	[%rd31+736], %fd1492;
	st.global.f64 	[%rd31+744], %fd1493;
	st.global.f64 	[%rd31+752], %fd1494;
	st.global.f64 	[%rd31+760], %fd1495;
	st.global.f64 	[%rd31+768], %fd1496;
	st.global.f64 	[%rd31+776], %fd1497;
	st.global.f64 	[%rd31+784], %fd1498;
	st.global.f64 	[%rd31+792], %fd1499;
	st.global.f64 	[%rd31+800], %fd1500;
	st.global.f64 	[%rd31+808], %fd1501;
	st.global.f64 	[%rd31+816], %fd1502;
	st.global.f64 	[%rd31+824], %fd1503;
	st.global.f64 	[%rd31+832], %fd1504;
	st.global.f64 	[%rd31+840], %fd1505;
	st.global.f64 	[%rd31+848], %fd1506;
	st.global.f64 	[%rd31+856], %fd1507;
	st.global.f64 	[%rd31+864], %fd1508;
	st.global.f64 	[%rd31+872], %fd1509;
	st.global.f64 	[%rd31+880], %fd1510;
	st.global.f64 	[%rd31+888], %fd1511;
	st.global.f64 	[%rd31+896], %fd1512;
	st.global.f64 	[%rd31+904], %fd1513;
	st.global.f64 	[%rd31+912], %fd1514;
	st.global.f64 	[%rd31+920], %fd1515;
	st.global.f64 	[%rd31+928], %fd1516;
	st.global.f64 	[%rd31+936], %fd1517;
	st.global.f64 	[%rd31+944], %fd1518;
	st.global.f64 	[%rd31+952], %fd1519;
	st.global.f64 	[%rd31+960], %fd1520;
	st.global.f64 	[%rd31+968], %fd1521;
	st.global.f64 	[%rd31+976], %fd1522;
	st.global.f64 	[%rd31+984], %fd1523;
	st.global.f64 	[%rd31+992], %fd1524;
	st.global.f64 	[%rd31+1000], %fd1525;
	st.global.f64 	[%rd31+1008], %fd1526;
	st.global.f64 	[%rd31+1016], %fd1527;
	st.global.f64 	[%rd31+1024], %fd1528;
	st.global.f64 	[%rd31+1032], %fd1529;
	st.global.f64 	[%rd31+1040], %fd1530;
	st.global.f64 	[%rd31+1048], %fd1531;
	st.global.f64 	[%rd31+1056], %fd1532;
	st.global.f64 	[%rd31+1064], %fd1533;
	st.global.f64 	[%rd31+1072], %fd1534;
	st.global.f64 	[%rd31+1080], %fd1535;
	st.global.f64 	[%rd31+1088], %fd1536;
	st.global.f64 	[%rd31+1096], %fd1537;
	st.global.f64 	[%rd31+1104], %fd1538;
	st.global.f64 	[%rd31+1112], %fd1539;
	st.global.f64 	[%rd31+1120], %fd1540;
	st.global.f64 	[%rd31+1128], %fd1541;
	st.global.f64 	[%rd31+1136], %fd1542;
	st.global.f64 	[%rd31+1144], %fd1543;
	st.global.f64 	[%rd31+1152], %fd1544;
	st.global.f64 	[%rd31+1160], %fd1545;
	st.global.f64 	[%rd31+1168], %fd1546;
	st.global.f64 	[%rd31+1176], %fd1547;
	st.global.f64 	[%rd31+1184], %fd1548;
	st.global.f64 	[%rd31+1192], %fd1549;
	st.global.f64 	[%rd31+1200], %fd1550;
	st.global.f64 	[%rd31+1208], %fd1551;
	st.global.f64 	[%rd31+1216], %fd1552;
	st.global.f64 	[%rd31+1224], %fd1553;
	st.global.f64 	[%rd31+1232], %fd1554;
	st.global.f64 	[%rd31+1240], %fd1555;
	st.global.f64 	[%rd31+1248], %fd1556;
	st.global.f64 	[%rd31+1256], %fd1557;
	st.global.f64 	[%rd31+1264], %fd1558;
	st.global.f64 	[%rd31+1272], %fd1559;
	st.global.f64 	[%rd31+1280], %fd1560;
	st.global.f64 	[%rd31+1288], %fd1561;
	st.global.f64 	[%rd31+1296], %fd1562;
	st.global.f64 	[%rd31+1304], %fd1563;
	st.global.f64 	[%rd31+1312], %fd1564;
	st.global.f64 	[%rd31+1320], %fd1565;
	st.global.f64 	[%rd31+1328], %fd1566;
	st.global.f64 	[%rd31+1336], %fd1567;
	st.global.f64 	[%rd31+1344], %fd1568;
	st.global.f64 	[%rd31+1352], %fd1569;
	st.global.f64 	[%rd31+1360], %fd1570;
	st.global.f64 	[%rd31+1368], %fd1571;
	st.global.f64 	[%rd31+1376], %fd1572;
	st.global.f64 	[%rd31+1384], %fd1573;
	st.global.f64 	[%rd31+1392], %fd1574;
	st.global.f64 	[%rd31+1400], %fd1575;
	st.global.f64 	[%rd31+1408], %fd1576;
	st.global.f64 	[%rd31+1416], %fd1577;
	st.global.f64 	[%rd31+1424], %fd1578;
	st.global.f64 	[%rd31+1432], %fd1579;
	st.global.f64 	[%rd31+1440], %fd1580;
	st.global.f64 	[%rd31+1448], %fd1581;
	st.global.f64 	[%rd31+1456], %fd1582;
	st.global.f64 	[%rd31+1464], %fd1583;
	st.global.f64 	[%rd31+1472], %fd1584;
	st.global.f64 	[%rd31+1480], %fd1585;
	st.global.f64 	[%rd31+1488], %fd1586;
	st.global.f64 	[%rd31+1496], %fd1587;
	st.global.f64 	[%rd31+1504], %fd1588;
	st.global.f64 	[%rd31+1512], %fd1589;
	st.global.f64 	[%rd31+1520], %fd1590;
	st.global.f64 	[%rd31+1528], %fd1591;
	st.global.f64 	[%rd31+1536], %fd1592;
	st.global.f64 	[%rd31+1544], %fd1593;
	st.global.f64 	[%rd31+1552], %fd1594;
	st.global.f64 	[%rd31+1560], %fd1595;
	st.global.f64 	[%rd31+1568], %fd1596;
	st.global.f64 	[%rd31+1576], %fd1597;
	st.global.f64 	[%rd31+1584], %fd1598;
	st.global.f64 	[%rd31+1592], %fd1599;
	st.global.f64 	[%rd31+1600], %fd1600;
	st.global.f64 	[%rd31+1608], %fd1601;
	st.global.f64 	[%rd31+1616], %fd1602;
	st.global.f64 	[%rd31+1624], %fd1603;
	st.global.f64 	[%rd31+1632], %fd1604;
	st.global.f64 	[%rd31+1640], %fd1605;
	st.global.f64 	[%rd31+1648], %fd1606;
	st.global.f64 	[%rd31+1656], %fd1607;
	st.global.f64 	[%rd31+1664], %fd1608;
	st.global.f64 	[%rd31+1672], %fd1609;
	st.global.f64 	[%rd31+1680], %fd1610;
	st.global.f64 	[%rd31+1688], %fd1611;
	st.global.f64 	[%rd31+1696], %fd1612;
	st.global.f64 	[%rd31+1704], %fd1613;
	st.global.f64 	[%rd31+1712], %fd1614;
	st.global.f64 	[%rd31+1720], %fd1615;
	st.global.f64 	[%rd31+1728], %fd1616;
	st.global.f64 	[%rd31+1736], %fd1617;
	st.global.f64 	[%rd31+1744], %fd1618;
	st.global.f64 	[%rd31+1752], %fd1619;
	st.global.f64 	[%rd31+1760], %fd1620;
	st.global.f64 	[%rd31+1768], %fd1621;
	st.global.f64 	[%rd31+1776], %fd1622;
	st.global.f64 	[%rd31+1784], %fd1623;
	st.global.f64 	[%rd31+1792], %fd1624;
	st.global.f64 	[%rd31+1800], %fd1625;
	st.global.f64 	[%rd31+1808], %fd1626;
	st.global.f64 	[%rd31+1816], %fd1627;
	st.global.f64 	[%rd31+1824], %fd1628;
	st.global.f64 	[%rd31+1832], %fd1629;
	st.global.f64 	[%rd31+1840], %fd1630;
	st.global.f64 	[%rd31+1848], %fd1631;
	st.global.f64 	[%rd31+1856], %fd1632;
	st.global.f64 	[%rd31+1864], %fd1633;
	st.global.f64 	[%rd31+1872], %fd1634;
	st.global.f64 	[%rd31+1880], %fd1635;
	st.global.f64 	[%rd31+1888], %fd1636;
	st.global.f64 	[%rd31+1896], %fd1637;
	st.global.f64 	[%rd31+1904], %fd1638;
	st.global.f64 	[%rd31+1912], %fd1639;
	st.global.f64 	[%rd31+1920], %fd1640;
	st.global.f64 	[%rd31+1928], %fd1641;
	st.global.f64 	[%rd31+1936], %fd1642;
	st.global.f64 	[%rd31+1944], %fd1643;
	st.global.f64 	[%rd31+1952], %fd1644;
	st.global.f64 	[%rd31+1960], %fd1645;
	st.global.f64 	[%rd31+1968], %fd1646;
	st.global.f64 	[%rd31+1976], %fd1647;
	st.global.f64 	[%rd31+1984], %fd1648;
	st.global.f64 	[%rd31+1992], %fd1649;
	st.global.f64 	[%rd31+2000], %fd1650;
	st.global.f64 	[%rd31+2008], %fd1651;
	st.global.f64 	[%rd31+2016], %fd1652;
	st.global.f64 	[%rd31+2024], %fd1653;
	st.global.f64 	[%rd31+2032], %fd1654;
	st.global.f64 	[%rd31+2040], %fd1655;
	st.global.f64 	[%rd31+2048], %fd1656;
	st.global.f64 	[%rd31+2056], %fd1657;
	st.global.f64 	[%rd31+2064], %fd1658;
	st.global.f64 	[%rd31+2072], %fd1659;
	st.global.f64 	[%rd31+2080], %fd1660;
	st.global.f64 	[%rd31+2088], %fd1661;
	st.global.f64 	[%rd31+2096], %fd1662;
	st.global.f64 	[%rd31+2104], %fd1663;
	st.global.f64 	[%rd31+2112], %fd1664;
	st.global.f64 	[%rd31+2120], %fd1665;
	st.global.f64 	[%rd31+2128], %fd1666;
	st.global.f64 	[%rd31+2136], %fd1667;
	st.global.f64 	[%rd31+2144], %fd1668;
	st.global.f64 	[%rd31+2152], %fd1669;
	st.global.f64 	[%rd31+2160], %fd1670;
	st.global.f64 	[%rd31+2168], %fd1671;
	st.global.f64 	[%rd31+2176], %fd1672;
	st.global.f64 	[%rd31+2184], %fd1673;
	st.global.f64 	[%rd31+2192], %fd1674;
	st.global.f64 	[%rd31+2200], %fd1675;
	st.global.f64 	[%rd31+2208], %fd1676;
	st.global.f64 	[%rd31+2216], %fd1677;
	st.global.f64 	[%rd31+2224], %fd1678;
	st.global.f64 	[%rd31+2232], %fd1679;
	st.global.f64 	[%rd31+2240], %fd1680;
	st.global.f64 	[%rd31+2248], %fd1681;
	st.global.f64 	[%rd31+2256], %fd1682;
	st.global.f64 	[%rd31+2264], %fd1683;
	st.global.f64 	[%rd31+2272], %fd1684;
	st.global.f64 	[%rd31+2280], %fd1685;
	st.global.f64 	[%rd31+2288], %fd1686;
	st.global.f64 	[%rd31+2296], %fd1687;
	st.global.f64 	[%rd31+2304], %fd1688;
	st.global.f64 	[%rd31+2312], %fd1689;
	st.global.f64 	[%rd31+2320], %fd1690;
	st.global.f64 	[%rd31+2328], %fd1691;
	st.global.f64 	[%rd31+2336], %fd1692;
	st.global.f64 	[%rd31+2344], %fd1693;
	st.global.f64 	[%rd31+2352], %fd1694;
	st.global.f64 	[%rd31+2360], %fd1695;
	st.global.f64 	[%rd31+2368], %fd1696;
	st.global.f64 	[%rd31+2376], %fd1697;
	st.global.f64 	[%rd31+2384], %fd1698;
	st.global.f64 	[%rd31+2392], %fd1699;
	st.global.f64 	[%rd31+2400], %fd1700;
	st.global.f64 	[%rd31+2408], %fd1701;
	st.global.f64 	[%rd31+2416], %fd1702;
	st.global.f64 	[%rd31+2424], %fd1703;
	st.global.f64 	[%rd31+2432], %fd1704;
	st.global.f64 	[%rd31+2440], %fd1705;
	st.global.f64 	[%rd31+2448], %fd1706;
	st.global.f64 	[%rd31+2456], %fd1707;
	st.global.f64 	[%rd31+2464], %fd1708;
	st.global.f64 	[%rd31+2472], %fd1709;
	st.global.f64 	[%rd31+2480], %fd1710;
	st.global.f64 	[%rd31+2488], %fd1711;
	st.global.f64 	[%rd31+2496], %fd1712;
	st.global.f64 	[%rd31+2504], %fd1713;
	st.global.f64 	[%rd31+2512], %fd1714;
	st.global.f64 	[%rd31+2520], %fd1715;
	st.global.f64 	[%rd31+2528], %fd1716;
	st.global.f64 	[%rd31+2536], %fd1717;
	st.global.f64 	[%rd31+2544], %fd1718;
	st.global.f64 	[%rd31+2552], %fd1719;
	st.global.f64 	[%rd31+2560], %fd1720;
	st.global.f64 	[%rd31+2568], %fd1721;
	st.global.f64 	[%rd31+2576], %fd1722;
	st.global.f64 	[%rd31+2584], %fd1723;
	st.global.f64 	[%rd31+2592], %fd1724;
	st.global.f64 	[%rd31+2600], %fd1725;
	st.global.f64 	[%rd31+2608], %fd1726;
	st.global.f64 	[%rd31+2616], %fd1727;
	st.global.f64 	[%rd31+2624], %fd1728;
	st.global.f64 	[%rd31+2632], %fd1729;
	st.global.f64 	[%rd31+2640], %fd1730;
	st.global.f64 	[%rd31+2648], %fd1731;
	st.global.f64 	[%rd31+2656], %fd1732;
	st.global.f64 	[%rd31+2664], %fd1733;
	st.global.f64 	[%rd31+2672], %fd1734;
	st.global.f64 	[%rd31+2680], %fd1735;
	st.global.f64 	[%rd31+2688], %fd1736;
	st.global.f64 	[%rd31+2696], %fd1737;
	st.global.f64 	[%rd31+2704], %fd1738;
	st.global.f64 	[%rd31+2712], %fd1739;
	st.global.f64 	[%rd31+2720], %fd1740;
	st.global.f64 	[%rd31+2728], %fd1741;
	st.global.f64 	[%rd31+2736], %fd1742;
	st.global.f64 	[%rd31+2744], %fd1743;
	st.global.f64 	[%rd31+2752], %fd1744;
	st.global.f64 	[%rd31+2760], %fd1745;
	st.global.f64 	[%rd31+2768], %fd1746;
	st.global.f64 	[%rd31+2776], %fd1747;
	st.global.f64 	[%rd31+2784], %fd1748;
	st.global.f64 	[%rd31+2792], %fd1749;
	st.global.f64 	[%rd31+2800], %fd1750;
	st.global.f64 	[%rd31+2808], %fd1751;
	st.global.f64 	[%rd31+2816], %fd1752;
	st.global.f64 	[%rd31+2824], %fd1753;
	st.global.f64 	[%rd31+2832], %fd1754;
	st.global.f64 	[%rd31+2840], %fd1755;
	st.global.f64 	[%rd31+2848], %fd1756;
	st.global.f64 	[%rd31+2856], %fd1757;
	st.global.f64 	[%rd31+2864], %fd1758;
	st.global.f64 	[%rd31+2872], %fd1759;
	st.global.f64 	[%rd31+2880], %fd1760;
	st.global.f64 	[%rd31+2888], %fd1761;
	st.global.f64 	[%rd31+2896], %fd1762;
	st.global.f64 	[%rd31+2904], %fd1763;
	st.global.f64 	[%rd31+2912], %fd1764;
	st.global.f64 	[%rd31+2920], %fd1765;
	st.global.f64 	[%rd31+2928], %fd1766;
	st.global.f64 	[%rd31+2936], %fd1767;
	st.global.f64 	[%rd31+2944], %fd1768;
	st.global.f64 	[%rd31+2952], %fd1769;
	st.global.f64 	[%rd31+2960], %fd1770;
	st.global.f64 	[%rd31+2968], %fd1771;
	st.global.f64 	[%rd31+2976], %fd1772;
	st.global.f64 	[%rd31+2984], %fd1773;
	st.global.f64 	[%rd31+2992], %fd1774;
	st.global.f64 	[%rd31+3000], %fd1775;
	st.global.f64 	[%rd31+3008], %fd1776;
	st.global.f64 	[%rd31+3016], %fd1777;
	st.global.f64 	[%rd31+3024], %fd1778;
	st.global.f64 	[%rd31+3032], %fd1779;
	st.global.f64 	[%rd31+3040], %fd1780;
	st.global.f64 	[%rd31+3048], %fd1781;
	st.global.f64 	[%rd31+3056], %fd1782;
	st.global.f64 	[%rd31+3064], %fd1783;
	st.global.f64 	[%rd31+3072], %fd1784;
	st.global.f64 	[%rd31+3080], %fd1785;
	st.global.f64 	[%rd31+3088], %fd1786;
	st.global.f64 	[%rd31+3096], %fd1787;
	st.global.f64 	[%rd31+3104], %fd1788;
	st.global.f64 	[%rd31+3112], %fd1789;
	st.global.f64 	[%rd31+3120], %fd1790;
	st.global.f64 	[%rd31+3128], %fd1791;
	st.global.f64 	[%rd31+3136], %fd1792;
	st.global.f64 	[%rd31+3144], %fd1793;
	st.global.f64 	[%rd31+3152], %fd1794;
	st.global.f64 	[%rd31+3160], %fd1795;
	st.global.f64 	[%rd31+3168], %fd1796;
	st.global.f64 	[%rd31+3176], %fd1797;
	st.global.f64 	[%rd31+3184], %fd1798;
	st.global.f64 	[%rd31+3192], %fd1799;
	st.global.f64 	[%rd31+3200], %fd1800;
	st.global.f64 	[%rd31+3208], %fd1801;
	st.global.f64 	[%rd31+3216], %fd1802;
	st.global.f64 	[%rd31+3224], %fd1803;
	st.global.f64 	[%rd31+3232], %fd1804;
	st.global.f64 	[%rd31+3240], %fd1805;
	st.global.f64 	[%rd31+3248], %fd1806;
	st.global.f64 	[%rd31+3256], %fd1807;
	st.global.f64 	[%rd31+3264], %fd1808;
	st.global.f64 	[%rd31+3272], %fd1809;
	st.global.f64 	[%rd31+3280], %fd1810;
	st.global.f64 	[%rd31+3288], %fd1811;
	st.global.f64 	[%rd31+3296], %fd1812;
	st.global.f64 	[%rd31+3304], %fd1813;
	st.global.f64 	[%rd31+3312], %fd1814;
	st.global.f64 	[%rd31+3320], %fd1815;
	st.global.f64 	[%rd31+3328], %fd1816;
	st.global.f64 	[%rd31+3336], %fd1817;
	st.global.f64 	[%rd31+3344], %fd1818;
	st.global.f64 	[%rd31+3352], %fd1819;
	st.global.f64 	[%rd31+3360], %fd1820;
	st.global.f64 	[%rd31+3368], %fd1821;
	st.global.f64 	[%rd31+3376], %fd1822;
	st.global.f64 	[%rd31+3384], %fd1823;
	st.global.f64 	[%rd31+3392], %fd1824;
	st.global.f64 	[%rd31+3400], %fd1825;
	st.global.f64 	[%rd31+3408], %fd1826;
	st.global.f64 	[%rd31+3416], %fd1827;
	st.global.f64 	[%rd31+3424], %fd1828;
	st.global.f64 	[%rd31+3432], %fd1829;
	st.global.f64 	[%rd31+3440], %fd1830;
	st.global.f64 	[%rd31+3448], %fd1831;
	st.global.f64 	[%rd31+3456], %fd1832;
	st.global.f64 	[%rd31+3464], %fd1833;
	st.global.f64 	[%rd31+3472], %fd1834;
	st.global.f64 	[%rd31+3480], %fd1835;
	st.global.f64 	[%rd31+3488], %fd1836;
	st.global.f64 	[%rd31+3496], %fd1837;
	st.global.f64 	[%rd31+3504], %fd1838;
	st.global.f64 	[%rd31+3512], %fd1839;
	st.global.f64 	[%rd31+3520], %fd1840;
	st.global.f64 	[%rd31+3528], %fd1841;
	st.global.f64 	[%rd31+3536], %fd1842;
	st.global.f64 	[%rd31+3544], %fd1843;
	st.global.f64 	[%rd31+3552], %fd1844;
	st.global.f64 	[%rd31+3560], %fd1845;
	st.global.f64 	[%rd31+3568], %fd1846;
	st.global.f64 	[%rd31+3576], %fd1847;
	st.global.f64 	[%rd31+3584], %fd1848;
	st.global.f64 	[%rd31+3592], %fd1849;
	st.global.f64 	[%rd31+3600], %fd1850;
	st.global.f64 	[%rd31+3608], %fd1851;
	st.global.f64 	[%rd31+3616], %fd1852;
	st.global.f64 	[%rd31+3624], %fd1853;
	st.global.f64 	[%rd31+3632], %fd1854;
	st.global.f64 	[%rd31+3640], %fd1855;
	st.global.f64 	[%rd31+3648], %fd1856;
	st.global.f64 	[%rd31+3656], %fd1857;
	st.global.f64 	[%rd31+3664], %fd1858;
	st.global.f64 	[%rd31+3672], %fd1859;
	st.global.f64 	[%rd31+3680], %fd1860;
	st.global.f64 	[%rd31+3688], %fd1861;
	st.global.f64 	[%rd31+3696], %fd1862;
	st.global.f64 	[%rd31+3704], %fd1863;
	st.global.f64 	[%rd31+3712], %fd1864;
	st.global.f64 	[%rd31+3720], %fd1865;
	st.global.f64 	[%rd31+3728], %fd1866;
	st.global.f64 	[%rd31+3736], %fd1867;
	st.global.f64 	[%rd31+3744], %fd1868;
	st.global.f64 	[%rd31+3752], %fd1869;
	st.global.f64 	[%rd31+3760], %fd1870;
	st.global.f64 	[%rd31+3768], %fd1871;
	st.global.f64 	[%rd31+3776], %fd1872;
	st.global.f64 	[%rd31+3784], %fd1873;
	st.global.f64 	[%rd31+3792], %fd1874;
	st.global.f64 	[%rd31+3800], %fd1875;
	st.global.f64 	[%rd31+3808], %fd1876;
	st.global.f64 	[%rd31+3816], %fd1877;
	st.global.f64 	[%rd31+3824], %fd1878;
	st.global.f64 	[%rd31+3832], %fd1879;
	st.global.f64 	[%rd31+3840], %fd1880;
	st.global.f64 	[%rd31+3848], %fd1881;
	st.global.f64 	[%rd31+3856], %fd1882;
	st.global.f64 	[%rd31+3864], %fd1883;
	st.global.f64 	[%rd31+3872], %fd1884;
	st.global.f64 	[%rd31+3880], %fd1885;
	st.global.f64 	[%rd31+3888], %fd1886;
	st.global.f64 	[%rd31+3896], %fd1887;
	st.global.f64 	[%rd31+3904], %fd1888;
	st.global.f64 	[%rd31+3912], %fd1889;
	st.global.f64 	[%rd31+3920], %fd1890;
	st.global.f64 	[%rd31+3928], %fd1891;
	st.global.f64 	[%rd31+3936], %fd1892;
	st.global.f64 	[%rd31+3944], %fd1893;
	st.global.f64 	[%rd31+3952], %fd1894;
	st.global.f64 	[%rd31+3960], %fd1895;
	st.global.f64 	[%rd31+3968], %fd1896;
	st.global.f64 	[%rd31+3976], %fd1897;
	st.global.f64 	[%rd31+3984], %fd1898;
	st.global.f64 	[%rd31+3992], %fd1899;
	st.global.f64 	[%rd31+4000], %fd1900;
	st.global.f64 	[%rd31+4008], %fd1901;
	st.global.f64 	[%rd31+4016], %fd1902;
	st.global.f64 	[%rd31+4024], %fd1903;
	st.global.f64 	[%rd31+4032], %fd1904;
	st.global.f64 	[%rd31+4040], %fd1905;
	st.global.f64 	[%rd31+4048], %fd1906;
	st.global.f64 	[%rd31+4056], %fd1907;
	st.global.f64 	[%rd31+4064], %fd1908;
	st.global.f64 	[%rd31+4072], %fd1909;
	st.global.f64 	[%rd31+4080], %fd1910;
	st.global.f64 	[%rd31+4088], %fd1911;
	st.global.f64 	[%rd31+4096], %fd1912;
	st.global.f64 	[%rd31+4104], %fd1913;
	st.global.f64 	[%rd31+4112], %fd1914;
	st.global.f64 	[%rd31+4120], %fd1915;
	st.global.f64 	[%rd31+4128], %fd1916;
	st.global.f64 	[%rd31+4136], %fd1917;
	st.global.f64 	[%rd31+4144], %fd1918;
	st.global.f64 	[%rd31+4152], %fd1919;
	st.global.f64 	[%rd31+4160], %fd1920;
	st.global.f64 	[%rd31+4168], %fd1921;
	st.global.f64 	[%rd31+4176], %fd1922;
	st.global.f64 	[%rd31+4184], %fd1923;
	st.global.f64 	[%rd31+4192], %fd1924;
	st.global.f64 	[%rd31+4200], %fd1925;
	st.global.f64 	[%rd31+4208], %fd1926;
	st.global.f64 	[%rd31+4216], %fd1927;
	st.global.f64 	[%rd31+4224], %fd1928;
	st.global.f64 	[%rd31+4232], %fd1929;
	st.global.f64 	[%rd31+4240], %fd1930;
	st.global.f64 	[%rd31+4248], %fd1931;
	st.global.f64 	[%rd31+4256], %fd1932;
	st.global.f64 	[%rd31+4264], %fd1933;
	st.global.f64 	[%rd31+4272], %fd1934;
	st.global.f64 	[%rd31+4280], %fd1935;
	st.global.f64 	[%rd31+4288], %fd1936;
	st.global.f64 	[%rd31+4296], %fd1937;
	st.global.f64 	[%rd31+4304], %fd1938;
	st.global.f64 	[%rd31+4312], %fd1939;
	st.global.f64 	[%rd31+4320], %fd1940;
	st.global.f64 	[%rd31+4328], %fd1941;
	st.global.f64 	[%rd31+4336], %fd1942;
	st.global.f64 	[%rd31+4344], %fd1943;
	st.global.f64 	[%rd31+4352], %fd1944;
	st.global.f64 	[%rd31+4360], %fd1945;
	st.global.f64 	[%rd31+4368], %fd1946;
	st.global.f64 	[%rd31+4376], %fd1947;
	st.global.f64 	[%rd31+4384], %fd1948;
	st.global.f64 	[%rd31+4392], %fd1949;
	st.global.f64 	[%rd31+4400], %fd1950;
	st.global.f64 	[%rd31+4408], %fd1951;
	st.global.f64 	[%rd31+4416], %fd1952;
	st.global.f64 	[%rd31+4424], %fd1953;
	st.global.f64 	[%rd31+4432], %fd1954;
	st.global.f64 	[%rd31+4440], %fd1955;
	st.global.f64 	[%rd31+4448], %fd1956;
	st.global.f64 	[%rd31+4456], %fd1957;
	st.global.f64 	[%rd31+4464], %fd1958;
	st.global.f64 	[%rd31+4472], %fd1959;
	st.global.f64 	[%rd31+4480], %fd1960;
	st.global.f64 	[%rd31+4488], %fd1961;
	st.global.f64 	[%rd31+4496], %fd1962;
	st.global.f64 	[%rd31+4504], %fd1963;
	st.global.f64 	[%rd31+4512], %fd1964;
	st.global.f64 	[%rd31+4520], %fd1965;
	st.global.f64 	[%rd31+4528], %fd1966;
	st.global.f64 	[%rd31+4536], %fd1967;
	st.global.f64 	[%rd31+4544], %fd1968;
	st.global.f64 	[%rd31+4552], %fd1969;
	st.global.f64 	[%rd31+4560], %fd1970;
	st.global.f64 	[%rd31+4568], %fd1971;
	st.global.f64 	[%rd31+4576], %fd1972;
	st.global.f64 	[%rd31+4584], %fd1973;
	st.global.f64 	[%rd31+4592], %fd1974;
	st.global.f64 	[%rd31+4600], %fd1975;
	st.global.f64 	[%rd31+4608], %fd1976;
	st.global.f64 	[%rd31+4616], %fd1977;
	st.global.f64 	[%rd31+4624], %fd1978;
	st.global.f64 	[%rd31+4632], %fd1979;
	st.global.f64 	[%rd31+4640], %fd1980;
	st.global.f64 	[%rd31+4648], %fd1981;
	st.global.f64 	[%rd31+4656], %fd1982;
	st.global.f64 	[%rd31+4664], %fd1983;
	st.global.f64 	[%rd31+4672], %fd1984;
	st.global.f64 	[%rd31+4680], %fd1985;
	st.global.f64 	[%rd31+4688], %fd1986;
	st.global.f64 	[%rd31+4696], %fd1987;
	st.global.f64 	[%rd31+4704], %fd1988;
	st.global.f64 	[%rd31+4712], %fd1989;
	st.global.f64 	[%rd31+4720], %fd1990;
	st.global.f64 	[%rd31+4728], %fd1991;
	st.global.f64 	[%rd31+4736], %fd1992;
	st.global.f64 	[%rd31+4744], %fd1993;
	st.global.f64 	[%rd31+4752], %fd1994;
	st.global.f64 	[%rd31+4760], %fd1995;
	st.global.f64 	[%rd31+4768], %fd1996;
	st.global.f64 	[%rd31+4776], %fd1997;
	st.global.f64 	[%rd31+4784], %fd1998;
	st.global.f64 	[%rd31+4792], %fd1999;
	st.global.f64 	[%rd31+4800], %fd2000;
	st.global.f64 	[%rd31+4808], %fd2001;
	st.global.f64 	[%rd31+4816], %fd2002;
	st.global.f64 	[%rd31+4824], %fd2003;
	st.global.f64 	[%rd31+4832], %fd2004;
	st.global.f64 	[%rd31+4840], %fd2005;
	st.global.f64 	[%rd31+4848], %fd2006;
	st.global.f64 	[%rd31+4856], %fd2007;
	st.global.f64 	[%rd31+4864], %fd2008;
	st.global.f64 	[%rd31+4872], %fd2009;
	st.global.f64 	[%rd31+4880], %fd2010;
	st.global.f64 	[%rd31+4888], %fd2011;
	st.global.f64 	[%rd31+4896], %fd2012;
	st.global.f64 	[%rd31+4904], %fd2013;
	st.global.f64 	[%rd31+4912], %fd2014;
	st.global.f64 	[%rd31+4920], %fd2015;
	st.global.f64 	[%rd31+4928], %fd2016;
	st.global.f64 	[%rd31+4936], %fd2017;
	st.global.f64 	[%rd31+4944], %fd2018;
	st.global.f64 	[%rd31+4952], %fd2019;
	st.global.f64 	[%rd31+4960], %fd2020;
	st.global.f64 	[%rd31+4968], %fd2021;
	st.global.f64 	[%rd31+4976], %fd2022;
	st.global.f64 	[%rd31+4984], %fd2023;
	st.global.f64 	[%rd31+4992], %fd2024;
	st.global.f64 	[%rd31+5000], %fd2025;
	st.global.f64 	[%rd31+5008], %fd2026;
	st.global.f64 	[%rd31+5016], %fd2027;
	st.global.f64 	[%rd31+5024], %fd2028;
	st.global.f64 	[%rd31+5032], %fd2029;
	st.global.f64 	[%rd31+5040], %fd2030;
	st.global.f64 	[%rd31+5048], %fd2031;
	st.global.f64 	[%rd31+5056], %fd2032;
	st.global.f64 	[%rd31+5064], %fd2033;
	st.global.f64 	[%rd31+5072], %fd2034;
	st.global.f64 	[%rd31+5080], %fd2035;
	st.global.f64 	[%rd31+5088], %fd2036;
	st.global.f64 	[%rd31+5096], %fd2037;
	st.global.f64 	[%rd31+5104], %fd2038;
	st.global.f64 	[%rd31+5112], %fd2039;
	st.global.f64 	[%rd31+5120], %fd2040;
	st.global.f64 	[%rd31+5128], %fd2041;
	st.global.f64 	[%rd31+5136], %fd2042;
	st.global.f64 	[%rd31+5144], %fd2043;
	st.global.f64 	[%rd31+5152], %fd2044;
	st.global.f64 	[%rd31+5160], %fd2045;
	st.global.f64 	[%rd31+5168], %fd2046;
	st.global.f64 	[%rd31+5176], %fd2047;
	st.global.f64 	[%rd31+5184], %fd2048;
	st.global.f64 	[%rd31+5192], %fd2049;
	st.global.f64 	[%rd31+5200], %fd2050;
	st.global.f64 	[%rd31+5208], %fd2051;
	st.global.f64 	[%rd31+5216], %fd2052;
	st.global.f64 	[%rd31+5224], %fd2053;
	st.global.f64 	[%rd31+5232], %fd2054;
	st.global.f64 	[%rd31+5240], %fd2055;
	st.global.f64 	[%rd31+5248], %fd2056;
	st.global.f64 	[%rd31+5256], %fd2057;
	st.global.f64 	[%rd31+5264], %fd2058;
	st.global.f64 	[%rd31+5272], %fd2059;
	st.global.f64 	[%rd31+5280], %fd2060;
	st.global.f64 	[%rd31+5288], %fd2061;
	st.global.f64 	[%rd31+5296], %fd2062;
	st.global.f64 	[%rd31+5304], %fd2063;
	st.global.f64 	[%rd31+5312], %fd2064;
	st.global.f64 	[%rd31+5320], %fd2065;
	st.global.f64 	[%rd31+5328], %fd2066;
	st.global.f64 	[%rd31+5336], %fd2067;
	st.global.f64 	[%rd31+5344], %fd2068;
	st.global.f64 	[%rd31+5352], %fd2069;
	st.global.f64 	[%rd31+5360], %fd2070;
	st.global.f64 	[%rd31+5368], %fd2071;
	st.global.f64 	[%rd31+5376], %fd2072;
	st.global.f64 	[%rd31+5384], %fd2073;
	st.global.f64 	[%rd31+5392], %fd2074;
	st.global.f64 	[%rd31+5400], %fd2075;
	st.global.f64 	[%rd31+5408], %fd2076;
	st.global.f64 	[%rd31+5416], %fd2077;
	st.global.f64 	[%rd31+5424], %fd2078;
	st.global.f64 	[%rd31+5432], %fd2079;
	st.global.f64 	[%rd31+5440], %fd2080;
	st.global.f64 	[%rd31+5448], %fd2081;
	st.global.f64 	[%rd31+5456], %fd2082;
	st.global.f64 	[%rd31+5464], %fd2083;
	st.global.f64 	[%rd31+5472], %fd2084;
	st.global.f64 	[%rd31+5480], %fd2085;
	st.global.f64 	[%rd31+5488], %fd2086;
	st.global.f64 	[%rd31+5496], %fd2087;
	st.global.f64 	[%rd31+5504], %fd2088;
	st.global.f64 	[%rd31+5512], %fd2089;
	st.global.f64 	[%rd31+5520], %fd2090;
	st.global.f64 	[%rd31+5528], %fd2091;
	st.global.f64 	[%rd31+5536], %fd2092;
	st.global.f64 	[%rd31+5544], %fd2093;
	st.global.f64 	[%rd31+5552], %fd2094;
	st.global.f64 	[%rd31+5560], %fd2095;
	st.global.f64 	[%rd31+5568], %fd2096;
	st.global.f64 	[%rd31+5576], %fd2097;
	st.global.f64 	[%rd31+5584], %fd2098;
	st.global.f64 	[%rd31+5592], %fd2099;
	st.global.f64 	[%rd31+5600], %fd2100;
	st.global.f64 	[%rd31+5608], %fd2101;
	st.global.f64 	[%rd31+5616], %fd2102;
	st.global.f64 	[%rd31+5624], %fd2103;
	st.global.f64 	[%rd31+5632], %fd2104;
	st.global.f64 	[%rd31+5640], %fd2105;
	st.global.f64 	[%rd31+5648], %fd2106;
	st.global.f64 	[%rd31+5656], %fd2107;
	st.global.f64 	[%rd31+5664], %fd2108;
	st.global.f64 	[%rd31+5672], %fd2109;
	st.global.f64 	[%rd31+5680], %fd2110;
	st.global.f64 	[%rd31+5688], %fd2111;
	st.global.f64 	[%rd31+5696], %fd2112;
	st.global.f64 	[%rd31+5704], %fd2113;
	st.global.f64 	[%rd31+5712], %fd2114;
	st.global.f64 	[%rd31+5720], %fd2115;
	st.global.f64 	[%rd31+5728], %fd2116;
	st.global.f64 	[%rd31+5736], %fd2117;
	st.global.f64 	[%rd31+5744], %fd2118;
	st.global.f64 	[%rd31+5752], %fd2119;
	st.global.f64 	[%rd31+5760], %fd2120;
	st.global.f64 	[%rd31+5768], %fd2121;
	st.global.f64 	[%rd31+5776], %fd2122;
	st.global.f64 	[%rd31+5784], %fd2123;
	st.global.f64 	[%rd31+5792], %fd2124;
	st.global.f64 	[%rd31+5800], %fd2125;
	st.global.f64 	[%rd31+5808], %fd2126;
	st.global.f64 	[%rd31+5816], %fd2127;
	st.global.f64 	[%rd31+5824], %fd2128;
	st.global.f64 	[%rd31+5832], %fd2129;
	st.global.f64 	[%rd31+5840], %fd2130;
	st.global.f64 	[%rd31+5848], %fd2131;
	st.global.f64 	[%rd31+5856], %fd2132;
	st.global.f64 	[%rd31+5864], %fd2133;
	st.global.f64 	[%rd31+5872], %fd2134;
	st.global.f64 	[%rd31+5880], %fd2135;
	st.global.f64 	[%rd31+5888], %fd2136;
	st.global.f64 	[%rd31+5896], %fd2137;
	st.global.f64 	[%rd31+5904], %fd2138;
	st.global.f64 	[%rd31+5912], %fd2139;
	st.global.f64 	[%rd31+5920], %fd2140;
	st.global.f64 	[%rd31+5928], %fd2141;
	st.global.f64 	[%rd31+5936], %fd2142;
	st.global.f64 	[%rd31+5944], %fd2143;
	st.global.f64 	[%rd31+5952], %fd2144;
	st.global.f64 	[%rd31+5960], %fd2145;
	st.global.f64 	[%rd31+5968], %fd2146;
	st.global.f64 	[%rd31+5976], %fd2147;
	st.global.f64 	[%rd31+5984], %fd2148;
	st.global.f64 	[%rd31+5992], %fd2149;
	st.global.f64 	[%rd31+6000], %fd2150;
	st.global.f64 	[%rd31+6008], %fd2151;
	st.global.f64 	[%rd31+6016], %fd2152;
	st.global.f64 	[%rd31+6024], %fd2153;
	st.global.f64 	[%rd31+6032], %fd2154;
	st.global.f64 	[%rd31+6040], %fd2155;
	st.global.f64 	[%rd31+6048], %fd2156;
	st.global.f64 	[%rd31+6056], %fd2157;
	st.global.f64 	[%rd31+6064], %fd2158;
	st.global.f64 	[%rd31+6072], %fd2159;
	st.global.f64 	[%rd31+6080], %fd2160;
	st.global.v2.u32 	[%rd31+1558528], {%r173, %r174};
	st.global.v2.u32 	[%rd31+1558536], {%r175, %r176};
	st.global.v2.u32 	[%rd31+1558544], {%r177, %r178};
	st.global.v2.u32 	[%rd31+1558552], {%r179, %r180};
	st.global.v2.u32 	[%rd31+1558560], {%r181, %r182};
	st.global.v2.u32 	[%rd31+1558568], {%r183, %r184};
	st.global.v2.u32 	[%rd31+1558576], {%r185, %r186};
	st.global.v2.u32 	[%rd31+1558584], {%r187, %r188};
	st.global.v2.u32 	[%rd31+1558592], {%r189, %r190};
	st.global.v2.u32 	[%rd31+1558600], {%r191, %r192};
	st.global.v2.u32 	[%rd31+1558608], {%r193, %r194};
	st.global.v2.u32 	[%rd31+1558616], {%r195, %r196};
	st.global.v2.u32 	[%rd31+1558624], {%r197, %r198};
	st.global.v2.u32 	[%rd31+1558632], {%r199, %r200};
	st.global.v2.u32 	[%rd31+1558640], {%r201, %r202};
	st.global.v2.u32 	[%rd31+1558648], {%r203, %r204};
	st.global.v2.u32 	[%rd31+1558656], {%r205, %r206};
	st.global.v2.u32 	[%rd31+1558664], {%r207, %r208};
	st.global.v2.u32 	[%rd31+1558672], {%r209, %r210};
	st.global.v2.u32 	[%rd31+1558680], {%r211, %r212};
	st.global.v2.u32 	[%rd31+1558688], {%r213, %r214};
	st.global.v2.u32 	[%rd31+1558696], {%r215, %r216};
	st.global.v2.u32 	[%rd31+1558704], {%r217, %r218};
	st.global.v2.u32 	[%rd31+1558712], {%r219, %r220};
	st.global.v2.u32 	[%rd31+1558720], {%r221, %r222};
	st.global.v2.u32 	[%rd31+1558728], {%r223, %r224};
	st.global.v2.u32 	[%rd31+1558736], {%r225, %r226};
	st.global.v2.u32 	[%rd31+1558744], {%r227, %r228};
	st.global.v2.u32 	[%rd31+1558752], {%r229, %r230};
	st.global.v2.u32 	[%rd31+1558760], {%r231, %r232};
	st.global.v2.u32 	[%rd31+1558768], {%r233, %r234};
	st.global.v2.u32 	[%rd31+1558776], {%r235, %r236};
	st.global.v2.u32 	[%rd31+1558784], {%r237, %r238};
	st.global.v2.u32 	[%rd31+1558792], {%r239, %r240};
	st.global.v2.u32 	[%rd31+1558800], {%r241, %r242};
	st.global.v2.u32 	[%rd31+1558808], {%r243, %r244};
	st.global.v2.u32 	[%rd31+1558816], {%r245, %r246};
	st.global.v2.u32 	[%rd31+1558824], {%r247, %r248};
	st.global.v2.u32 	[%rd31+1558832], {%r249, %r250};
	st.global.v2.u32 	[%rd31+1558840], {%r251, %r252};
	st.global.u32 	[%rd31+1558848], %r253;
	st.global.f64 	[%rd31+1558856], %fd1441;
	st.global.f64 	[%rd31+1558864], %fd1442;
	st.global.f64 	[%rd31+1558872], %fd1443;
	st.global.f64 	[%rd31+1558880], %fd1444;
	st.global.f64 	[%rd31+1558888], %fd1445;
	st.global.f64 	[%rd31+1558896], %fd1446;
	st.global.f64 	[%rd31+1558904], %fd1447;
	st.global.f64 	[%rd31+1558912], %fd1448;
	st.global.f64 	[%rd31+1558920], %fd1449;
	st.global.f64 	[%rd31+1558928], %fd1450;
	st.global.f64 	[%rd31+1558936], %fd1451;
	st.global.f64 	[%rd31+1558944], %fd1452;
	st.global.f64 	[%rd31+1558952], %fd1453;
	st.global.f64 	[%rd31+1558960], %fd1454;
	st.global.f64 	[%rd31+1558968], %fd1455;
	st.global.f64 	[%rd31+1558976], %fd1456;
	st.global.f64 	[%rd31+1558984], %fd1457;
	st.global.f64 	[%rd31+1558992], %fd1458;
	st.global.f64 	[%rd31+1559000], %fd1459;
	st.global.f64 	[%rd31+1559008], %fd1460;
	st.global.f64 	[%rd31+1559016], %fd1461;
	st.global.f64 	[%rd31+1559024], %fd1462;
	st.global.f64 	[%rd31+1559032], %fd1463;
	st.global.f64 	[%rd31+1559040], %fd1464;
	st.global.f64 	[%rd31+1559048], %fd1465;
	st.global.f64 	[%rd31+1559056], %fd1466;
	st.global.f64 	[%rd31+1559064], %fd1467;
	st.global.f64 	[%rd31+1559072], %fd1468;
	st.global.f64 	[%rd31+1559080], %fd1469;
	st.global.f64 	[%rd31+1559088], %fd1470;
	st.global.f64 	[%rd31+1559096], %fd1471;
	st.global.f64 	[%rd31+1559104], %fd1472;
	st.global.f64 	[%rd31+1559112], %fd1473;
	st.global.f64 	[%rd31+1559120], %fd1474;
	st.global.f64 	[%rd31+1559128], %fd1475;
	st.global.f64 	[%rd31+1559136], %fd1476;
	st.global.f64 	[%rd31+1559144], %fd1477;
	st.global.f64 	[%rd31+1559152], %fd1478;
	st.global.f64 	[%rd31+1559160], %fd1479;
	st.global.f64 	[%rd31+1559168], %fd1480;
	st.global.f64 	[%rd31+1559176], %fd1481;
	st.global.f64 	[%rd31+1559184], %fd1482;
	st.global.f64 	[%rd31+1559192], %fd1483;
	st.global.f64 	[%rd31+1559200], %fd1484;
	st.global.f64 	[%rd31+1559208], %fd1485;
	st.global.f64 	[%rd31+1559216], %fd1486;
	st.global.f64 	[%rd31+1559224], %fd1487;
	st.global.f64 	[%rd31+1559232], %fd1488;
	st.global.f64 	[%rd31+1559240], %fd1489;
	st.global.f64 	[%rd31+1559248], %fd1490;
	st.global.f64 	[%rd31+1559256], %fd1491;
	st.global.f64 	[%rd31+1559264], %fd1492;
	st.global.f64 	[%rd31+1559272], %fd1493;
	st.global.f64 	[%rd31+1559280], %fd1494;
	st.global.f64 	[%rd31+1559288], %fd1495;
	st.global.f64 	[%rd31+1559296], %fd1496;
	st.global.f64 	[%rd31+1559304], %fd1497;
	st.global.f64 	[%rd31+1559312], %fd1498;
	st.global.f64 	[%rd31+1559320], %fd1499;
	st.global.f64 	[%rd31+1559328], %fd1500;
	st.global.f64 	[%rd31+1559336], %fd1501;
	st.global.f64 	[%rd31+1559344], %fd1502;
	st.global.f64 	[%rd31+1559352], %fd1503;
	st.global.f64 	[%rd31+1559360], %fd1504;
	st.global.f64 	[%rd31+1559368], %fd1505;
	st.global.f64 	[%rd31+1559376], %fd1506;
	st.global.f64 	[%rd31+1559384], %fd1507;
	st.global.f64 	[%rd31+1559392], %fd1508;
	st.global.f64 	[%rd31+1559400], %fd1509;
	st.global.f64 	[%rd31+1559408], %fd1510;
	st.global.f64 	[%rd31+1559416], %fd1511;
	st.global.f64 	[%rd31+1559424], %fd1512;
	st.global.f64 	[%rd31+1559432], %fd1513;
	st.global.f64 	[%rd31+1559440], %fd1514;
	st.global.f64 	[%rd31+1559448], %fd1515;
	st.global.f64 	[%rd31+1559456], %fd1516;
	st.global.f64 	[%rd31+1559464], %fd1517;
	st.global.f64 	[%rd31+1559472], %fd1518;
	st.global.f64 	[%rd31+1559480], %fd1519;
	st.global.f64 	[%rd31+1559488], %fd1520;
	st.global.f64 	[%rd31+1559496], %fd1521;
	st.global.f64 	[%rd31+1559504], %fd1522;
	st.global.f64 	[%rd31+1559512], %fd1523;
	st.global.f64 	[%rd31+1559520], %fd1524;
	st.global.f64 	[%rd31+1559528], %fd1525;
	st.global.f64 	[%rd31+1559536], %fd1526;
	st.global.f64 	[%rd31+1559544], %fd1527;
	st.global.f64 	[%rd31+1559552], %fd1528;
	st.global.f64 	[%rd31+1559560], %fd1529;
	st.global.f64 	[%rd31+1559568], %fd1530;
	st.global.f64 	[%rd31+1559576], %fd1531;
	st.global.f64 	[%rd31+1559584], %fd1532;
	st.global.f64 	[%rd31+1559592], %fd1533;
	st.global.f64 	[%rd31+1559600], %fd1534;
	st.global.f64 	[%rd31+1559608], %fd1535;
	st.global.f64 	[%rd31+1559616], %fd1536;
	st.global.f64 	[%rd31+1559624], %fd1537;
	st.global.f64 	[%rd31+1559632], %fd1538;
	st.global.f64 	[%rd31+1559640], %fd1539;
	st.global.f64 	[%rd31+1559648], %fd1540;
	st.global.f64 	[%rd31+1559656], %fd1541;
	st.global.f64 	[%rd31+1559664], %fd1542;
	st.global.f64 	[%rd31+1559672], %fd1543;
	st.global.f64 	[%rd31+1559680], %fd1544;
	st.global.f64 	[%rd31+1559688], %fd1545;
	st.global.f64 	[%rd31+1559696], %fd1546;
	st.global.f64 	[%rd31+1559704], %fd1547;
	st.global.f64 	[%rd31+1559712], %fd1548;
	st.global.f64 	[%rd31+1559720], %fd1549;
	st.global.f64 	[%rd31+1559728], %fd1550;
	st.global.f64 	[%rd31+1559736], %fd1551;
	st.global.f64 	[%rd31+1559744], %fd1552;
	st.global.f64 	[%rd31+1559752], %fd1553;
	st.global.f64 	[%rd31+1559760], %fd1554;
	st.global.f64 	[%rd31+1559768], %fd1555;
	st.global.f64 	[%rd31+1559776], %fd1556;
	st.global.f64 	[%rd31+1559784], %fd1557;
	st.global.f64 	[%rd31+1559792], %fd1558;
	st.global.f64 	[%rd31+1559800], %fd1559;
	st.global.f64 	[%rd31+1559808], %fd1560;
	st.global.f64 	[%rd31+1559816], %fd1561;
	st.global.f64 	[%rd31+1559824], %fd1562;
	st.global.f64 	[%rd31+1559832], %fd1563;
	st.global.f64 	[%rd31+1559840], %fd1564;
	st.global.f64 	[%rd31+1559848], %fd1565;
	st.global.f64 	[%rd31+1559856], %fd1566;
	st.global.f64 	[%rd31+1559864], %fd1567;
	st.global.f64 	[%rd31+1559872], %fd1568;
	st.global.f64 	[%rd31+1559880], %fd1569;
	st.global.f64 	[%rd31+1559888], %fd1570;
	st.global.f64 	[%rd31+1559896], %fd1571;
	st.global.f64 	[%rd31+1559904], %fd1572;
	st.global.f64 	[%rd31+1559912], %fd1573;
	st.global.f64 	[%rd31+1559920], %fd1574;
	st.global.f64 	[%rd31+1559928], %fd1575;
	st.global.f64 	[%rd31+1559936], %fd1576;
	st.global.f64 	[%rd31+1559944], %fd1577;
	st.global.f64 	[%rd31+1559952], %fd1578;
	st.global.f64 	[%rd31+1559960], %fd1579;
	st.global.f64 	[%rd31+1559968], %fd1580;
	st.global.f64 	[%rd31+1559976], %fd1581;
	st.global.f64 	[%rd31+1559984], %fd1582;
	st.global.f64 	[%rd31+1559992], %fd1583;
	st.global.f64 	[%rd31+1560000], %fd1584;
	st.global.f64 	[%rd31+1560008], %fd1585;
	st.global.f64 	[%rd31+1560016], %fd1586;
	st.global.f64 	[%rd31+1560024], %fd1587;
	st.global.f64 	[%rd31+1560032], %fd1588;
	st.global.f64 	[%rd31+1560040], %fd1589;
	st.global.f64 	[%rd31+1560048], %fd1590;
	st.global.f64 	[%rd31+1560056], %fd1591;
	st.global.f64 	[%rd31+1560064], %fd1592;
	st.global.f64 	[%rd31+1560072], %fd1593;
	st.global.f64 	[%rd31+1560080], %fd1594;
	st.global.f64 	[%rd31+1560088], %fd1595;
	st.global.f64 	[%rd31+1560096], %fd1596;
	st.global.f64 	[%rd31+1560104], %fd1597;
	st.global.f64 	[%rd31+1560112], %fd1598;
	st.global.f64 	[%rd31+1560120], %fd1599;
	st.global.f64 	[%rd31+1560128], %fd1600;
	st.global.f64 	[%rd31+1560136], %fd1601;
	st.global.f64 	[%rd31+1560144], %fd1602;
	st.global.f64 	[%rd31+1560152], %fd1603;
	st.global.f64 	[%rd31+1560160], %fd1604;
	st.global.f64 	[%rd31+1560168], %fd1605;
	st.global.f64 	[%rd31+1560176], %fd1606;
	st.global.f64 	[%rd31+1560184], %fd1607;
	st.global.f64 	[%rd31+1560192], %fd1608;
	st.global.f64 	[%rd31+1560200], %fd1609;
	st.global.f64 	[%rd31+1560208], %fd1610;
	st.global.f64 	[%rd31+1560216], %fd1611;
	st.global.f64 	[%rd31+1560224], %fd1612;
	st.global.f64 	[%rd31+1560232], %fd1613;
	st.global.f64 	[%rd31+1560240], %fd1614;
	st.global.f64 	[%rd31+1560248], %fd1615;
	st.global.f64 	[%rd31+1560256], %fd1616;
	st.global.f64 	[%rd31+1560264], %fd1617;
	st.global.f64 	[%rd31+1560272], %fd1618;
	st.global.f64 	[%rd31+1560280], %fd1619;
	st.global.f64 	[%rd31+1560288], %fd1620;
	st.global.f64 	[%rd31+1560296], %fd1621;
	st.global.f64 	[%rd31+1560304], %fd1622;
	st.global.f64 	[%rd31+1560312], %fd1623;
	st.global.f64 	[%rd31+1560320], %fd1624;
	st.global.f64 	[%rd31+1560328], %fd1625;
	st.global.f64 	[%rd31+1560336], %fd1626;
	st.global.f64 	[%rd31+1560344], %fd1627;
	st.global.f64 	[%rd31+1560352], %fd1628;
	st.global.f64 	[%rd31+1560360], %fd1629;
	st.global.f64 	[%rd31+1560368], %fd1630;
	st.global.f64 	[%rd31+1560376], %fd1631;
	st.global.f64 	[%rd31+1560384], %fd1632;
	st.global.f64 	[%rd31+1560392], %fd1633;
	st.global.f64 	[%rd31+1560400], %fd1634;
	st.global.f64 	[%rd31+1560408], %fd1635;
	st.global.f64 	[%rd31+1560416], %fd1636;
	st.global.f64 	[%rd31+1560424], %fd1637;
	st.global.f64 	[%rd31+1560440], %fd1639;
	st.global.f64 	[%rd31+1560448], %fd1640;
	st.global.f64 	[%rd31+1560456], %fd1641;
	st.global.f64 	[%rd31+1560464], %fd1642;
	st.global.f64 	[%rd31+1560472], %fd1643;
	st.global.f64 	[%rd31+1560480], %fd1644;
	st.global.f64 	[%rd31+1560488], %fd1645;
	st.global.f64 	[%rd31+1560496], %fd1646;
	st.global.f64 	[%rd31+1560504], %fd1647;
	st.global.f64 	[%rd31+1560512], %fd1648;
	st.global.f64 	[%rd31+1560520], %fd1649;
	st.global.f64 	[%rd31+1560528], %fd1650;
	st.global.f64 	[%rd31+1560536], %fd1651;
	st.global.f64 	[%rd31+1560544], %fd1652;
	st.global.f64 	[%rd31+1560552], %fd1653;
	st.global.f64 	[%rd31+1560560], %fd1654;
	st.global.f64 	[%rd31+1560568], %fd1655;
	st.global.f64 	[%rd31+1560576], %fd1656;
	st.global.f64 	[%rd31+1560584], %fd1657;
	st.global.f64 	[%rd31+1560592], %fd1658;
	st.global.f64 	[%rd31+1560600], %fd1659;
	st.global.f64 	[%rd31+1560608], %fd1660;
	st.global.f64 	[%rd31+1560616], %fd1661;
	st.global.f64 	[%rd31+1560624], %fd1662;
	st.global.f64 	[%rd31+1560632], %fd1663;
	st.global.f64 	[%rd31+1560640], %fd1664;
	st.global.f64 	[%rd31+1560648], %fd1665;
	st.global.f64 	[%rd31+1560656], %fd1666;
	st.global.f64 	[%rd31+1560664], %fd1667;
	st.global.f64 	[%rd31+1560672], %fd1668;
	st.global.f64 	[%rd31+1560680], %fd1669;
	st.global.f64 	[%rd31+1560688], %fd1670;
	st.global.f64 	[%rd31+1560696], %fd1671;
	st.global.f64 	[%rd31+1560704], %fd1672;
	st.global.f64 	[%rd31+1560712], %fd1673;
	st.global.f64 	[%rd31+1560720], %fd1674;
	st.global.f64 	[%rd31+1560728], %fd1675;
	st.global.f64 	[%rd31+1560736], %fd1676;
	st.global.f64 	[%rd31+1560744], %fd1677;
	st.global.f64 	[%rd31+1560752], %fd1678;
	st.global.f64 	[%rd31+1560760], %fd1679;
	st.global.f64 	[%rd31+1560768], %fd1680;
	st.global.f64 	[%rd31+1560776], %fd1681;
	st.global.f64 	[%rd31+1560784], %fd1682;
	st.global.f64 	[%rd31+1560792], %fd1683;
	st.global.f64 	[%rd31+1560800], %fd1684;
	st.global.f64 	[%rd31+1560808], %fd1685;
	st.global.f64 	[%rd31+1560816], %fd1686;
	st.global.f64 	[%rd31+1560824], %fd1687;
	st.global.f64 	[%rd31+1560832], %fd1688;
	st.global.f64 	[%rd31+1560840], %fd1689;
	st.global.f64 	[%rd31+1560848], %fd1690;
	st.global.f64 	[%rd31+1560856], %fd1691;
	st.global.f64 	[%rd31+1560864], %fd1692;
	st.global.f64 	[%rd31+1560872], %fd1693;
	st.global.f64 	[%rd31+1560880], %fd1694;
	st.global.f64 	[%rd31+1560888], %fd1695;
	st.global.f64 	[%rd31+1560896], %fd1696;
	st.global.f64 	[%rd31+1560904], %fd1697;
	st.global.f64 	[%rd31+1560912], %fd1698;
	st.global.f64 	[%rd31+1560920], %fd1699;
	st.global.f64 	[%rd31+1560928], %fd1700;
	st.global.f64 	[%rd31+1560936], %fd1701;
	st.global.f64 	[%rd31+1560944], %fd1702;
	st.global.f64 	[%rd31+1560952], %fd1703;
	st.global.f64 	[%rd31+1560960], %fd1704;
	st.global.f64 	[%rd31+1560968], %fd1705;
	st.global.f64 	[%rd31+1560976], %fd1706;
	st.global.f64 	[%rd31+1560984], %fd1707;
	st.global.f64 	[%rd31+1560992], %fd1708;
	st.global.f64 	[%rd31+1561000], %fd1709;
	st.global.f64 	[%rd31+1561008], %fd1710;
	st.global.f64 	[%rd31+1561016], %fd1711;
	st.global.f64 	[%rd31+1561024], %fd1712;
	st.global.f64 	[%rd31+1561032], %fd1713;
	st.global.f64 	[%rd31+1561040], %fd1714;
	st.global.f64 	[%rd31+1561048], %fd1715;
	st.global.f64 	[%rd31+1561056], %fd1716;
	st.global.f64 	[%rd31+1561064], %fd1717;
	st.global.f64 	[%rd31+1561072], %fd1718;
	st.global.f64 	[%rd31+1561080], %fd1719;
	st.global.f64 	[%rd31+1561088], %fd1720;
	st.global.f64 	[%rd31+1561096], %fd1721;
	st.global.f64 	[%rd31+1561104], %fd1722;
	st.global.f64 	[%rd31+1561112], %fd1723;
	st.global.f64 	[%rd31+1561120], %fd1724;
	st.global.f64 	[%rd31+1561128], %fd1725;
	st.global.f64 	[%rd31+1561136], %fd1726;
	st.global.f64 	[%rd31+1561144], %fd1727;
	st.global.f64 	[%rd31+1561152], %fd1728;
	st.global.f64 	[%rd31+1561160], %fd1729;
	st.global.f64 	[%rd31+1561168], %fd1730;
	st.global.f64 	[%rd31+1561176], %fd1731;
	st.global.f64 	[%rd31+1561184], %fd1732;
	st.global.f64 	[%rd31+1561192], %fd1733;
	st.global.f64 	[%rd31+1561200], %fd1734;
	st.global.f64 	[%rd31+1561208], %fd1735;
	st.global.f64 	[%rd31+1561216], %fd1736;
	st.global.f64 	[%rd31+1561224], %fd1737;
	st.global.f64 	[%rd31+1561232], %fd1738;
	st.global.f64 	[%rd31+1561240], %fd1739;
	st.global.f64 	[%rd31+1561248], %fd1740;
	st.global.f64 	[%rd31+1561256], %fd1741;
	st.global.f64 	[%rd31+1561264], %fd1742;
	st.global.f64 	[%rd31+1561272], %fd1743;
	st.global.f64 	[%rd31+1561280], %fd1744;
	st.global.f64 	[%rd31+1561288], %fd1745;
	st.global.f64 	[%rd31+1561296], %fd1746;
	st.global.f64 	[%rd31+1561304], %fd1747;
	st.global.f64 	[%rd31+1561312], %fd1748;
	st.global.f64 	[%rd31+1561320], %fd1749;
	st.global.f64 	[%rd31+1561328], %fd1750;
	st.global.f64 	[%rd31+1561336], %fd1751;
	st.global.f64 	[%rd31+1561344], %fd1752;
	st.global.f64 	[%rd31+1561352], %fd1753;
	st.global.f64 	[%rd31+1561360], %fd1754;
	st.global.f64 	[%rd31+1561368], %fd1755;
	st.global.f64 	[%rd31+1561376], %fd1756;
	st.global.f64 	[%rd31+1561384], %fd1757;
	st.global.f64 	[%rd31+1561392], %fd1758;
	st.global.f64 	[%rd31+1561400], %fd1759;
	st.global.f64 	[%rd31+1561408], %fd1760;
	st.global.f64 	[%rd31+1561416], %fd1761;
	st.global.f64 	[%rd31+1561424], %fd1762;
	st.global.f64 	[%rd31+1561432], %fd1763;
	st.global.f64 	[%rd31+1561440], %fd1764;
	st.global.f64 	[%rd31+1561448], %fd1765;
	st.global.f64 	[%rd31+1561456], %fd1766;
	st.global.f64 	[%rd31+1561464], %fd1767;
	st.global.f64 	[%rd31+1561472], %fd1768;
	st.global.f64 	[%rd31+1561480], %fd1769;
	st.global.f64 	[%rd31+1561488], %fd1770;
	st.global.f64 	[%rd31+1561496], %fd1771;
	st.global.f64 	[%rd31+1561504], %fd1772;
	st.global.f64 	[%rd31+1561512], %fd1773;
	st.global.f64 	[%rd31+1561520], %fd1774;
	st.global.f64 	[%rd31+1561528], %fd1775;
	st.global.f64 	[%rd31+1561536], %fd1776;
	st.global.f64 	[%rd31+1561544], %fd1777;
	st.global.f64 	[%rd31+1561552], %fd1778;
	st.global.f64 	[%rd31+1561560], %fd1779;
	st.global.f64 	[%rd31+1561568], %fd1780;
	st.global.f64 	[%rd31+1561576], %fd1781;
	st.global.f64 	[%rd31+1561584], %fd1782;
	st.global.f64 	[%rd31+1561592], %fd1783;
	st.global.f64 	[%rd31+1561600], %fd1784;
	st.global.f64 	[%rd31+1561608], %fd1785;
	st.global.f64 	[%rd31+1561616], %fd1786;
	st.global.f64 	[%rd31+1561624], %fd1787;
	st.global.f64 	[%rd31+1561632], %fd1788;
	st.global.f64 	[%rd31+1561640], %fd1789;
	st.global.f64 	[%rd31+1561648], %fd1790;
	st.global.f64 	[%rd31+1561656], %fd1791;
	st.global.f64 	[%rd31+1561664], %fd1792;
	st.global.f64 	[%rd31+1561672], %fd1793;
	st.global.f64 	[%rd31+1561680], %fd1794;
	st.global.f64 	[%rd31+1561688], %fd1795;
	st.global.f64 	[%rd31+1561696], %fd1796;
	st.global.f64 	[%rd31+1561704], %fd1797;
	st.global.f64 	[%rd31+1561712], %fd1798;
	st.global.f64 	[%rd31+1561720], %fd1799;
	st.global.f64 	[%rd31+1561728], %fd1800;
	st.global.f64 	[%rd31+1561736], %fd1801;
	st.global.f64 	[%rd31+1561744], %fd1802;
	st.global.f64 	[%rd31+1561752], %fd1803;
	st.global.f64 	[%rd31+1561760], %fd1804;
	st.global.f64 	[%rd31+1561768], %fd1805;
	st.global.f64 	[%rd31+1561776], %fd1806;
	st.global.f64 	[%rd31+1561784], %fd1807;
	st.global.f64 	[%rd31+1561792], %fd1808;
	st.global.f64 	[%rd31+1561800], %fd1809;
	st.global.f64 	[%rd31+1561808], %fd1810;
	st.global.f64 	[%rd31+1561816], %fd1811;
	st.global.f64 	[%rd31+1561824], %fd1812;
	st.global.f64 	[%rd31+1561832], %fd1813;
	st.global.f64 	[%rd31+1561840], %fd1814;
	st.global.f64 	[%rd31+1561848], %fd1815;
	st.global.f64 	[%rd31+1561856], %fd1816;
	st.global.f64 	[%rd31+1561864], %fd1817;
	st.global.f64 	[%rd31+1561872], %fd1818;
	st.global.f64 	[%rd31+1561880], %fd1819;
	st.global.f64 	[%rd31+1561888], %fd1820;
	st.global.f64 	[%rd31+1561896], %fd1821;
	st.global.f64 	[%rd31+1561904], %fd1822;
	st.global.f64 	[%rd31+1561912], %fd1823;
	st.global.f64 	[%rd31+1561920], %fd1824;
	st.global.f64 	[%rd31+1561928], %fd1825;
	st.global.f64 	[%rd31+1561936], %fd1826;
	st.global.f64 	[%rd31+1561944], %fd1827;
	st.global.f64 	[%rd31+1561952], %fd1828;
	st.global.f64 	[%rd31+1561960], %fd1829;
	st.global.f64 	[%rd31+1561968], %fd1830;
	st.global.f64 	[%rd31+1561976], %fd1831;
	st.global.f64 	[%rd31+1561984], %fd1832;
	st.global.f64 	[%rd31+1561992], %fd1833;
	st.global.f64 	[%rd31+1562000], %fd1834;
	st.global.f64 	[%rd31+1562008], %fd1835;
	st.global.f64 	[%rd31+1562016], %fd1836;
	st.global.f64 	[%rd31+1562024], %fd1837;
	st.global.f64 	[%rd31+1562032], %fd1838;
	st.global.f64 	[%rd31+1562040], %fd1839;
	st.global.f64 	[%rd31+1562048], %fd1840;
	st.global.f64 	[%rd31+1562056], %fd1841;
	st.global.f64 	[%rd31+1562064], %fd1842;
	st.global.f64 	[%rd31+1562072], %fd1843;
	st.global.f64 	[%rd31+1562080], %fd1844;
	st.global.f64 	[%rd31+1562088], %fd1845;
	st.global.f64 	[%rd31+1562096], %fd1846;
	st.global.f64 	[%rd31+1562104], %fd1847;
	st.global.f64 	[%rd31+1562112], %fd1848;
	st.global.f64 	[%rd31+1562120], %fd1849;
	st.global.f64 	[%rd31+1562128], %fd1850;
	st.global.f64 	[%rd31+1562136], %fd1851;
	st.global.f64 	[%rd31+1562144], %fd1852;
	st.global.f64 	[%rd31+1562152], %fd1853;
	st.global.f64 	[%rd31+1562160], %fd1854;
	st.global.f64 	[%rd31+1562168], %fd1855;
	st.global.f64 	[%rd31+1562176], %fd1856;
	st.global.f64 	[%rd31+1562184], %fd1857;
	st.global.f64 	[%rd31+1562192], %fd1858;
	st.global.f64 	[%rd31+1562200], %fd1859;
	st.global.f64 	[%rd31+1562208], %fd1860;
	st.global.f64 	[%rd31+1562216], %fd1861;
	st.global.f64 	[%rd31+1562224], %fd1862;
	st.global.f64 	[%rd31+1562232], %fd1863;
	st.global.f64 	[%rd31+1562240], %fd1864;
	st.global.f64 	[%rd31+1562248], %fd1865;
	st.global.f64 	[%rd31+1562256], %fd1866;
	st.global.f64 	[%rd31+1562264], %fd1867;
	st.global.f64 	[%rd31+1562272], %fd1868;
	st.global.f64 	[%rd31+1562280], %fd1869;
	st.global.f64 	[%rd31+1562288], %fd1870;
	st.global.f64 	[%rd31+1562296], %fd1871;
	st.global.f64 	[%rd31+1562304], %fd1872;
	st.global.f64 	[%rd31+1562312], %fd1873;
	st.global.f64 	[%rd31+1562320], %fd1874;
	st.global.f64 	[%rd31+1562328], %fd1875;
	st.global.f64 	[%rd31+1562336], %fd1876;
	st.global.f64 	[%rd31+1562344], %fd1877;
	st.global.f64 	[%rd31+1562352], %fd1878;
	st.global.f64 	[%rd31+1562360], %fd1879;
	st.global.f64 	[%rd31+1562368], %fd1880;
	st.global.f64 	[%rd31+1562376], %fd1881;
	st.global.f64 	[%rd31+1562384], %fd1882;
	st.global.f64 	[%rd31+1562392], %fd1883;
	st.global.f64 	[%rd31+1562400], %fd1884;
	st.global.f64 	[%rd31+1562408], %fd1885;
	st.global.f64 	[%rd31+1562416], %fd1886;
	st.global.f64 	[%rd31+1562424], %fd1887;
	st.global.f64 	[%rd31+1562432], %fd1888;
	st.global.f64 	[%rd31+1562440], %fd1889;
	st.global.f64 	[%rd31+1562448], %fd1890;
	st.global.f64 	[%rd31+1562456], %fd1891;
	st.global.f64 	[%rd31+1562464], %fd1892;
	st.global.f64 	[%rd31+1562472], %fd1893;
	st.global.f64 	[%rd31+1562480], %fd1894;
	st.global.f64 	[%rd31+1562488], %fd1895;
	st.global.f64 	[%rd31+1562496], %fd1896;
	st.global.f64 	[%rd31+1562504], %fd1897;
	st.global.f64 	[%rd31+1562512], %fd1898;
	st.global.f64 	[%rd31+1562520], %fd1899;
	st.global.f64 	[%rd31+1562528], %fd1900;
	st.global.f64 	[%rd31+1562536], %fd1901;
	st.global.f64 	[%rd31+1562544], %fd1902;
	st.global.f64 	[%rd31+1562552], %fd1903;
	st.global.f64 	[%rd31+1562560], %fd1904;
	st.global.f64 	[%rd31+1562568], %fd1905;
	st.global.f64 	[%rd31+1562576], %fd1906;
	st.global.f64 	[%rd31+1562584], %fd1907;
	st.global.f64 	[%rd31+1562592], %fd1908;
	st.global.f64 	[%rd31+1562600], %fd1909;
	st.global.f64 	[%rd31+1562608], %fd1910;
	st.global.f64 	[%rd31+1562616], %fd1911;
	st.global.f64 	[%rd31+1562624], %fd1912;
	st.global.f64 	[%rd31+1562632], %fd1913;
	st.global.f64 	[%rd31+1562640], %fd1914;
	st.global.f64 	[%rd31+1562648], %fd1915;
	st.global.f64 	[%rd31+1562656], %fd1916;
	st.global.f64 	[%rd31+1562664], %fd1917;
	st.global.f64 	[%rd31+1562672], %fd1918;
	st.global.f64 	[%rd31+1562680], %fd1919;
	st.global.f64 	[%rd31+1562688], %fd1920;
	st.global.f64 	[%rd31+1562696], %fd1921;
	st.global.f64 	[%rd31+1562704], %fd1922;
	st.global.f64 	[%rd31+1562712], %fd1923;
	st.global.f64 	[%rd31+1562720], %fd1924;
	st.global.f64 	[%rd31+1562728], %fd1925;
	st.global.f64 	[%rd31+1562736], %fd1926;
	st.global.f64 	[%rd31+1562744], %fd1927;
	st.global.f64 	[%rd31+1562752], %fd1928;
	st.global.f64 	[%rd31+1562760], %fd1929;
	st.global.f64 	[%rd31+1562768], %fd1930;
	st.global.f64 	[%rd31+1562776], %fd1931;
	st.global.f64 	[%rd31+1562784], %fd1932;
	st.global.f64 	[%rd31+1562792], %fd1933;
	st.global.f64 	[%rd31+1562800], %fd1934;
	st.global.f64 	[%rd31+1562808], %fd1935;
	st.global.f64 	[%rd31+1562816], %fd1936;
	st.global.f64 	[%rd31+1562824], %fd1937;
	st.global.f64 	[%rd31+1562832], %fd1938;
	st.global.f64 	[%rd31+1562840], %fd1939;
	st.global.f64 	[%rd31+1562848], %fd1940;
	st.global.f64 	[%rd31+1562856], %fd1941;
	st.global.f64 	[%rd31+1562864], %fd1942;
	st.global.f64 	[%rd31+1562872], %fd1943;
	st.global.f64 	[%rd31+1562880], %fd1944;
	st.global.f64 	[%rd31+1562888], %fd1945;
	st.global.f64 	[%rd31+1562896], %fd1946;
	st.global.f64 	[%rd31+1562904], %fd1947;
	st.global.f64 	[%rd31+1562912], %fd1948;
	st.global.f64 	[%rd31+1562920], %fd1949;
	st.global.f64 	[%rd31+1562928], %fd1950;
	st.global.f64 	[%rd31+1562936], %fd1951;
	st.global.f64 	[%rd31+1562944], %fd1952;
	st.global.f64 	[%rd31+1562952], %fd1953;
	st.global.f64 	[%rd31+1562960], %fd1954;
	st.global.f64 	[%rd31+1562968], %fd1955;
	st.global.f64 	[%rd31+1562976], %fd1956;
	st.global.f64 	[%rd31+1562984], %fd1957;
	st.global.f64 	[%rd31+1562992], %fd1958;
	st.global.f64 	[%rd31+1563000], %fd1959;
	st.global.f64 	[%rd31+1563008], %fd1960;
	st.global.f64 	[%rd31+1563016], %fd1961;
	st.global.f64 	[%rd31+1563024], %fd1962;
	st.global.f64 	[%rd31+1563032], %fd1963;
	st.global.f64 	[%rd31+1563040], %fd1964;
	st.global.f64 	[%rd31+1563048], %fd1965;
	st.global.f64 	[%rd31+1563056], %fd1966;
	st.global.f64 	[%rd31+1563064], %fd1967;
	st.global.f64 	[%rd31+1563072], %fd1968;
	st.global.f64 	[%rd31+1563080], %fd1969;
	st.global.f64 	[%rd31+1563088], %fd1970;
	st.global.f64 	[%rd31+1563096], %fd1971;
	st.global.f64 	[%rd31+1563104], %fd1972;
	st.global.f64 	[%rd31+1563112], %fd1973;
	st.global.f64 	[%rd31+1563120], %fd1974;
	st.global.f64 	[%rd31+1563128], %fd1975;
	st.global.f64 	[%rd31+1563136], %fd1976;
	st.global.f64 	[%rd31+1563144], %fd1977;
	st.global.f64 	[%rd31+1563152], %fd1978;
	st.global.f64 	[%rd31+1563160], %fd1979;
	st.global.f64 	[%rd31+1563168], %fd1980;
	st.global.f64 	[%rd31+1563176], %fd1981;
	st.global.f64 	[%rd31+1563184], %fd1982;
	st.global.f64 	[%rd31+1563192], %fd1983;
	st.global.f64 	[%rd31+1563200], %fd1984;
	st.global.f64 	[%rd31+1563208], %fd1985;
	st.global.f64 	[%rd31+1563216], %fd1986;
	st.global.f64 	[%rd31+1563224], %fd1987;
	st.global.f64 	[%rd31+1563232], %fd1988;
	st.global.f64 	[%rd31+1563240], %fd1989;
	st.global.f64 	[%rd31+1563248], %fd1990;
	st.global.f64 	[%rd31+1563256], %fd1991;
	st.global.f64 	[%rd31+1563264], %fd1992;
	st.global.f64 	[%rd31+1563272], %fd1993;
	st.global.f64 	[%rd31+1563280], %fd1994;
	st.global.f64 	[%rd31+1563288], %fd1995;
	st.global.f64 	[%rd31+1563296], %fd1996;
	st.global.f64 	[%rd31+1563304], %fd1997;
	st.global.f64 	[%rd31+1563312], %fd1998;
	st.global.f64 	[%rd31+1563320], %fd1999;
	st.global.f64 	[%rd31+1563328], %fd2000;
	st.global.f64 	[%rd31+1563336], %fd2001;
	st.global.f64 	[%rd31+1563344], %fd2002;
	st.global.f64 	[%rd31+1563352], %fd2003;
	st.global.f64 	[%rd31+1563360], %fd2004;
	st.global.f64 	[%rd31+1563368], %fd2005;
	st.global.f64 	[%rd31+1563376], %fd2006;
	st.global.f64 	[%rd31+1563384], %fd2007;
	st.global.f64 	[%rd31+1563392], %fd2008;
	st.global.f64 	[%rd31+1563400], %fd2009;
	st.global.f64 	[%rd31+1563408], %fd2010;
	st.global.f64 	[%rd31+1563416], %fd2011;
	st.global.f64 	[%rd31+1563424], %fd2012;
	st.global.f64 	[%rd31+1563432], %fd2013;
	st.global.f64 	[%rd31+1563440], %fd2014;
	st.global.f64 	[%rd31+1563448], %fd2015;
	st.global.f64 	[%rd31+1563456], %fd2016;
	st.global.f64 	[%rd31+1563464], %fd2017;
	st.global.f64 	[%rd31+1563472], %fd2018;
	st.global.f64 	[%rd31+1563480], %fd2019;
	st.global.f64 	[%rd31+1563488], %fd2020;
	st.global.f64 	[%rd31+1563496], %fd2021;
	st.global.f64 	[%rd31+1563504], %fd2022;
	st.global.f64 	[%rd31+1563512], %fd2023;
	st.global.f64 	[%rd31+1563520], %fd2024;
	st.global.f64 	[%rd31+1563528], %fd2025;
	st.global.f64 	[%rd31+1563536], %fd2026;
	st.global.f64 	[%rd31+1563544], %fd2027;
	st.global.f64 	[%rd31+1563552], %fd2028;
	st.global.f64 	[%rd31+1563560], %fd2029;
	st.global.f64 	[%rd31+1563568], %fd2030;
	st.global.f64 	[%rd31+1563576], %fd2031;
	st.global.f64 	[%rd31+1563584], %fd2032;
	st.global.f64 	[%rd31+1563592], %fd2033;
	st.global.f64 	[%rd31+1563600], %fd2034;
	st.global.f64 	[%rd31+1563608], %fd2035;
	st.global.f64 	[%rd31+1563616], %fd2036;
	st.global.f64 	[%rd31+1563624], %fd2037;
	st.global.f64 	[%rd31+1563632], %fd2038;
	st.global.f64 	[%rd31+1563640], %fd2039;
	st.global.f64 	[%rd31+1563648], %fd2040;
	st.global.f64 	[%rd31+1563656], %fd2041;
	st.global.f64 	[%rd31+1563664], %fd2042;
	st.global.f64 	[%rd31+1563672], %fd2043;
	st.global.f64 	[%rd31+1563680], %fd2044;
	st.global.f64 	[%rd31+1563688], %fd2045;
	st.global.f64 	[%rd31+1563696], %fd2046;
	st.global.f64 	[%rd31+1563704], %fd2047;
	st.global.f64 	[%rd31+1563712], %fd2048;
	st.global.f64 	[%rd31+1563720], %fd2049;
	st.global.f64 	[%rd31+1563728], %fd2050;
	st.global.f64 	[%rd31+1563736], %fd2051;
	st.global.f64 	[%rd31+1563744], %fd2052;
	st.global.f64 	[%rd31+1563752], %fd2053;
	st.global.f64 	[%rd31+1563760], %fd2054;
	st.global.f64 	[%rd31+1563768], %fd2055;
	st.global.f64 	[%rd31+1563776], %fd2056;
	st.global.f64 	[%rd31+1563784], %fd2057;
	st.global.f64 	[%rd31+1563792], %fd2058;
	st.global.f64 	[%rd31+1563800], %fd2059;
	st.global.f64 	[%rd31+1563808], %fd2060;
	st.global.f64 	[%rd31+1563816], %fd2061;
	st.global.f64 	[%rd31+1563824], %fd2062;
	st.global.f64 	[%rd31+1563832], %fd2063;
	st.global.f64 	[%rd31+1563840], %fd2064;
	st.global.f64 	[%rd31+1563848], %fd2065;
	st.global.f64 	[%rd31+1563856], %fd2066;
	st.global.f64 	[%rd31+1563864], %fd2067;
	st.global.f64 	[%rd31+1563872], %fd2068;
	st.global.f64 	[%rd31+1563880], %fd2069;
	st.global.f64 	[%rd31+1563888], %fd2070;
	st.global.f64 	[%rd31+1563896], %fd2071;
	st.global.f64 	[%rd31+1563904], %fd2072;
	st.global.f64 	[%rd31+1563912], %fd2073;
	st.global.f64 	[%rd31+1563920], %fd2074;
	st.global.f64 	[%rd31+1563928], %fd2075;
	st.global.f64 	[%rd31+1563936], %fd2076;
	st.global.f64 	[%rd31+1563944], %fd2077;
	st.global.f64 	[%rd31+1563952], %fd2078;
	st.global.f64 	[%rd31+1563960], %fd2079;
	st.global.f64 	[%rd31+1563968], %fd2080;
	st.global.f64 	[%rd31+1563976], %fd2081;
	st.global.f64 	[%rd31+1563984], %fd2082;
	st.global.f64 	[%rd31+1563992], %fd2083;
	st.global.f64 	[%rd31+1564000], %fd2084;
	st.global.f64 	[%rd31+1564008], %fd2085;
	st.global.f64 	[%rd31+1564016], %fd2086;
	st.global.f64 	[%rd31+1564024], %fd2087;
	st.global.f64 	[%rd31+1564032], %fd2088;
	st.global.f64 	[%rd31+1564040], %fd2089;
	st.global.f64 	[%rd31+1564048], %fd2090;
	st.global.f64 	[%rd31+1564056], %fd2091;
	st.global.f64 	[%rd31+1564064], %fd2092;
	st.global.f64 	[%rd31+1564072], %fd2093;
	st.global.f64 	[%rd31+1564080], %fd2094;
	st.global.f64 	[%rd31+1564088], %fd2095;
	st.global.f64 	[%rd31+1564096], %fd2096;
	st.global.f64 	[%rd31+1564104], %fd2097;
	st.global.f64 	[%rd31+1564112], %fd2098;
	st.global.f64 	[%rd31+1564120], %fd2099;
	st.global.f64 	[%rd31+1564128], %fd2100;
	st.global.f64 	[%rd31+1564136], %fd2101;
	st.global.f64 	[%rd31+1564144], %fd2102;
	st.global.f64 	[%rd31+1564152], %fd2103;
	st.global.f64 	[%rd31+1564160], %fd2104;
	st.global.f64 	[%rd31+1564168], %fd2105;
	st.global.f64 	[%rd31+1564176], %fd2106;
	st.global.f64 	[%rd31+1564184], %fd2107;
	st.global.f64 	[%rd31+1564192], %fd2108;
	st.global.f64 	[%rd31+1564200], %fd2109;
	st.global.f64 	[%rd31+1564208], %fd2110;
	st.global.f64 	[%rd31+1564216], %fd2111;
	st.global.f64 	[%rd31+1564224], %fd2112;
	st.global.f64 	[%rd31+1564232], %fd2113;
	st.global.f64 	[%rd31+1564240], %fd2114;
	st.global.f64 	[%rd31+1564248], %fd2115;
	st.global.f64 	[%rd31+1564256], %fd2116;
	st.global.f64 	[%rd31+1564264], %fd2117;
	st.global.f64 	[%rd31+1564272], %fd2118;
	st.global.f64 	[%rd31+1564280], %fd2119;
	st.global.f64 	[%rd31+1564288], %fd2120;
	st.global.f64 	[%rd31+1564296], %fd2121;
	st.global.f64 	[%rd31+1564304], %fd2122;
	st.global.f64 	[%rd31+1564312], %fd2123;
	st.global.f64 	[%rd31+1564320], %fd2124;
	st.global.f64 	[%rd31+1564328], %fd2125;
	st.global.f64 	[%rd31+1564336], %fd2126;
	st.global.f64 	[%rd31+1564344], %fd2127;
	st.global.f64 	[%rd31+1564352], %fd2128;
	st.global.f64 	[%rd31+1564360], %fd2129;
	st.global.f64 	[%rd31+1564368], %fd2130;
	st.global.f64 	[%rd31+1564376], %fd2131;
	st.global.f64 	[%rd31+1564384], %fd2132;
	st.global.f64 	[%rd31+1564392], %fd2133;
	st.global.f64 	[%rd31+1564400], %fd2134;
	st.global.f64 	[%rd31+1564408], %fd2135;
	st.global.f64 	[%rd31+1564416], %fd2136;
	st.global.f64 	[%rd31+1564424], %fd2137;
	st.global.f64 	[%rd31+1564432], %fd2138;
	st.global.f64 	[%rd31+1564440], %fd2139;
	st.global.f64 	[%rd31+1564448], %fd2140;
	st.global.f64 	[%rd31+1564456], %fd2141;
	st.global.f64 	[%rd31+1564464], %fd2142;
	st.global.f64 	[%rd31+1564472], %fd2143;
	st.global.f64 	[%rd31+1564480], %fd2144;
	st.global.f64 	[%rd31+1564488], %fd2145;
	st.global.f64 	[%rd31+1564496], %fd2146;
	st.global.f64 	[%rd31+1564504], %fd2147;
	st.global.f64 	[%rd31+1564512], %fd2148;
	st.global.f64 	[%rd31+1564520], %fd2149;
	st.global.f64 	[%rd31+1564528], %fd2150;
	st.global.f64 	[%rd31+1564536], %fd2151;
	st.global.f64 	[%rd31+1564544], %fd2152;
	st.global.f64 	[%rd31+1564552], %fd2153;
	st.global.f64 	[%rd31+1564560], %fd2154;
	st.global.f64 	[%rd31+1564568], %fd2155;
	st.global.f64 	[%rd31+1564576], %fd2156;
	st.global.f64 	[%rd31+1564584], %fd2157;
	st.global.f64 	[%rd31+1564592], %fd2158;
	st.global.f64 	[%rd31+1564600], %fd2159;
	st.global.f64 	[%rd31+1564608], %fd2160;
	st.global.f64 	[%rd31+1560432], %fd1638;
	bra.uni 	$L__BB4_6;
$L__BB4_2:
	ld.param.u64 	%rd32, [_ZN3cub18CUB_300001_SM_10006detail8for_each13static_kernelINS2_12policy_hub_t12policy_500_tEmN6thrust24THRUST_300001_SM_1000_NS8cuda_cub20__uninitialized_fill7functorINS7_10device_ptrI15LINKLIST_MEMBEREESC_EEEEvT0_T1__param_0];
	mov.u32 	%r2, %tid.x;
	cvt.u64.u32 	%rd5, %r2;
	sub.s64 	%rd7, %rd32, %rd3;
	setp.le.u64 	%p2, %rd7, %rd5;
	@%p2 bra 	$L__BB4_4;
	mov.u64 	%rd8, %rd2;
	ld.param.u64 	%rd9, [%rd8];
	cvta.to.global.u64 	%rd10, %rd9;
	add.s64 	%rd13, %rd3, %rd5;
	mad.lo.s64 	%rd14, %rd13, 6088, %rd10;
	ld.param.v2.u32 	{%r6, %r7}, [%rd8+8];
	st.global.v2.u32 	[%rd14], {%r6, %r7};
	ld.param.v2.u32 	{%r8, %r9}, [%rd8+16];
	st.global.v2.u32 	[%rd14+8], {%r8, %r9};
	ld.param.v2.u32 	{%r10, %r11}, [%rd8+24];
	st.global.v2.u32 	[%rd14+16], {%r10, %r11};
	ld.param.v2.u32 	{%r12, %r13}, [%rd8+32];
	st.global.v2.u32 	[%rd14+24], {%r12, %r13};
	ld.param.v2.u32 	{%r14, %r15}, [%rd8+40];
	st.global.v2.u32 	[%rd14+32], {%r14, %r15};
	ld.param.v2.u32 	{%r16, %r17}, [%rd8+48];
	st.global.v2.u32 	[%rd14+40], {%r16, %r17};
	ld.param.v2.u32 	{%r18, %r19}, [%rd8+56];
	st.global.v2.u32 	[%rd14+48], {%r18, %r19};
	ld.param.v2.u32 	{%r20, %r21}, [%rd8+64];
	st.global.v2.u32 	[%rd14+56], {%r20, %r21};
	ld.param.v2.u32 	{%r22, %r23}, [%rd8+72];
	st.global.v2.u32 	[%rd14+64], {%r22, %r23};
	ld.param.v2.u32 	{%r24, %r25}, [%rd8+80];
	st.global.v2.u32 	[%rd14+72], {%r24, %r25};
	ld.param.v2.u32 	{%r26, %r27}, [%rd8+88];
	st.global.v2.u32 	[%rd14+80], {%r26, %r27};
	ld.param.v2.u32 	{%r28, %r29}, [%rd8+96];
	st.global.v2.u32 	[%rd14+88], {%r28, %r29};
	ld.param.v2.u32 	{%r30, %r31}, [%rd8+104];
	st.global.v2.u32 	[%rd14+96], {%r30, %r31};
	ld.param.v2.u32 	{%r32, %r33}, [%rd8+112];
	st.global.v2.u32 	[%rd14+104], {%r32, %r33};
	ld.param.v2.u32 	{%r34, %r35}, [%rd8+120];
	st.global.v2.u32 	[%rd14+112], {%r34, %r35};
	ld.param.v2.u32 	{%r36, %r37}, [%rd8+128];
	st.global.v2.u32 	[%rd14+120], {%r36, %r37};
	ld.param.v2.u32 	{%r38, %r39}, [%rd8+136];
	st.global.v2.u32 	[%rd14+128], {%r38, %r39};
	ld.param.v2.u32 	{%r40, %r41}, [%rd8+144];
	st.global.v2.u32 	[%rd14+136], {%r40, %r41};
	ld.param.v2.u32 	{%r42, %r43}, [%rd8+152];
	st.global.v2.u32 	[%rd14+144], {%r42, %r43};
	ld.param.v2.u32 	{%r44, %r45}, [%rd8+160];
	st.global.v2.u32 	[%rd14+152], {%r44, %r45};
	ld.param.v2.u32 	{%r46, %r47}, [%rd8+168];
	st.global.v2.u32 	[%rd14+160], {%r46, %r47};
	ld.param.v2.u32 	{%r48, %r49}, [%rd8+176];
	st.global.v2.u32 	[%rd14+168], {%r48, %r49};
	ld.param.v2.u32 	{%r50, %r51}, [%rd8+184];
	st.global.v2.u32 	[%rd14+176], {%r50, %r51};
	ld.param.v2.u32 	{%r52, %r53}, [%rd8+192];
	st.global.v2.u32 	[%rd14+184], {%r52, %r53};
	ld.param.v2.u32 	{%r54, %r55}, [%rd8+200];
	st.global.v2.u32 	[%rd14+192], {%r54, %r55};
	ld.param.v2.u32 	{%r56, %r57}, [%rd8+208];
	st.global.v2.u32 	[%rd14+200], {%r56, %r57};
	ld.param.v2.u32 	{%r58, %r59}, [%rd8+216];
	st.global.v2.u32 	[%rd14+208], {%r58, %r59};
	ld.param.v2.u32 	{%r60, %r61}, [%rd8+224];
	st.global.v2.u32 	[%rd14+216], {%r60, %r61};
	ld.param.v2.u32 	{%r62, %r63}, [%rd8+232];
	st.global.v2.u32 	[%rd14+224], {%r62, %r63};
	ld.param.v2.u32 	{%r64, %r65}, [%rd8+240];
	st.global.v2.u32 	[%rd14+232], {%r64, %r65};
	ld.param.v2.u32 	{%r66, %r67}, [%rd8+248];
	st.global.v2.u32 	[%rd14+240], {%r66, %r67};
	ld.param.v2.u32 	{%r68, %r69}, [%rd8+256];
	st.global.v2.u32 	[%rd14+248], {%r68, %r69};
	ld.param.v2.u32 	{%r70, %r71}, [%rd8+264];
	st.global.v2.u32 	[%rd14+256], {%r70, %r71};
	ld.param.v2.u32 	{%r72, %r73}, [%rd8+272];
	st.global.v2.u32 	[%rd14+264], {%r72, %r73};
	ld.param.v2.u32 	{%r74, %r75}, [%rd8+280];
	st.global.v2.u32 	[%rd14+272], {%r74, %r75};
	ld.param.v2.u32 	{%r76, %r77}, [%rd8+288];
	st.global.v2.u32 	[%rd14+280], {%r76, %r77};
	ld.param.v2.u32 	{%r78, %r79}, [%rd8+296];
	st.global.v2.u32 	[%rd14+288], {%r78, %r79};
	ld.param.v2.u32 	{%r80, %r81}, [%rd8+304];
	st.global.v2.u32 	[%rd14+296], {%r80, %r81};
	ld.param.v2.u32 	{%r82, %r83}, [%rd8+312];
	st.global.v2.u32 	[%rd14+304], {%r82, %r83};
	ld.param.v2.u32 	{%r84, %r85}, [%rd8+320];
	st.global.v2.u32 	[%rd14+312], {%r84, %r85};
	ld.param.u32 	%r86, [%rd8+328];
	st.global.u32 	[%rd14+320], %r86;
	ld.param.f64 	%fd1, [%rd8+336];
	st.global.f64 	[%rd14+328], %fd1;
	ld.param.f64 	%fd2, [%rd8+344];
	st.global.f64 	[%rd14+336], %fd2;
	ld.param.f64 	%fd3, [%rd8+352];
	st.global.f64 	[%rd14+344], %fd3;
	ld.param.f64 	%fd4, [%rd8+360];
	st.global.f64 	[%rd14+352], %fd4;
	ld.param.f64 	%fd5, [%rd8+368];
	st.global.f64 	[%rd14+360], %fd5;
	ld.param.f64 	%fd6, [%rd8+376];
	st.global.f64 	[%rd14+368], %fd6;
	ld.param.f64 	%fd7, [%rd8+384];
	st.global.f64 	[%rd14+376], %fd7;
	ld.param.f64 	%fd8, [%rd8+392];
	st.global.f64 	[%rd14+384], %fd8;
	ld.param.f64 	%fd9, [%rd8+400];
	st.global.f64 	[%rd14+392], %fd9;
	ld.param.f64 	%fd10, [%rd8+408];
	st.global.f64 	[%rd14+400], %fd10;
	ld.param.f64 	%fd11, [%rd8+416];
	st.global.f64 	[%rd14+408], %fd11;
	ld.param.f64 	%fd12, [%rd8+424];
	st.global.f64 	[%rd14+416], %fd12;
	ld.param.f64 	%fd13, [%rd8+432];
	st.global.f64 	[%rd14+424], %fd13;
	ld.param.f64 	%fd14, [%rd8+440];
	st.global.f64 	[%rd14+432], %fd14;
	ld.param.f64 	%fd15, [%rd8+448];
	st.global.f64 	[%rd14+440], %fd15;
	ld.param.f64 	%fd16, [%rd8+456];
	st.global.f64 	[%rd14+448], %fd16;
	ld.param.f64 	%fd17, [%rd8+464];
	st.global.f64 	[%rd14+456], %fd17;
	ld.param.f64 	%fd18, [%rd8+472];
	st.global.f64 	[%rd14+464], %fd18;
	ld.param.f64 	%fd19, [%rd8+480];
	st.global.f64 	[%rd14+472], %fd19;
	ld.param.f64 	%fd20, [%rd8+488];
	st.global.f64 	[%rd14+480], %fd20;
	ld.param.f64 	%fd21, [%rd8+496];
	st.global.f64 	[%rd14+488], %fd21;
	ld.param.f64 	%fd22, [%rd8+504];
	st.global.f64 	[%rd14+496], %fd22;
	ld.param.f64 	%fd23, [%rd8+512];
	st.global.f64 	[%rd14+504], %fd23;
	ld.param.f64 	%fd24, [%rd8+520];
	st.global.f64 	[%rd14+512], %fd24;
	ld.param.f64 	%fd25, [%rd8+528];
	st.global.f64 	[%rd14+520], %fd25;
	ld.param.f64 	%fd26, [%rd8+536];
	st.global.f64 	[%rd14+528], %fd26;
	ld.param.f64 	%fd27, [%rd8+544];
	st.global.f64 	[%rd14+536], %fd27;
	ld.param.f64 	%fd28, [%rd8+552];
	st.global.f64 	[%rd14+544], %fd28;
	ld.param.f64 	%fd29, [%rd8+560];
	st.global.f64 	[%rd14+552], %fd29;
	ld.param.f64 	%fd30, [%rd8+568];
	st.global.f64 	[%rd14+560], %fd30;
	ld.param.f64 	%fd31, [%rd8+576];
	st.global.f64 	[%rd14+568], %fd31;
	ld.param.f64 	%fd32, [%rd8+584];
	st.global.f64 	[%rd14+576], %fd32;
	ld.param.f64 	%fd33, [%rd8+592];
	st.global.f64 	[%rd14+584], %fd33;
	ld.param.f64 	%fd34, [%rd8+600];
	st.global.f64 	[%rd14+592], %fd34;
	ld.param.f64 	%fd35, [%rd8+608];
	st.global.f64 	[%rd14+600], %fd35;
	ld.param.f64 	%fd36, [%rd8+616];
	st.global.f64 	[%rd14+608], %fd36;
	ld.param.f64 	%fd37, [%rd8+624];
	st.global.f64 	[%rd14+616], %fd37;
	ld.param.f64 	%fd38, [%rd8+632];
	st.global.f64 	[%rd14+624], %fd38;
	ld.param.f64 	%fd39, [%rd8+640];
	st.global.f64 	[%rd14+632], %fd39;
	ld.param.f64 	%fd40, [%rd8+648];
	st.global.f64 	[%rd14+640], %fd40;
	ld.param.f64 	%fd41, [%rd8+656];
	st.global.f64 	[%rd14+648], %fd41;
	ld.param.f64 	%fd42, [%rd8+664];
	st.global.f64 	[%rd14+656], %fd42;
	ld.param.f64 	%fd43, [%rd8+672];
	st.global.f64 	[%rd14+664], %fd43;
	ld.param.f64 	%fd44, [%rd8+680];
	st.global.f64 	[%rd14+672], %fd44;
	ld.param.f64 	%fd45, [%rd8+688];
	st.global.f64 	[%rd14+680], %fd45;
	ld.param.f64 	%fd46, [%rd8+696];
	st.global.f64 	[%rd14+688], %fd46;
	ld.param.f64 	%fd47, [%rd8+704];
	st.global.f64 	[%rd14+696], %fd47;
	ld.param.f64 	%fd48, [%rd8+712];
	st.global.f64 	[%rd14+704], %fd48;
	ld.param.f64 	%fd49, [%rd8+720];
	st.global.f64 	[%rd14+712], %fd49;
	ld.param.f64 	%fd50, [%rd8+728];
	st.global.f64 	[%rd14+720], %fd50;
	ld.param.f64 	%fd51, [%rd8+736];
	st.global.f64 	[%rd14+728], %fd51;
	ld.param.f64 	%fd52, [%rd8+744];
	st.global.f64 	[%rd14+736], %fd52;
	ld.param.f64 	%fd53, [%rd8+752];
	st.global.f64 	[%rd14+744], %fd53;
	ld.param.f64 	%fd54, [%rd8+760];
	st.global.f64 	[%rd14+752], %fd54;
	ld.param.f64 	%fd55, [%rd8+768];
	st.global.f64 	[%rd14+760], %fd55;
	ld.param.f64 	%fd56, [%rd8+776];
	st.global.f64 	[%rd14+768], %fd56;
	ld.param.f64 	%fd57, [%rd8+784];
	st.global.f64 	[%rd14+776], %fd57;
	ld.param.f64 	%fd58, [%rd8+792];
	st.global.f64 	[%rd14+784], %fd58;
	ld.param.f64 	%fd59, [%rd8+800];
	st.global.f64 	[%rd14+792], %fd59;
	ld.param.f64 	%fd60, [%rd8+808];
	st.global.f64 	[%rd14+800], %fd60;
	ld.param.f64 	%fd61, [%rd8+816];
	st.global.f64 	[%rd14+808], %fd61;
	ld.param.f64 	%fd62, [%rd8+824];
	st.global.f64 	[%rd14+816], %fd62;
	ld.param.f64 	%fd63, [%rd8+832];
	st.global.f64 	[%rd14+824], %fd63;
	ld.param.f64 	%fd64, [%rd8+840];
	st.global.f64 	[%rd14+832], %fd64;
	ld.param.f64 	%fd65, [%rd8+848];
	st.global.f64 	[%rd14+840], %fd65;
	ld.param.f64 	%fd66, [%rd8+856];
	st.global.f64 	[%rd14+848], %fd66;
	ld.param.f64 	%fd67, [%rd8+864];
	st.global.f64 	[%rd14+856], %fd67;
	ld.param.f64 	%fd68, [%rd8+872];
	st.global.f64 	[%rd14+864], %fd68;
	ld.param.f64 	%fd69, [%rd8+880];
	st.global.f64 	[%rd14+872], %fd69;
	ld.param.f64 	%fd70, [%rd8+888];
	st.global.f64 	[%rd14+880], %fd70;
	ld.param.f64 	%fd71, [%rd8+896];
	st.global.f64 	[%rd14+888], %fd71;
	ld.param.f64 	%fd72, [%rd8+904];
	st.global.f64 	[%rd14+896], %fd72;
	ld.param.f64 	%fd73, [%rd8+912];
	st.global.f64 	[%rd14+904], %fd73;
	ld.param.f64 	%fd74, [%rd8+920];
	st.global.f64 	[%rd14+912], %fd74;
	ld.param.f64 	%fd75, [%rd8+928];
	st.global.f64 	[%rd14+920], %fd75;
	ld.param.f64 	%fd76, [%rd8+936];
	st.global.f64 	[%rd14+928], %fd76;
	ld.param.f64 	%fd77, [%rd8+944];
	st.global.f64 	[%rd14+936], %fd77;
	ld.param.f64 	%fd78, [%rd8+952];
	st.global.f64 	[%rd14+944], %fd78;
	ld.param.f64 	%fd79, [%rd8+960];
	st.global.f64 	[%rd14+952], %fd79;
	ld.param.f64 	%fd80, [%rd8+968];
	st.global.f64 	[%rd14+960], %fd80;
	ld.param.f64 	%fd81, [%rd8+976];
	st.global.f64 	[%rd14+968], %fd81;
	ld.param.f64 	%fd82, [%rd8+984];
	st.global.f64 	[%rd14+976], %fd82;
	ld.param.f64 	%fd83, [%rd8+992];
	st.global.f64 	[%rd14+984], %fd83;
	ld.param.f64 	%fd84, [%rd8+1000];
	st.global.f64 	[%rd14+992], %fd84;
	ld.param.f64 	%fd85, [%rd8+1008];
	st.global.f64 	[%rd14+1000], %fd85;
	ld.param.f64 	%fd86, [%rd8+1016];
	st.global.f64 	[%rd14+1008], %fd86;
	ld.param.f64 	%fd87, [%rd8+1024];
	st.global.f64 	[%rd14+1016], %fd87;
	ld.param.f64 	%fd88, [%rd8+1032];
	st.global.f64 	[%rd14+1024], %fd88;
	ld.param.f64 	%fd89, [%rd8+1040];
	st.global.f64 	[%rd14+1032], %fd89;
	ld.param.f64 	%fd90, [%rd8+1048];
	st.global.f64 	[%rd14+1040], %fd90;
	ld.param.f64 	%fd91, [%rd8+1056];
	st.global.f64 	[%rd14+1048], %fd91;
	ld.param.f64 	%fd92, [%rd8+1064];
	st.global.f64 	[%rd14+1056], %fd92;
	ld.param.f64 	%fd93, [%rd8+1072];
	st.global.f64 	[%rd14+1064], %fd93;
	ld.param.f64 	%fd94, [%rd8+1080];
	st.global.f64 	[%rd14+1072], %fd94;
	ld.param.f64 	%fd95, [%rd8+1088];
	st.global.f64 	[%rd14+1080], %fd95;
	ld.param.f64 	%fd96, [%rd8+1096];
	st.global.f64 	[%rd14+1088], %fd96;
	ld.param.f64 	%fd97, [%rd8+1104];
	st.global.f64 	[%rd14+1096], %fd97;
	ld.param.f64 	%fd98, [%rd8+1112];
	st.global.f64 	[%rd14+1104], %fd98;
	ld.param.f64 	%fd99, [%rd8+1120];
	st.global.f64 	[%rd14+1112], %fd99;
	ld.param.f64 	%fd100, [%rd8+1128];
	st.global.f64 	[%rd14+1120], %fd100;
	ld.param.f64 	%fd101, [%rd8+1136];
	st.global.f64 	[%rd14+1128], %fd101;
	ld.param.f64 	%fd102, [%rd8+1144];
	st.global.f64 	[%rd14+1136], %fd102;
	ld.param.f64 	%fd103, [%rd8+1152];
	st.global.f64 	[%rd14+1144], %fd103;
	ld.param.f64 	%fd104, [%rd8+1160];
	st.global.f64 	[%rd14+1152], %fd104;
	ld.param.f64 	%fd105, [%rd8+1168];
	st.global.f64 	[%rd14+1160], %fd105;
	ld.param.f64 	%fd106, [%rd8+1176];
	st.global.f64 	[%rd14+1168], %fd106;
	ld.param.f64 	%fd107, [%rd8+1184];
	st.global.f64 	[%rd14+1176], %fd107;
	ld.param.f64 	%fd108, [%rd8+1192];
	st.global.f64 	[%rd14+1184], %fd108;
	ld.param.f64 	%fd109, [%rd8+1200];
	st.global.f64 	[%rd14+1192], %fd109;
	ld.param.f64 	%fd110, [%rd8+1208];
	st.global.f64 	[%rd14+1200], %fd110;
	ld.param.f64 	%fd111, [%rd8+1216];
	st.global.f64 	[%rd14+1208], %fd111;
	ld.param.f64 	%fd112, [%rd8+1224];
	st.global.f64 	[%rd14+1216], %fd112;
	ld.param.f64 	%fd113, [%rd8+1232];
	st.global.f64 	[%rd14+1224], %fd113;
	ld.param.f64 	%fd114, [%rd8+1240];
	st.global.f64 	[%rd14+1232], %fd114;
	ld.param.f64 	%fd115, [%rd8+1248];
	st.global.f64 	[%rd14+1240], %fd115;
	ld.param.f64 	%fd116, [%rd8+1256];
	st.global.f64 	[%rd14+1248], %fd116;
	ld.param.f64 	%fd117, [%rd8+1264];
	st.global.f64 	[%rd14+1256], %fd117;
	ld.param.f64 	%fd118, [%rd8+1272];
	st.global.f64 	[%rd14+1264], %fd118;
	ld.param.f64 	%fd119, [%rd8+1280];
	st.global.f64 	[%rd14+1272], %fd119;
	ld.param.f64 	%fd120, [%rd8+1288];
	st.global.f64 	[%rd14+1280], %fd120;
	ld.param.f64 	%fd121, [%rd8+1296];
	st.global.f64 	[%rd14+1288], %fd121;
	ld.param.f64 	%fd122, [%rd8+1304];
	st.global.f64 	[%rd14+1296], %fd122;
	ld.param.f64 	%fd123, [%rd8+1312];
	st.global.f64 	[%rd14+1304], %fd123;
	ld.param.f64 	%fd124, [%rd8+1320];
	st.global.f64 	[%rd14+1312], %fd124;
	ld.param.f64 	%fd125, [%rd8+1328];
	st.global.f64 	[%rd14+1320], %fd125;
	ld.param.f64 	%fd126, [%rd8+1336];
	st.global.f64 	[%rd14+1328], %fd126;
	ld.param.f64 	%fd127, [%rd8+1344];
	st.global.f64 	[%rd14+1336], %fd127;
	ld.param.f64 	%fd128, [%rd8+1352];
	st.global.f64 	[%rd14+1344], %fd128;
	ld.param.f64 	%fd129, [%rd8+1360];
	st.global.f64 	[%rd14+1352], %fd129;
	ld.param.f64 	%fd130, [%rd8+1368];
	st.global.f64 	[%rd14+1360], %fd130;
	ld.param.f64 	%fd131, [%rd8+1376];
	st.global.f64 	[%rd14+1368], %fd131;
	ld.param.f64 	%fd132, [%rd8+1384];
	st.global.f64 	[%rd14+1376], %fd132;
	ld.param.f64 	%fd133, [%rd8+1392];
	st.global.f64 	[%rd14+1384], %fd133;
	ld.param.f64 	%fd134, [%rd8+1400];
	st.global.f64 	[%rd14+1392], %fd134;
	ld.param.f64 	%fd135, [%rd8+1408];
	st.global.f64 	[%rd14+1400], %fd135;
	ld.param.f64 	%fd136, [%rd8+1416];
	st.global.f64 	[%rd14+1408], %fd136;
	ld.param.f64 	%fd137, [%rd8+1424];
	st.global.f64 	[%rd14+1416], %fd137;
	ld.param.f64 	%fd138, [%rd8+1432];
	st.global.f64 	[%rd14+1424], %fd138;
	ld.param.f64 	%fd139, [%rd8+1440];
	st.global.f64 	[%rd14+1432], %fd139;
	ld.param.f64 	%fd140, [%rd8+1448];
	st.global.f64 	[%rd14+1440], %fd140;
	ld.param.f64 	%fd141, [%rd8+1456];
	st.global.f64 	[%rd14+1448], %fd141;
	ld.param.f64 	%fd142, [%rd8+1464];
	st.global.f64 	[%rd14+1456], %fd142;
	ld.param.f64 	%fd143, [%rd8+1472];
	st.global.f64 	[%rd14+1464], %fd143;
	ld.param.f64 	%fd144, [%rd8+1480];
	st.global.f64 	[%rd14+1472], %fd144;
	ld.param.f64 	%fd145, [%rd8+1488];
	st.global.f64 	[%rd14+1480], %fd145;
	ld.param.f64 	%fd146, [%rd8+1496];
	st.global.f64 	[%rd14+1488], %fd146;
	ld.param.f64 	%fd147, [%rd8+1504];
	st.global.f64 	[%rd14+1496], %fd147;
	ld.param.f64 	%fd148, [%rd8+1512];
	st.global.f64 	[%rd14+1504], %fd148;
	ld.param.f64 	%fd149, [%rd8+1520];
	st.global.f64 	[%rd14+1512], %fd149;
	ld.param.f64 	%fd150, [%rd8+1528];
	st.global.f64 	[%rd14+1520], %fd150;
	ld.param.f64 	%fd151, [%rd8+1536];
	st.global.f64 	[%rd14+1528], %fd151;
	ld.param.f64 	%fd152, [%rd8+1544];
	st.global.f64 	[%rd14+1536], %fd152;
	ld.param.f64 	%fd153, [%rd8+1552];
	st.global.f64 	[%rd14+1544], %fd153;
	ld.param.f64 	%fd154, [%rd8+1560];
	st.global.f64 	[%rd14+1552], %fd154;
	ld.param.f64 	%fd155, [%rd8+1568];
	st.global.f64 	[%rd14+1560], %fd155;
	ld.param.f64 	%fd156, [%rd8+1576];
	st.global.f64 	[%rd14+1568], %fd156;
	ld.param.f64 	%fd157, [%rd8+1584];
	st.global.f64 	[%rd14+1576], %fd157;
	ld.param.f64 	%fd158, [%rd8+1592];
	st.global.f64 	[%rd14+1584], %fd158;
	ld.param.f64 	%fd159, [%rd8+1600];
	st.global.f64 	[%rd14+1592], %fd159;
	ld.param.f64 	%fd160, [%rd8+1608];
	st.global.f64 	[%rd14+1600], %fd160;
	ld.param.f64 	%fd161, [%rd8+1616];
	st.global.f64 	[%rd14+1608], %fd161;
	ld.param.f64 	%fd162, [%rd8+1624];
	st.global.f64 	[%rd14+1616], %fd162;
	ld.param.f64 	%fd163, [%rd8+1632];
	st.global.f64 	[%rd14+1624], %fd163;
	ld.param.f64 	%fd164, [%rd8+1640];
	st.global.f64 	[%rd14+1632], %fd164;
	ld.param.f64 	%fd165, [%rd8+1648];
	st.global.f64 	[%rd14+1640], %fd165;
	ld.param.f64 	%fd166, [%rd8+1656];
	st.global.f64 	[%rd14+1648], %fd166;
	ld.param.f64 	%fd167, [%rd8+1664];
	st.global.f64 	[%rd14+1656], %fd167;
	ld.param.f64 	%fd168, [%rd8+1672];
	st.global.f64 	[%rd14+1664], %fd168;
	ld.param.f64 	%fd169, [%rd8+1680];
	st.global.f64 	[%rd14+1672], %fd169;
	ld.param.f64 	%fd170, [%rd8+1688];
	st.global.f64 	[%rd14+1680], %fd170;
	ld.param.f64 	%fd171, [%rd8+1696];
	st.global.f64 	[%rd14+1688], %fd171;
	ld.param.f64 	%fd172, [%rd8+1704];
	st.global.f64 	[%rd14+1696], %fd172;
	ld.param.f64 	%fd173, [%rd8+1712];
	st.global.f64 	[%rd14+1704], %fd173;
	ld.param.f64 	%fd174, [%rd8+1720];
	st.global.f64 	[%rd14+1712], %fd174;
	ld.param.f64 	%fd175, [%rd8+1728];
	st.global.f64 	[%rd14+1720], %fd175;
	ld.param.f64 	%fd176, [%rd8+1736];
	st.global.f64 	[%rd14+1728], %fd176;
	ld.param.f64 	%fd177, [%rd8+1744];
	st.global.f64 	[%rd14+1736], %fd177;
	ld.param.f64 	%fd178, [%rd8+1752];
	st.global.f64 	[%rd14+1744], %fd178;
	ld.param.f64 	%fd179, [%rd8+1760];
	st.global.f64 	[%rd14+1752], %fd179;
	ld.param.f64 	%fd180, [%rd8+1768];
	st.global.f64 	[%rd14+1760], %fd180;
	ld.param.f64 	%fd181, [%rd8+1776];
	st.global.f64 	[%rd14+1768], %fd181;
	ld.param.f64 	%fd182, [%rd8+1784];
	st.global.f64 	[%rd14+1776], %fd182;
	ld.param.f64 	%fd183, [%rd8+1792];
	st.global.f64 	[%rd14+1784], %fd183;
	ld.param.f64 	%fd184, [%rd8+1800];
	st.global.f64 	[%rd14+1792], %fd184;
	ld.param.f64 	%fd185, [%rd8+1808];
	st.global.f64 	[%rd14+1800], %fd185;
	ld.param.f64 	%fd186, [%rd8+1816];
	st.global.f64 	[%rd14+1808], %fd186;
	ld.param.f64 	%fd187, [%rd8+1824];
	st.global.f64 	[%rd14+1816], %fd187;
	ld.param.f64 	%fd188, [%rd8+1832];
	st.global.f64 	[%rd14+1824], %fd188;
	ld.param.f64 	%fd189, [%rd8+1840];
	st.global.f64 	[%rd14+1832], %fd189;
	ld.param.f64 	%fd190, [%rd8+1848];
	st.global.f64 	[%rd14+1840], %fd190;
	ld.param.f64 	%fd191, [%rd8+1856];
	st.global.f64 	[%rd14+1848], %fd191;
	ld.param.f64 	%fd192, [%rd8+1864];
	st.global.f64 	[%rd14+1856], %fd192;
	ld.param.f64 	%fd193, [%rd8+1872];
	st.global.f64 	[%rd14+1864], %fd193;
	ld.param.f64 	%fd194, [%rd8+1880];
	st.global.f64 	[%rd14+1872], %fd194;
	ld.param.f64 	%fd195, [%rd8+1888];
	st.global.f64 	[%rd14+1880], %fd195;
	ld.param.f64 	%fd196, [%rd8+1896];
	st.global.f64 	[%rd14+1888], %fd196;
	ld.param.f64 	%fd197, [%rd8+1904];
	st.global.f64 	[%rd14+1896], %fd197;
	ld.param.f64 	%fd198, [%rd8+1912];
	st.global.f64 	[%rd14+1904], %fd198;
	ld.param.f64 	%fd199, [%rd8+1920];
	st.global.f64 	[%rd14+1912], %fd199;
	ld.param.f64 	%fd200, [%rd8+1928];
	st.global.f64 	[%rd14+1920], %fd200;
	ld.param.f64 	%fd201, [%rd8+1936];
	st.global.f64 	[%rd14+1928], %fd201;
	ld.param.f64 	%fd202, [%rd8+1944];
	st.global.f64 	[%rd14+1936], %fd202;
	ld.param.f64 	%fd203, [%rd8+1952];
	st.global.f64 	[%rd14+1944], %fd203;
	ld.param.f64 	%fd204, [%rd8+1960];
	st.global.f64 	[%rd14+1952], %fd204;
	ld.param.f64 	%fd205, [%rd8+1968];
	st.global.f64 	[%rd14+1960], %fd205;
	ld.param.f64 	%fd206, [%rd8+1976];
	st.global.f64 	[%rd14+1968], %fd206;
	ld.param.f64 	%fd207, [%rd8+1984];
	st.global.f64 	[%rd14+1976], %fd207;
	ld.param.f64 	%fd208, [%rd8+1992];
	st.global.f64 	[%rd14+1984], %fd208;
	ld.param.f64 	%fd209, [%rd8+2000];
	st.global.f64 	[%rd14+1992], %fd209;
	ld.param.f64 	%fd210, [%rd8+2008];
	st.global.f64 	[%rd14+2000], %fd210;
	ld.param.f64 	%fd211, [%rd8+2016];
	st.global.f64 	[%rd14+2008], %fd211;
	ld.param.f64 	%fd212, [%rd8+2024];
	st.global.f64 	[%rd14+2016], %fd212;
	ld.param.f64 	%fd213, [%rd8+2032];
	st.global.f64 	[%rd14+2024], %fd213;
	ld.param.f64 	%fd214, [%rd8+2040];
	st.global.f64 	[%rd14+2032], %fd214;
	ld.param.f64 	%fd215, [%rd8+2048];
	st.global.f64 	[%rd14+2040], %fd215;
	ld.param.f64 	%fd216, [%rd8+2056];
	st.global.f64 	[%rd14+2048], %fd216;
	ld.param.f64 	%fd217, [%rd8+2064];
	st.global.f64 	[%rd14+2056], %fd217;
	ld.param.f64 	%fd218, [%rd8+2072];
	st.global.f64 	[%rd14+2064], %fd218;
	ld.param.f64 	%fd219, [%rd8+2080];
	st.global.f64 	[%rd14+2072], %fd219;
	ld.param.f64 	%fd220, [%rd8+2088];
	st.global.f64 	[%rd14+2080], %fd220;
	ld.param.f64 	%fd221, [%rd8+2096];
	st.global.f64 	[%rd14+2088], %fd221;
	ld.param.f64 	%fd222, [%rd8+2104];
	st.global.f64 	[%rd14+2096], %fd222;
	ld.param.f64 	%fd223, [%rd8+2112];
	st.global.f64 	[%rd14+2104], %fd223;
	ld.param.f64 	%fd224, [%rd8+2120];
	st.global.f64 	[%rd14+2112], %fd224;
	ld.param.f64 	%fd225, [%rd8+2128];
	st.global.f64 	[%rd14+2120], %fd225;
	ld.param.f64 	%fd226, [%rd8+2136];
	st.global.f64 	[%rd14+2128], %fd226;
	ld.param.f64 	%fd227, [%rd8+2144];
	st.global.f64 	[%rd14+2136], %fd227;
	ld.param.f64 	%fd228, [%rd8+2152];
	st.global.f64 	[%rd14+2144], %fd228;
	ld.param.f64 	%fd229, [%rd8+2160];
	st.global.f64 	[%rd14+2152], %fd229;
	ld.param.f64 	%fd230, [%rd8+2168];
	st.global.f64 	[%rd14+2160], %fd230;
	ld.param.f64 	%fd231, [%rd8+2176];
	st.global.f64 	[%rd14+2168], %fd231;
	ld.param.f64 	%fd232, [%rd8+2184];
	st.global.f64 	[%rd14+2176], %fd232;
	ld.param.f64 	%fd233, [%rd8+2192];
	st.global.f64 	[%rd14+2184], %fd233;
	ld.param.f64 	%fd234, [%rd8+2200];
	st.global.f64 	[%rd14+2192], %fd234;
	ld.param.f64 	%fd235, [%rd8+2208];
	st.global.f64 	[%rd14+2200], %fd235;
	ld.param.f64 	%fd236, [%rd8+2216];
	st.global.f64 	[%rd14+2208], %fd236;
	ld.param.f64 	%fd237, [%rd8+2224];
	st.global.f64 	[%rd14+2216], %fd237;
	ld.param.f64 	%fd238, [%rd8+2232];
	st.global.f64 	[%rd14+2224], %fd238;
	ld.param.f64 	%fd239, [%rd8+2240];
	st.global.f64 	[%rd14+2232], %fd239;
	ld.param.f64 	%fd240, [%rd8+2248];
	st.global.f64 	[%rd14+2240], %fd240;
	ld.param.f64 	%fd241, [%rd8+2256];
	st.global.f64 	[%rd14+2248], %fd241;
	ld.param.f64 	%fd242, [%rd8+2264];
	st.global.f64 	[%rd14+2256], %fd242;
	ld.param.f64 	%fd243, [%rd8+2272];
	st.global.f64 	[%rd14+2264], %fd243;
	ld.param.f64 	%fd244, [%rd8+2280];
	st.global.f64 	[%rd14+2272], %fd244;
	ld.param.f64 	%fd245, [%rd8+2288];
	st.global.f64 	[%rd14+2280], %fd245;
	ld.param.f64 	%fd246, [%rd8+2296];
	st.global.f64 	[%rd14+2288], %fd246;
	ld.param.f64 	%fd247, [%rd8+2304];
	st.global.f64 	[%rd14+2296], %fd247;
	ld.param.f64 	%fd248, [%rd8+2312];
	st.global.f64 	[%rd14+2304], %fd248;
	ld.param.f64 	%fd249, [%rd8+2320];
	st.global.f64 	[%rd14+2312], %fd249;
	ld.param.f64 	%fd250, [%rd8+2328];
	st.global.f64 	[%rd14+2320], %fd250;
	ld.param.f64 	%fd251, [%rd8+2336];
	st.global.f64 	[%rd14+2328], %fd251;
	ld.param.f64 	%fd252, [%rd8+2344];
	st.global.f64 	[%rd14+2336], %fd252;
	ld.param.f64 	%fd253, [%rd8+2352];
	st.global.f64 	[%rd14+2344], %fd253;
	ld.param.f64 	%fd254, [%rd8+2360];
	st.global.f64 	[%rd14+2352], %fd254;
	ld.param.f64 	%fd255, [%rd8+2368];
	st.global.f64 	[%rd14+2360], %fd255;
	ld.param.f64 	%fd256, [%rd8+2376];
	st.global.f64 	[%rd14+2368], %fd256;
	ld.param.f64 	%fd257, [%rd8+2384];
	st.global.f64 	[%rd14+2376], %fd257;
	ld.param.f64 	%fd258, [%rd8+2392];
	st.global.f64 	[%rd14+2384], %fd258;
	ld.param.f64 	%fd259, [%rd8+2400];
	st.global.f64 	[%rd14+2392], %fd259;
	ld.param.f64 	%fd260, [%rd8+2408];
	st.global.f64 	[%rd14+2400], %fd260;
	ld.param.f64 	%fd261, [%rd8+2416];
	st.global.f64 	[%rd14+2408], %fd261;
	ld.param.f64 	%fd262, [%rd8+2424];
	st.global.f64 	[%rd14+2416], %fd262;
	ld.param.f64 	%fd263, [%rd8+2432];
	st.global.f64 	[%rd14+2424], %fd263;
	ld.param.f64 	%fd264, [%rd8+2440];
	st.global.f64 	[%rd14+2432], %fd264;
	ld.param.f64 	%fd265, [%rd8+2448];
	st.global.f64 	[%rd14+2440], %fd265;
	ld.param.f64 	%fd266, [%rd8+2456];
	st.global.f64 	[%rd14+2448], %fd266;
	ld.param.f64 	%fd267, [%rd8+2464];
	st.global.f64 	[%rd14+2456], %fd267;
	ld.param.f64 	%fd268, [%rd8+2472];
	st.global.f64 	[%rd14+2464], %fd268;
	ld.param.f64 	%fd269, [%rd8+2480];
	st.global.f64 	[%rd14+2472], %fd269;
	ld.param.f64 	%fd270, [%rd8+2488];
	st.global.f64 	[%rd14+2480], %fd270;
	ld.param.f64 	%fd271, [%rd8+2496];
	st.global.f64 	[%rd14+2488], %fd271;
	ld.param.f64 	%fd272, [%rd8+2504];
	st.global.f64 	[%rd14+2496], %fd272;
	ld.param.f64 	%fd273, [%rd8+2512];
	st.global.f64 	[%rd14+2504], %fd273;
	ld.param.f64 	%fd274, [%rd8+2520];
	st.global.f64 	[%rd14+2512], %fd274;
	ld.param.f64 	%fd275, [%rd8+2528];
	st.global.f64 	[%rd14+2520], %fd275;
	ld.param.f64 	%fd276, [%rd8+2536];
	st.global.f64 	[%rd14+2528], %fd276;
	ld.param.f64 	%fd277, [%rd8+2544];
	st.global.f64 	[%rd14+2536], %fd277;
	ld.param.f64 	%fd278, [%rd8+2552];
	st.global.f64 	[%rd14+2544], %fd278;
	ld.param.f64 	%fd279, [%rd8+2560];
	st.global.f64 	[%rd14+2552], %fd279;
	ld.param.f64 	%fd280, [%rd8+2568];
	st.global.f64 	[%rd14+2560], %fd280;
	ld.param.f64 	%fd281, [%rd8+2576];
	st.global.f64 	[%rd14+2568], %fd281;
	ld.param.f64 	%fd282, [%rd8+2584];
	st.global.f64 	[%rd14+2576], %fd282;
	ld.param.f64 	%fd283, [%rd8+2592];
	st.global.f64 	[%rd14+2584], %fd283;
	ld.param.f64 	%fd284, [%rd8+2600];
	st.global.f64 	[%rd14+2592], %fd284;
	ld.param.f64 	%fd285, [%rd8+2608];
	st.global.f64 	[%rd14+2600], %fd285;
	ld.param.f64 	%fd286, [%rd8+2616];
	st.global.f64 	[%rd14+2608], %fd286;
	ld.param.f64 	%fd287, [%rd8+2624];
	st.global.f64 	[%rd14+2616], %fd287;
	ld.param.f64 	%fd288, [%rd8+2632];
	st.global.f64 	[%rd14+2624], %fd288;
	ld.param.f64 	%fd289, [%rd8+2640];
	st.global.f64 	[%rd14+2632], %fd289;
	ld.param.f64 	%fd290, [%rd8+2648];
	st.global.f64 	[%rd14+2640], %fd290;
	ld.param.f64 	%fd291, [%rd8+2656];
	st.global.f64 	[%rd14+2648], %fd291;
	ld.param.f64 	%fd292, [%rd8+2664];
	st.global.f64 	[%rd14+2656], %fd292;
	ld.param.f64 	%fd293, [%rd8+2672];
	st.global.f64 	[%rd14+2664], %fd293;
	ld.param.f64 	%fd294, [%rd8+2680];
	st.global.f64 	[%rd14+2672], %fd294;
	ld.param.f64 	%fd295, [%rd8+2688];
	st.global.f64 	[%rd14+2680], %fd295;
	ld.param.f64 	%fd296, [%rd8+2696];
	st.global.f64 	[%rd14+2688], %fd296;
	ld.param.f64 	%fd297, [%rd8+2704];
	st.global.f64 	[%rd14+2696], %fd297;
	ld.param.f64 	%fd298, [%rd8+2712];
	st.global.f64 	[%rd14+2704], %fd298;
	ld.param.f64 	%fd299, [%rd8+2720];
	st.global.f64 	[%rd14+2712], %fd299;
	ld.param.f64 	%fd300, [%rd8+2728];
	st.global.f64 	[%rd14+2720], %fd300;
	ld.param.f64 	%fd301, [%rd8+2736];
	st.global.f64 	[%rd14+2728], %fd301;
	ld.param.f64 	%fd302, [%rd8+2744];
	st.global.f64 	[%rd14+2736], %fd302;
	ld.param.f64 	%fd303, [%rd8+2752];
	st.global.f64 	[%rd14+2744], %fd303;
	ld.param.f64 	%fd304, [%rd8+2760];
	st.global.f64 	[%rd14+2752], %fd304;
	ld.param.f64 	%fd305, [%rd8+2768];
	st.global.f64 	[%rd14+2760], %fd305;
	ld.param.f64 	%fd306, [%rd8+2776];
	st.global.f64 	[%rd14+2768], %fd306;
	ld.param.f64 	%fd307, [%rd8+2784];
	st.global.f64 	[%rd14+2776], %fd307;
	ld.param.f64 	%fd308, [%rd8+2792];
	st.global.f64 	[%rd14+2784], %fd308;
	ld.param.f64 	%fd309, [%rd8+2800];
	st.global.f64 	[%rd14+2792], %fd309;
	ld.param.f64 	%fd310, [%rd8+2808];
	st.global.f64 	[%rd14+2800], %fd310;
	ld.param.f64 	%fd311, [%rd8+2816];
	st.global.f64 	[%rd14+2808], %fd311;
	ld.param.f64 	%fd312, [%rd8+2824];
	st.global.f64 	[%rd14+2816], %fd312;
	ld.param.f64 	%fd313, [%rd8+2832];
	st.global.f64 	[%rd14+2824], %fd313;
	ld.param.f64 	%fd314, [%rd8+2840];
	st.global.f64 	[%rd14+2832], %fd314;
	ld.param.f64 	%fd315, [%rd8+2848];
	st.global.f64 	[%rd14+2840], %fd315;
	ld.param.f64 	%fd316, [%rd8+2856];
	st.global.f64 	[%rd14+2848], %fd316;
	ld.param.f64 	%fd317, [%rd8+2864];
	st.global.f64 	[%rd14+2856], %fd317;
	ld.param.f64 	%fd318, [%rd8+2872];
	st.global.f64 	[%rd14+2864], %fd318;
	ld.param.f64 	%fd319, [%rd8+2880];
	st.global.f64 	[%rd14+2872], %fd319;
	ld.param.f64 	%fd320, [%rd8+2888];
	st.global.f64 	[%rd14+2880], %fd320;
	ld.param.f64 	%fd321, [%rd8+2896];
	st.global.f64 	[%rd14+2888], %fd321;
	ld.param.f64 	%fd322, [%rd8+2904];
	st.global.f64 	[%rd14+2896], %fd322;
	ld.param.f64 	%fd323, [%rd8+2912];
	st.global.f64 	[%rd14+2904], %fd323;
	ld.param.f64 	%fd324, [%rd8+2920];
	st.global.f64 	[%rd14+2912], %fd324;
	ld.param.f64 	%fd325, [%rd8+2928];
	st.global.f64 	[%rd14+2920], %fd325;
	ld.param.f64 	%fd326, [%rd8+2936];
	st.global.f64 	[%rd14+2928], %fd326;
	ld.param.f64 	%fd327, [%rd8+2944];
	st.global.f64 	[%rd14+2936], %fd327;
	ld.param.f64 	%fd328, [%rd8+2952];
	st.global.f64 	[%rd14+2944], %fd328;
	ld.param.f64 	%fd329, [%rd8+2960];
	st.global.f64 	[%rd14+2952], %fd329;
	ld.param.f64 	%fd330, [%rd8+2968];
	st.global.f64 	[%rd14+2960], %fd330;
	ld.param.f64 	%fd331, [%rd8+2976];
	st.global.f64 	[%rd14+2968], %fd331;
	ld.param.f64 	%fd332, [%rd8+2984];
	st.global.f64 	[%rd14+2976], %fd332;
	ld.param.f64 	%fd333, [%rd8+2992];
	st.global.f64 	[%rd14+2984], %fd333;
	ld.param.f64 	%fd334, [%rd8+3000];
	st.global.f64 	[%rd14+2992], %fd334;
	ld.param.f64 	%fd335, [%rd8+3008];
	st.global.f64 	[%rd14+3000], %fd335;
	ld.param.f64 	%fd336, [%rd8+3016];
	st.global.f64 	[%rd14+3008], %fd336;
	ld.param.f64 	%fd337, [%rd8+3024];
	st.global.f64 	[%rd14+3016], %fd337;
	ld.param.f64 	%fd338, [%rd8+3032];
	st.global.f64 	[%rd14+3024], %fd338;
	ld.param.f64 	%fd339, [%rd8+3040];
	st.global.f64 	[%rd14+3032], %fd339;
	ld.param.f64 	%fd340, [%rd8+3048];
	st.global.f64 	[%rd14+3040], %fd340;
	ld.param.f64 	%fd341, [%rd8+3056];
	st.global.f64 	[%rd14+3048], %fd341;
	ld.param.f64 	%fd342, [%rd8+3064];
	st.global.f64 	[%rd14+3056], %fd342;
	ld.param.f64 	%fd343, [%rd8+3072];
	st.global.f64 	[%rd14+3064], %fd343;
	ld.param.f64 	%fd344, [%rd8+3080];
	st.global.f64 	[%rd14+3072], %fd344;
	ld.param.f64 	%fd345, [%rd8+3088];
	st.global.f64 	[%rd14+3080], %fd345;
	ld.param.f64 	%fd346, [%rd8+3096];
	st.global.f64 	[%rd14+3088], %fd346;
	ld.param.f64 	%fd347, [%rd8+3104];
	st.global.f64 	[%rd14+3096], %fd347;
	ld.param.f64 	%fd348, [%rd8+3112];
	st.global.f64 	[%rd14+3104], %fd348;
	ld.param.f64 	%fd349, [%rd8+3120];
	st.global.f64 	[%rd14+3112], %fd349;
	ld.param.f64 	%fd350, [%rd8+3128];
	st.global.f64 	[%rd14+3120], %fd350;
	ld.param.f64 	%fd351, [%rd8+3136];
	st.global.f64 	[%rd14+3128], %fd351;
	ld.param.f64 	%fd352, [%rd8+3144];
	st.global.f64 	[%rd14+3136], %fd352;
	ld.param.f64 	%fd353, [%rd8+3152];
	st.global.f64 	[%rd14+3144], %fd353;
	ld.param.f64 	%fd354, [%rd8+3160];
	st.global.f64 	[%rd14+3152], %fd354;
	ld.param.f64 	%fd355, [%rd8+3168];
	st.global.f64 	[%rd14+3160], %fd355;
	ld.param.f64 	%fd356, [%rd8+3176];
	st.global.f64 	[%rd14+3168], %fd356;
	ld.param.f64 	%fd357, [%rd8+3184];
	st.global.f64 	[%rd14+3176], %fd357;
	ld.param.f64 	%fd358, [%rd8+3192];
	st.global.f64 	[%rd14+3184], %fd358;
	ld.param.f64 	%fd359, [%rd8+3200];
	st.global.f64 	[%rd14+3192], %fd359;
	ld.param.f64 	%fd360, [%rd8+3208];
	st.global.f64 	[%rd14+3200], %fd360;
	ld.param.f64 	%fd361, [%rd8+3216];
	st.global.f64 	[%rd14+3208], %fd361;
	ld.param.f64 	%fd362, [%rd8+3224];
	st.global.f64 	[%rd14+3216], %fd362;
	ld.param.f64 	%fd363, [%rd8+3232];
	st.global.f64 	[%rd14+3224], %fd363;
	ld.param.f64 	%fd364, [%rd8+3240];
	st.global.f64 	[%rd14+3232], %fd364;
	ld.param.f64 	%fd365, [%rd8+3248];
	st.global.f64 	[%rd14+3240], %fd365;
	ld.param.f64 	%fd366, [%rd8+3256];
	st.global.f64 	[%rd14+3248], %fd366;
	ld.param.f64 	%fd367, [%rd8+3264];
	st.global.f64 	[%rd14+3256], %fd367;
	ld.param.f64 	%fd368, [%rd8+3272];
	st.global.f64 	[%rd14+3264], %fd368;
	ld.param.f64 	%fd369, [%rd8+3280];
	st.global.f64 	[%rd14+3272], %fd369;
	ld.param.f64 	%fd370, [%rd8+3288];
	st.global.f64 	[%rd14+3280], %fd370;
	ld.param.f64 	%fd371, [%rd8+3296];
	st.global.f64 	[%rd14+3288], %fd371;
	ld.param.f64 	%fd372, [%rd8+3304];
	st.global.f64 	[%rd14+3296], %fd372;
	ld.param.f64 	%fd373, [%rd8+3312];
	st.global.f64 	[%rd14+3304], %fd373;
	ld.param.f64 	%fd374, [%rd8+3320];
	st.global.f64 	[%rd14+3312], %fd374;
	ld.param.f64 	%fd375, [%rd8+3328];
	st.global.f64 	[%rd14+3320], %fd375;
	ld.param.f64 	%fd376, [%rd8+3336];
	st.global.f64 	[%rd14+3328], %fd376;
	ld.param.f64 	%fd377, [%rd8+3344];
	st.global.f64 	[%rd14+3336], %fd377;
	ld.param.f64 	%fd378, [%rd8+3352];
	st.global.f64 	[%rd14+3344], %fd378;
	ld.param.f64 	%fd379, [%rd8+3360];
	st.global.f64 	[%rd14+3352], %fd379;
	ld.param.f64 	%fd380, [%rd8+3368];
	st.global.f64 	[%rd14+3360], %fd380;
	ld.param.f64 	%fd381, [%rd8+3376];
	st.global.f64 	[%rd14+3368], %fd381;
	ld.param.f64 	%fd382, [%rd8+3384];
	st.global.f64 	[%rd14+3376], %fd382;
	ld.param.f64 	%fd383, [%rd8+3392];
	st.global.f64 	[%rd14+3384], %fd383;
	ld.param.f64 	%fd384, [%rd8+3400];
	st.global.f64 	[%rd14+3392], %fd384;
	ld.param.f64 	%fd385, [%rd8+3408];
	st.global.f64 	[%rd14+3400], %fd385;
	ld.param.f64 	%fd386, [%rd8+3416];
	st.global.f64 	[%rd14+3408], %fd386;
	ld.param.f64 	%fd387, [%rd8+3424];
	st.global.f64 	[%rd14+3416], %fd387;
	ld.param.f64 	%fd388, [%rd8+3432];
	st.global.f64 	[%rd14+3424], %fd388;
	ld.param.f64 	%fd389, [%rd8+3440];
	st.global.f64 	[%rd14+3432], %fd389;
	ld.param.f64 	%fd390, [%rd8+3448];
	st.global.f64 	[%rd14+3440], %fd390;
	ld.param.f64 	%fd391, [%rd8+3456];
	st.global.f64 	[%rd14+3448], %fd391;
	ld.param.f64 	%fd392, [%rd8+3464];
	st.global.f64 	[%rd14+3456], %fd392;
	ld.param.f64 	%fd393, [%rd8+3472];
	st.global.f64 	[%rd14+3464], %fd393;
	ld.param.f64 	%fd394, [%rd8+3480];
	st.global.f64 	[%rd14+3472], %fd394;
	ld.param.f64 	%fd395, [%rd8+3488];
	st.global.f64 	[%rd14+3480], %fd395;
	ld.param.f64 	%fd396, [%rd8+3496];
	st.global.f64 	[%rd14+3488], %fd396;
	ld.param.f64 	%fd397, [%rd8+3504];
	st.global.f64 	[%rd14+3496], %fd397;
	ld.param.f64 	%fd398, [%rd8+3512];
	st.global.f64 	[%rd14+3504], %fd398;
	ld.param.f64 	%fd399, [%rd8+3520];
	st.global.f64 	[%rd14+3512], %fd399;
	ld.param.f64 	%fd400, [%rd8+3528];
	st.global.f64 	[%rd14+3520], %fd400;
	ld.param.f64 	%fd401, [%rd8+3536];
	st.global.f64 	[%rd14+3528], %fd401;
	ld.param.f64 	%fd402, [%rd8+3544];
	st.global.f64 	[%rd14+3536], %fd402;
	ld.param.f64 	%fd403, [%rd8+3552];
	st.global.f64 	[%rd14+3544], %fd403;
	ld.param.f64 	%fd404, [%rd8+3560];
	st.global.f64 	[%rd14+3552], %fd404;
	ld.param.f64 	%fd405, [%rd8+3568];
	st.global.f64 	[%rd14+3560], %fd405;
	ld.param.f64 	%fd406, [%rd8+3576];
	st.global.f64 	[%rd14+3568], %fd406;
	ld.param.f64 	%fd407, [%rd8+3584];
	st.global.f64 	[%rd14+3576], %fd407;
	ld.param.f64 	%fd408, [%rd8+3592];
	st.global.f64 	[%rd14+3584], %fd408;
	ld.param.f64 	%fd409, [%rd8+3600];
	st.global.f64 	[%rd14+3592], %fd409;
	ld.param.f64 	%fd410, [%rd8+3608];
	st.global.f64 	[%rd14+3600], %fd410;
	ld.param.f64 	%fd411, [%rd8+3616];
	st.global.f64 	[%rd14+3608], %fd411;
	ld.param.f64 	%fd412, [%rd8+3624];
	st.global.f64 	[%rd14+3616], %fd412;
	ld.param.f64 	%fd413, [%rd8+3632];
	st.global.f64 	[%rd14+3624], %fd413;
	ld.param.f64 	%fd414, [%rd8+3640];
	st.global.f64 	[%rd14+3632], %fd414;
	ld.param.f64 	%fd415, [%rd8+3648];
	st.global.f64 	[%rd14+3640], %fd415;
	ld.param.f64 	%fd416, [%rd8+3656];
	st.global.f64 	[%rd14+3648], %fd416;
	ld.param.f64 	%fd417, [%rd8+3664];
	st.global.f64 	[%rd14+3656], %fd417;
	ld.param.f64 	%fd418, [%rd8+3672];
	st.global.f64 	[%rd14+3664], %fd418;
	ld.param.f64 	%fd419, [%rd8+3680];
	st.global.f64 	[%rd14+3672], %fd419;
	ld.param.f64 	%fd420, [%rd8+3688];
	st.global.f64 	[%rd14+3680], %fd420;
	ld.param.f64 	%fd421, [%rd8+3696];
	st.global.f64 	[%rd14+3688], %fd421;
	ld.param.f64 	%fd422, [%rd8+3704];
	st.global.f64 	[%rd14+3696], %fd422;
	ld.param.f64 	%fd423, [%rd8+3712];
	st.global.f64 	[%rd14+3704], %fd423;
	ld.param.f64 	%fd424, [%rd8+3720];
	st.global.f64 	[%rd14+3712], %fd424;
	ld.param.f64 	%fd425, [%rd8+3728];
	st.global.f64 	[%rd14+3720], %fd425;
	ld.param.f64 	%fd426, [%rd8+3736];
	st.global.f64 	[%rd14+3728], %fd426;
	ld.param.f64 	%fd427, [%rd8+3744];
	st.global.f64 	[%rd14+3736], %fd427;
	ld.param.f64 	%fd428, [%rd8+3752];
	st.global.f64 	[%rd14+3744], %fd428;
	ld.param.f64 	%fd429, [%rd8+3760];
	st.global.f64 	[%rd14+3752], %fd429;
	ld.param.f64 	%fd430, [%rd8+3768];
	st.global.f64 	[%rd14+3760], %fd430;
	ld.param.f64 	%fd431, [%rd8+3776];
	st.global.f64 	[%rd14+3768], %fd431;
	ld.param.f64 	%fd432, [%rd8+3784];
	st.global.f64 	[%rd14+3776], %fd432;
	ld.param.f64 	%fd433, [%rd8+3792];
	st.global.f64 	[%rd14+3784], %fd433;
	ld.param.f64 	%fd434, [%rd8+3800];
	st.global.f64 	[%rd14+3792], %fd434;
	ld.param.f64 	%fd435, [%rd8+3808];
	st.global.f64 	[%rd14+3800], %fd435;
	ld.param.f64 	%fd436, [%rd8+3816];
	st.global.f64 	[%rd14+3808], %fd436;
	ld.param.f64 	%fd437, [%rd8+3824];
	st.global.f64 	[%rd14+3816], %fd437;
	ld.param.f64 	%fd438, [%rd8+3832];
	st.global.f64 	[%rd14+3824], %fd438;
	ld.param.f64 	%fd439, [%rd8+3840];
	st.global.f64 	[%rd14+3832], %fd439;
	ld.param.f64 	%fd440, [%rd8+3848];
	st.global.f64 	[%rd14+3840], %fd440;
	ld.param.f64 	%fd441, [%rd8+3856];
	st.global.f64 	[%rd14+3848], %fd441;
	ld.param.f64 	%fd442, [%rd8+3864];
	st.global.f64 	[%rd14+3856], %fd442;
	ld.param.f64 	%fd443, [%rd8+3872];
	st.global.f64 	[%rd14+3864], %fd443;
	ld.param.f64 	%fd444, [%rd8+3880];
	st.global.f64 	[%rd14+3872], %fd444;
	ld.param.f64 	%fd445, [%rd8+3888];
	st.global.f64 	[%rd14+3880], %fd445;
	ld.param.f64 	%fd446, [%rd8+3896];
	st.global.f64 	[%rd14+3888], %fd446;
	ld.param.f64 	%fd447, [%rd8+3904];
	st.global.f64 	[%rd14+3896], %fd447;
	ld.param.f64 	%fd448, [%rd8+3912];
	st.global.f64 	[%rd14+3904], %fd448;
	ld.param.f64 	%fd449, [%rd8+3920];
	st.global.f64 	[%rd14+3912], %fd449;
	ld.param.f64 	%fd450, [%rd8+3928];
	st.global.f64 	[%rd14+3920], %fd450;
	ld.param.f64 	%fd451, [%rd8+3936];
	st.global.f64 	[%rd14+3928], %fd451;
	ld.param.f64 	%fd452, [%rd8+3944];
	st.global.f64 	[%rd14+3936], %fd452;
	ld.param.f64 	%fd453, [%rd8+3952];
	st.global.f64 	[%rd14+3944], %fd453;
	ld.param.f64 	%fd454, [%rd8+3960];
	st.global.f64 	[%rd14+3952], %fd454;
	ld.param.f64 	%fd455, [%rd8+3968];
	st.global.f64 	[%rd14+3960], %fd455;
	ld.param.f64 	%fd456, [%rd8+3976];
	st.global.f64 	[%rd14+3968], %fd456;
	ld.param.f64 	%fd457, [%rd8+3984];
	st.global.f64 	[%rd14+3976], %fd457;
	ld.param.f64 	%fd458, [%rd8+3992];
	st.global.f64 	[%rd14+3984], %fd458;
	ld.param.f64 	%fd459, [%rd8+4000];
	st.global.f64 	[%rd14+3992], %fd459;
	ld.param.f64 	%fd460, [%rd8+4008];
	st.global.f64 	[%rd14+4000], %fd460;
	ld.param.f64 	%fd461, [%rd8+4016];
	st.global.f64 	[%rd14+4008], %fd461;
	ld.param.f64 	%fd462, [%rd8+4024];
	st.global.f64 	[%rd14+4016], %fd462;
	ld.param.f64 	%fd463, [%rd8+4032];
	st.global.f64 	[%rd14+4024], %fd463;
	ld.param.f64 	%fd464, [%rd8+4040];
	st.global.f64 	[%rd14+4032], %fd464;
	ld.param.f64 	%fd465, [%rd8+4048];
	st.global.f64 	[%rd14+4040], %fd465;
	ld.param.f64 	%fd466, [%rd8+4056];
	st.global.f64 	[%rd14+4048], %fd466;
	ld.param.f64 	%fd467, [%rd8+4064];
	st.global.f64 	[%rd14+4056], %fd467;
	ld.param.f64 	%fd468, [%rd8+4072];
	st.global.f64 	[%rd14+4064], %fd468;
	ld.param.f64 	%fd469, [%rd8+4080];
	st.global.f64 	[%rd14+4072], %fd469;
	ld.param.f64 	%fd470, [%rd8+4088];
	st.global.f64 	[%rd14+4080], %fd470;
	ld.param.f64 	%fd471, [%rd8+4096];
	st.global.f64 	[%rd14+4088], %fd471;
	ld.param.f64 	%fd472, [%rd8+4104];
	st.global.f64 	[%rd14+4096], %fd472;
	ld.param.f64 	%fd473, [%rd8+4112];
	st.global.f64 	[%rd14+4104], %fd473;
	ld.param.f64 	%fd474, [%rd8+4120];
	st.global.f64 	[%rd14+4112], %fd474;
	ld.param.f64 	%fd475, [%rd8+4128];
	st.global.f64 	[%rd14+4120], %fd475;
	ld.param.f64 	%fd476, [%rd8+4136];
	st.global.f64 	[%rd14+4128], %fd476;
	ld.param.f64 	%fd477, [%rd8+4144];
	st.global.f64 	[%rd14+4136], %fd477;
	ld.param.f64 	%fd478, [%rd8+4152];
	st.global.f64 	[%rd14+4144], %fd478;
	ld.param.f64 	%fd479, [%rd8+4160];
	st.global.f64 	[%rd14+4152], %fd479;
	ld.param.f64 	%fd480, [%rd8+4168];
	st.global.f64 	[%rd14+4160], %fd480;
	ld.param.f64 	%fd481, [%rd8+4176];
	st.global.f64 	[%rd14+4168], %fd481;
	ld.param.f64 	%fd482, [%rd8+4184];
	st.global.f64 	[%rd14+4176], %fd482;
	ld.param.f64 	%fd483, [%rd8+4192];
	st.global.f64 	[%rd14+4184], %fd483;
	ld.param.f64 	%fd484, [%rd8+4200];
	st.global.f64 	[%rd14+4192], %fd484;
	ld.param.f64 	%fd485, [%rd8+4208];
	st.global.f64 	[%rd14+4200], %fd485;
	ld.param.f64 	%fd486, [%rd8+4216];
	st.global.f64 	[%rd14+4208], %fd486;
	ld.param.f64 	%fd487, [%rd8+4224];
	st.global.f64 	[%rd14+4216], %fd487;
	ld.param.f64 	%fd488, [%rd8+4232];
	st.global.f64 	[%rd14+4224], %fd488;
	ld.param.f64 	%fd489, [%rd8+4240];
	st.global.f64 	[%rd14+4232], %fd489;
	ld.param.f64 	%fd490, [%rd8+4248];
	st.global.f64 	[%rd14+4240], %fd490;
	ld.param.f64 	%fd491, [%rd8+4256];
	st.global.f64 	[%rd14+4248], %fd491;
	ld.param.f64 	%fd492, [%rd8+4264];
	st.global.f64 	[%rd14+4256], %fd492;
	ld.param.f64 	%fd493, [%rd8+4272];
	st.global.f64 	[%rd14+4264], %fd493;
	ld.param.f64 	%fd494, [%rd8+4280];
	st.global.f64 	[%rd14+4272], %fd494;
	ld.param.f64 	%fd495, [%rd8+4288];
	st.global.f64 	[%rd14+4280], %fd495;
	ld.param.f64 	%fd496, [%rd8+4296];
	st.global.f64 	[%rd14+4288], %fd496;
	ld.param.f64 	%fd497, [%rd8+4304];
	st.global.f64 	[%rd14+4296], %fd497;
	ld.param.f64 	%fd498, [%rd8+4312];
	st.global.f64 	[%rd14+4304], %fd498;
	ld.param.f64 	%fd499, [%rd8+4320];
	st.global.f64 	[%rd14+4312], %fd499;
	ld.param.f64 	%fd500, [%rd8+4328];
	st.global.f64 	[%rd14+4320], %fd500;
	ld.param.f64 	%fd501, [%rd8+4336];
	st.global.f64 	[%rd14+4328], %fd501;
	ld.param.f64 	%fd502, [%rd8+4344];
	st.global.f64 	[%rd14+4336], %fd502;
	ld.param.f64 	%fd503, [%rd8+4352];
	st.global.f64 	[%rd14+4344], %fd503;
	ld.param.f64 	%fd504, [%rd8+4360];
	st.global.f64 	[%rd14+4352], %fd504;
	ld.param.f64 	%fd505, [%rd8+4368];
	st.global.f64 	[%rd14+4360], %fd505;
	ld.param.f64 	%fd506, [%rd8+4376];
	st.global.f64 	[%rd14+4368], %fd506;
	ld.param.f64 	%fd507, [%rd8+4384];
	st.global.f64 	[%rd14+4376], %fd507;
	ld.param.f64 	%fd508, [%rd8+4392];
	st.global.f64 	[%rd14+4384], %fd508;
	ld.param.f64 	%fd509, [%rd8+4400];
	st.global.f64 	[%rd14+4392], %fd509;
	ld.param.f64 	%fd510, [%rd8+4408];
	st.global.f64 	[%rd14+4400], %fd510;
	ld.param.f64 	%fd511, [%rd8+4416];
	st.global.f64 	[%rd14+4408], %fd511;
	ld.param.f64 	%fd512, [%rd8+4424];
	st.global.f64 	[%rd14+4416], %fd512;
	ld.param.f64 	%fd513, [%rd8+4432];
	st.global.f64 	[%rd14+4424], %fd513;
	ld.param.f64 	%fd514, [%rd8+4440];
	st.global.f64 	[%rd14+4432], %fd514;
	ld.param.f64 	%fd515, [%rd8+4448];
	st.global.f64 	[%rd14+4440], %fd515;
	ld.param.f64 	%fd516, [%rd8+4456];
	st.global.f64 	[%rd14+4448], %fd516;
	ld.param.f64 	%fd517, [%rd8+4464];
	st.global.f64 	[%rd14+4456], %fd517;
	ld.param.f64 	%fd518, [%rd8+4472];
	st.global.f64 	[%rd14+4464], %fd518;
	ld.param.f64 	%fd519, [%rd8+4480];
	st.global.f64 	[%rd14+4472], %fd519;
	ld.param.f64 	%fd520, [%rd8+4488];
	st.global.f64 	[%rd14+4480], %fd520;
	ld.param.f64 	%fd521, [%rd8+4496];
	st.global.f64 	[%rd14+4488], %fd521;
	ld.param.f64 	%fd522, [%rd8+4504];
	st.global.f64 	[%rd14+4496], %fd522;
	ld.param.f64 	%fd523, [%rd8+4512];
	st.global.f64 	[%rd14+4504], %fd523;
	ld.param.f64 	%fd524, [%rd8+4520];
	st.global.f64 	[%rd14+4512], %fd524;
	ld.param.f64 	%fd525, [%rd8+4528];
	st.global.f64 	[%rd14+4520], %fd525;
	ld.param.f64 	%fd526, [%rd8+4536];
	st.global.f64 	[%rd14+4528], %fd526;
	ld.param.f64 	%fd527, [%rd8+4544];
	st.global.f64 	[%rd14+4536], %fd527;
	ld.param.f64 	%fd528, [%rd8+4552];
	st.global.f64 	[%rd14+4544], %fd528;
	ld.param.f64 	%fd529, [%rd8+4560];
	st.global.f64 	[%rd14+4552], %fd529;
	ld.param.f64 	%fd530, [%rd8+4568];
	st.global.f64 	[%rd14+4560], %fd530;
	ld.param.f64 	%fd531, [%rd8+4576];
	st.global.f64 	[%rd14+4568], %fd531;
	ld.param.f64 	%fd532, [%rd8+4584];
	st.global.f64 	[%rd14+4576], %fd532;
	ld.param.f64 	%fd533, [%rd8+4592];
	st.global.f64 	[%rd14+4584], %fd533;
	ld.param.f64 	%fd534, [%rd8+4600];
	st.global.f64 	[%rd14+4592], %fd534;
	ld.param.f64 	%fd535, [%rd8+4608];
	st.global.f64 	[%rd14+4600], %fd535;
	ld.param.f64 	%fd536, [%rd8+4616];
	st.global.f64 	[%rd14+4608], %fd536;
	ld.param.f64 	%fd537, [%rd8+4624];
	st.global.f64 	[%rd14+4616], %fd537;
	ld.param.f64 	%fd538, [%rd8+4632];
	st.global.f64 	[%rd14+4624], %fd538;
	ld.param.f64 	%fd539, [%rd8+4640];
	st.global.f64 	[%rd14+4632], %fd539;
	ld.param.f64 	%fd540, [%rd8+4648];
	st.global.f64 	[%rd14+4640], %fd540;
	ld.param.f64 	%fd541, [%rd8+4656];
	st.global.f64 	[%rd14+4648], %fd541;
	ld.param.f64 	%fd542, [%rd8+4664];
	st.global.f64 	[%rd14+4656], %fd542;
	ld.param.f64 	%fd543, [%rd8+4672];
	st.global.f64 	[%rd14+4664], %fd543;
	ld.param.f64 	%fd544, [%rd8+4680];
	st.global.f64 	[%rd14+4672], %fd544;
	ld.param.f64 	%fd545, [%rd8+4688];
	st.global.f64 	[%rd14+4680], %fd545;
	ld.param.f64 	%fd546, [%rd8+4696];
	st.global.f64 	[%rd14+4688], %fd546;
	ld.param.f64 	%fd547, [%rd8+4704];
	st.global.f64 	[%rd14+4696], %fd547;
	ld.param.f64 	%fd548, [%rd8+4712];
	st.global.f64 	[%rd14+4704], %fd548;
	ld.param.f64 	%fd549, [%rd8+4720];
	st.global.f64 	[%rd14+4712], %fd549;
	ld.param.f64 	%fd550, [%rd8+4728];
	st.global.f64 	[%rd14+4720], %fd550;
	ld.param.f64 	%fd551, [%rd8+4736];
	st.global.f64 	[%rd14+4728], %fd551;
	ld.param.f64 	%fd552, [%rd8+4744];
	st.global.f64 	[%rd14+4736], %fd552;
	ld.param.f64 	%fd553, [%rd8+4752];
	st.global.f64 	[%rd14+4744], %fd553;
	ld.param.f64 	%fd554, [%rd8+4760];
	st.global.f64 	[%rd14+4752], %fd554;
	ld.param.f64 	%fd555, [%rd8+4768];
	st.global.f64 	[%rd14+4760], %fd555;
	ld.param.f64 	%fd556, [%rd8+4776];
	st.global.f64 	[%rd14+4768], %fd556;
	ld.param.f64 	%fd557, [%rd8+4784];
	st.global.f64 	[%rd14+4776], %fd557;
	ld.param.f64 	%fd558, [%rd8+4792];
	st.global.f64 	[%rd14+4784], %fd558;
	ld.param.f64 	%fd559, [%rd8+4800];
	st.global.f64 	[%rd14+4792], %fd559;
	ld.param.f64 	%fd560, [%rd8+4808];
	st.global.f64 	[%rd14+4800], %fd560;
	ld.param.f64 	%fd561, [%rd8+4816];
	st.global.f64 	[%rd14+4808], %fd561;
	ld.param.f64 	%fd562, [%rd8+4824];
	st.global.f64 	[%rd14+4816], %fd562;
	ld.param.f64 	%fd563, [%rd8+4832];
	st.global.f64 	[%rd14+4824], %fd563;
	ld.param.f64 	%fd564, [%rd8+4840];
	st.global.f64 	[%rd14+4832], %fd564;
	ld.param.f64 	%fd565, [%rd8+4848];
	st.global.f64 	[%rd14+4840], %fd565;
	ld.param.f64 	%fd566, [%rd8+4856];
	st.global.f64 	[%rd14+4848], %fd566;
	ld.param.f64 	%fd567, [%rd8+4864];
	st.global.f64 	[%rd14+4856], %fd567;
	ld.param.f64 	%fd568, [%rd8+4872];
	st.global.f64 	[%rd14+4864], %fd568;
	ld.param.f64 	%fd569, [%rd8+4880];
	st.global.f64 	[%rd14+4872], %fd569;
	ld.param.f64 	%fd570, [%rd8+4888];
	st.global.f64 	[%rd14+4880], %fd570;
	ld.param.f64 	%fd571, [%rd8+4896];
	st.global.f64 	[%rd14+4888], %fd571;
	ld.param.f64 	%fd572, [%rd8+4904];
	st.global.f64 	[%rd14+4896], %fd572;
	ld.param.f64 	%fd573, [%rd8+4912];
	st.global.f64 	[%rd14+4904], %fd573;
	ld.param.f64 	%fd574, [%rd8+4920];
	st.global.f64 	[%rd14+4912], %fd574;
	ld.param.f64 	%fd575, [%rd8+4928];
	st.global.f64 	[%rd14+4920], %fd575;
	ld.param.f64 	%fd576, [%rd8+4936];
	st.global.f64 	[%rd14+4928], %fd576;
	ld.param.f64 	%fd577, [%rd8+4944];
	st.global.f64 	[%rd14+4936], %fd577;
	ld.param.f64 	%fd578, [%rd8+4952];
	st.global.f64 	[%rd14+4944], %fd578;
	ld.param.f64 	%fd579, [%rd8+4960];
	st.global.f64 	[%rd14+4952], %fd579;
	ld.param.f64 	%fd580, [%rd8+4968];
	st.global.f64 	[%rd14+4960], %fd580;
	ld.param.f64 	%fd581, [%rd8+4976];
	st.global.f64 	[%rd14+4968], %fd581;
	ld.param.f64 	%fd582, [%rd8+4984];
	st.global.f64 	[%rd14+4976], %fd582;
	ld.param.f64 	%fd583, [%rd8+4992];
	st.global.f64 	[%rd14+4984], %fd583;
	ld.param.f64 	%fd584, [%rd8+5000];
	st.global.f64 	[%rd14+4992], %fd584;
	ld.param.f64 	%fd585, [%rd8+5008];
	st.global.f64 	[%rd14+5000], %fd585;
	ld.param.f64 	%fd586, [%rd8+5016];
	st.global.f64 	[%rd14+5008], %fd586;
	ld.param.f64 	%fd587, [%rd8+5024];
	st.global.f64 	[%rd14+5016], %fd587;
	ld.param.f64 	%fd588, [%rd8+5032];
	st.global.f64 	[%rd14+5024], %fd588;
	ld.param.f64 	%fd589, [%rd8+5040];
	st.global.f64 	[%rd14+5032], %fd589;
	ld.param.f64 	%fd590, [%rd8+5048];
	st.global.f64 	[%rd14+5040], %fd590;
	ld.param.f64 	%fd591, [%rd8+5056];
	st.global.f64 	[%rd14+5048], %fd591;
	ld.param.f64 	%fd592, [%rd8+5064];
	st.global.f64 	[%rd14+5056], %fd592;
	ld.param.f64 	%fd593, [%rd8+5072];
	st.global.f64 	[%rd14+5064], %fd593;
	ld.param.f64 	%fd594, [%rd8+5080];
	st.global.f64 	[%rd14+5072], %fd594;
	ld.param.f64 	%fd595, [%rd8+5088];
	st.global.f64 	[%rd14+5080], %fd595;
	ld.param.f64 	%fd596, [%rd8+5096];
	st.global.f64 	[%rd14+5088], %fd596;
	ld.param.f64 	%fd597, [%rd8+5104];
	st.global.f64 	[%rd14+5096], %fd597;
	ld.param.f64 	%fd598, [%rd8+5112];
	st.global.f64 	[%rd14+5104], %fd598;
	ld.param.f64 	%fd599, [%rd8+5120];
	st.global.f64 	[%rd14+5112], %fd599;
	ld.param.f64 	%fd600, [%rd8+5128];
	st.global.f64 	[%rd14+5120], %fd600;
	ld.param.f64 	%fd601, [%rd8+5136];
	st.global.f64 	[%rd14+5128], %fd601;
	ld.param.f64 	%fd602, [%rd8+5144];
	st.global.f64 	[%rd14+5136], %fd602;
	ld.param.f64 	%fd603, [%rd8+5152];
	st.global.f64 	[%rd14+5144], %fd603;
	ld.param.f64 	%fd604, [%rd8+5160];
	st.global.f64 	[%rd14+5152], %fd604;
	ld.param.f64 	%fd605, [%rd8+5168];
	st.global.f64 	[%rd14+5160], %fd605;
	ld.param.f64 	%fd606, [%rd8+5176];
	st.global.f64 	[%rd14+5168], %fd606;
	ld.param.f64 	%fd607, [%rd8+5184];
	st.global.f64 	[%rd14+5176], %fd607;
	ld.param.f64 	%fd608, [%rd8+5192];
	st.global.f64 	[%rd14+5184], %fd608;
	ld.param.f64 	%fd609, [%rd8+5200];
	st.global.f64 	[%rd14+5192], %fd609;
	ld.param.f64 	%fd610, [%rd8+5208];
	st.global.f64 	[%rd14+5200], %fd610;
	ld.param.f64 	%fd611, [%rd8+5216];
	st.global.f64 	[%rd14+5208], %fd611;
	ld.param.f64 	%fd612, [%rd8+5224];
	st.global.f64 	[%rd14+5216], %fd612;
	ld.param.f64 	%fd613, [%rd8+5232];
	st.global.f64 	[%rd14+5224], %fd613;
	ld.param.f64 	%fd614, [%rd8+5240];
	st.global.f64 	[%rd14+5232], %fd614;
	ld.param.f64 	%fd615, [%rd8+5248];
	st.global.f64 	[%rd14+5240], %fd615;
	ld.param.f64 	%fd616, [%rd8+5256];
	st.global.f64 	[%rd14+5248], %fd616;
	ld.param.f64 	%fd617, [%rd8+5264];
	st.global.f64 	[%rd14+5256], %fd617;
	ld.param.f64 	%fd618, [%rd8+5272];
	st.global.f64 	[%rd14+5264], %fd618;
	ld.param.f64 	%fd619, [%rd8+5280];
	st.global.f64 	[%rd14+5272], %fd619;
	ld.param.f64 	%fd620, [%rd8+5288];
	st.global.f64 	[%rd14+5280], %fd620;
	ld.param.f64 	%fd621, [%rd8+5296];
	st.global.f64 	[%rd14+5288], %fd621;
	ld.param.f64 	%fd622, [%rd8+5304];
	st.global.f64 	[%rd14+5296], %fd622;
	ld.param.f64 	%fd623, [%rd8+5312];
	st.global.f64 	[%rd14+5304], %fd623;
	ld.param.f64 	%fd624, [%rd8+5320];
	st.global.f64 	[%rd14+5312], %fd624;
	ld.param.f64 	%fd625, [%rd8+5328];
	st.global.f64 	[%rd14+5320], %fd625;
	ld.param.f64 	%fd626, [%rd8+5336];
	st.global.f64 	[%rd14+5328], %fd626;
	ld.param.f64 	%fd627, [%rd8+5344];
	st.global.f64 	[%rd14+5336], %fd627;
	ld.param.f64 	%fd628, [%rd8+5352];
	st.global.f64 	[%rd14+5344], %fd628;
	ld.param.f64 	%fd629, [%rd8+5360];
	st.global.f64 	[%rd14+5352], %fd629;
	ld.param.f64 	%fd630, [%rd8+5368];
	st.global.f64 	[%rd14+5360], %fd630;
	ld.param.f64 	%fd631, [%rd8+5376];
	st.global.f64 	[%rd14+5368], %fd631;
	ld.param.f64 	%fd632, [%rd8+5384];
	st.global.f64 	[%rd14+5376], %fd632;
	ld.param.f64 	%fd633, [%rd8+5392];
	st.global.f64 	[%rd14+5384], %fd633;
	ld.param.f64 	%fd634, [%rd8+5400];
	st.global.f64 	[%rd14+5392], %fd634;
	ld.param.f64 	%fd635, [%rd8+5408];
	st.global.f64 	[%rd14+5400], %fd635;
	ld.param.f64 	%fd636, [%rd8+5416];
	st.global.f64 	[%rd14+5408], %fd636;
	ld.param.f64 	%fd637, [%rd8+5424];
	st.global.f64 	[%rd14+5416], %fd637;
	ld.param.f64 	%fd638, [%rd8+5432];
	st.global.f64 	[%rd14+5424], %fd638;
	ld.param.f64 	%fd639, [%rd8+5440];
	st.global.f64 	[%rd14+5432], %fd639;
	ld.param.f64 	%fd640, [%rd8+5448];
	st.global.f64 	[%rd14+5440], %fd640;
	ld.param.f64 	%fd641, [%rd8+5456];
	st.global.f64 	[%rd14+5448], %fd641;
	ld.param.f64 	%fd642, [%rd8+5464];
	st.global.f64 	[%rd14+5456], %fd642;
	ld.param.f64 	%fd643, [%rd8+5472];
	st.global.f64 	[%rd14+5464], %fd643;
	ld.param.f64 	%fd644, [%rd8+5480];
	st.global.f64 	[%rd14+5472], %fd644;
	ld.param.f64 	%fd645, [%rd8+5488];
	st.global.f64 	[%rd14+5480], %fd645;
	ld.param.f64 	%fd646, [%rd8+5496];
	st.global.f64 	[%rd14+5488], %fd646;
	ld.param.f64 	%fd647, [%rd8+5504];
	st.global.f64 	[%rd14+5496], %fd647;
	ld.param.f64 	%fd648, [%rd8+5512];
	st.global.f64 	[%rd14+5504], %fd648;
	ld.param.f64 	%fd649, [%rd8+5520];
	st.global.f64 	[%rd14+5512], %fd649;
	ld.param.f64 	%fd650, [%rd8+5528];
	st.global.f64 	[%rd14+5520], %fd650;
	ld.param.f64 	%fd651, [%rd8+5536];
	st.global.f64 	[%rd14+5528], %fd651;
	ld.param.f64 	%fd652, [%rd8+5544];
	st.global.f64 	[%rd14+5536], %fd652;
	ld.param.f64 	%fd653, [%rd8+5552];
	st.global.f64 	[%rd14+5544], %fd653;
	ld.param.f64 	%fd654, [%rd8+5560];
	st.global.f64 	[%rd14+5552], %fd654;
	ld.param.f64 	%fd655, [%rd8+5568];
	st.global.f64 	[%rd14+5560], %fd655;
	ld.param.f64 	%fd656, [%rd8+5576];
	st.global.f64 	[%rd14+5568], %fd656;
	ld.param.f64 	%fd657, [%rd8+5584];
	st.global.f64 	[%rd14+5576], %fd657;
	ld.param.f64 	%fd658, [%rd8+5592];
	st.global.f64 	[%rd14+5584], %fd658;
	ld.param.f64 	%fd659, [%rd8+5600];
	st.global.f64 	[%rd14+5592], %fd659;
	ld.param.f64 	%fd660, [%rd8+5608];
	st.global.f64 	[%rd14+5600], %fd660;
	ld.param.f64 	%fd661, [%rd8+5616];
	st.global.f64 	[%rd14+5608], %fd661;
	ld.param.f64 	%fd662, [%rd8+5624];
	st.global.f64 	[%rd14+5616], %fd662;
	ld.param.f64 	%fd663, [%rd8+5632];
	st.global.f64 	[%rd14+5624], %fd663;
	ld.param.f64 	%fd664, [%rd8+5640];
	st.global.f64 	[%rd14+5632], %fd664;
	ld.param.f64 	%fd665, [%rd8+5648];
	st.global.f64 	[%rd14+5640], %fd665;
	ld.param.f64 	%fd666, [%rd8+5656];
	st.global.f64 	[%rd14+5648], %fd666;
	ld.param.f64 	%fd667, [%rd8+5664];
	st.global.f64 	[%rd14+5656], %fd667;
	ld.param.f64 	%fd668, [%rd8+5672];
	st.global.f64 	[%rd14+5664], %fd668;
	ld.param.f64 	%fd669, [%rd8+5680];
	st.global.f64 	[%rd14+5672], %fd669;
	ld.param.f64 	%fd670, [%rd8+5688];
	st.global.f64 	[%rd14+5680], %fd670;
	ld.param.f64 	%fd671, [%rd8+5696];
	st.global.f64 	[%rd14+5688], %fd671;
	ld.param.f64 	%fd672, [%rd8+5704];
	st.global.f64 	[%rd14+5696], %fd672;
	ld.param.f64 	%fd673, [%rd8+5712];
	st.global.f64 	[%rd14+5704], %fd673;
	ld.param.f64 	%fd674, [%rd8+5720];
	st.global.f64 	[%rd14+5712], %fd674;
	ld.param.f64 	%fd675, [%rd8+5728];
	st.global.f64 	[%rd14+5720], %fd675;
	ld.param.f64 	%fd676, [%rd8+5736];
	st.global.f64 	[%rd14+5728], %fd676;
	ld.param.f64 	%fd677, [%rd8+5744];
	st.global.f64 	[%rd14+5736], %fd677;
	ld.param.f64 	%fd678, [%rd8+5752];
	st.global.f64 	[%rd14+5744], %fd678;
	ld.param.f64 	%fd679, [%rd8+5760];
	st.global.f64 	[%rd14+5752], %fd679;
	ld.param.f64 	%fd680, [%rd8+5768];
	st.global.f64 	[%rd14+5760], %fd680;
	ld.param.f64 	%fd681, [%rd8+5776];
	st.global.f64 	[%rd14+5768], %fd681;
	ld.param.f64 	%fd682, [%rd8+5784];
	st.global.f64 	[%rd14+5776], %fd682;
	ld.param.f64 	%fd683, [%rd8+5792];
	st.global.f64 	[%rd14+5784], %fd683;
	ld.param.f64 	%fd684, [%rd8+5800];
	st.global.f64 	[%rd14+5792], %fd684;
	ld.param.f64 	%fd685, [%rd8+5808];
	st.global.f64 	[%rd14+5800], %fd685;
	ld.param.f64 	%fd686, [%rd8+5816];
	st.global.f64 	[%rd14+5808], %fd686;
	ld.param.f64 	%fd687, [%rd8+5824];
	st.global.f64 	[%rd14+5816], %fd687;
	ld.param.f64 	%fd688, [%rd8+5832];
	st.global.f64 	[%rd14+5824], %fd688;
	ld.param.f64 	%fd689, [%rd8+5840];
	st.global.f64 	[%rd14+5832], %fd689;
	ld.param.f64 	%fd690, [%rd8+5848];
	st.global.f64 	[%rd14+5840], %fd690;
	ld.param.f64 	%fd691, [%rd8+5856];
	st.global.f64 	[%rd14+5848], %fd691;
	ld.param.f64 	%fd692, [%rd8+5864];
	st.global.f64 	[%rd14+5856], %fd692;
	ld.param.f64 	%fd693, [%rd8+5872];
	st.global.f64 	[%rd14+5864], %fd693;
	ld.param.f64 	%fd694, [%rd8+5880];
	st.global.f64 	[%rd14+5872], %fd694;
	ld.param.f64 	%fd695, [%rd8+5888];
	st.global.f64 	[%rd14+5880], %fd695;
	ld.param.f64 	%fd696, [%rd8+5896];
	st.global.f64 	[%rd14+5888], %fd696;
	ld.param.f64 	%fd697, [%rd8+5904];
	st.global.f64 	[%rd14+5896], %fd697;
	ld.param.f64 	%fd698, [%rd8+5912];
	st.global.f64 	[%rd14+5904], %fd698;
	ld.param.f64 	%fd699, [%rd8+5920];
	st.global.f64 	[%rd14+5912], %fd699;
	ld.param.f64 	%fd700, [%rd8+5928];
	st.global.f64 	[%rd14+5920], %fd700;
	ld.param.f64 	%fd701, [%rd8+5936];
	st.global.f64 	[%rd14+5928], %fd701;
	ld.param.f64 	%fd702, [%rd8+5944];
	st.global.f64 	[%rd14+5936], %fd702;
	ld.param.f64 	%fd703, [%rd8+5952];
	st.global.f64 	[%rd14+5944], %fd703;
	ld.param.f64 	%fd704, [%rd8+5960];
	st.global.f64 	[%rd14+5952], %fd704;
	ld.param.f64 	%fd705, [%rd8+5968];
	st.global.f64 	[%rd14+5960], %fd705;
	ld.param.f64 	%fd706, [%rd8+5976];
	st.global.f64 	[%rd14+5968], %fd706;
	ld.param.f64 	%fd707, [%rd8+5984];
	st.global.f64 	[%rd14+5976], %fd707;
	ld.param.f64 	%fd708, [%rd8+5992];
	st.global.f64 	[%rd14+5984], %fd708;
	ld.param.f64 	%fd709, [%rd8+6000];
	st.global.f64 	[%rd14+5992], %fd709;
	ld.param.f64 	%fd710, [%rd8+6008];
	st.global.f64 	[%rd14+6000], %fd710;
	ld.param.f64 	%fd711, [%rd8+6016];
	st.global.f64 	[%rd14+6008], %fd711;
	ld.param.f64 	%fd712, [%rd8+6024];
	st.global.f64 	[%rd14+6016], %fd712;
	ld.param.f64 	%fd713, [%rd8+6032];
	st.global.f64 	[%rd14+6024], %fd713;
	ld.param.f64 	%fd714, [%rd8+6040];
	st.global.f64 	[%rd14+6032], %fd714;
	ld.param.f64 	%fd715, [%rd8+6048];
	st.global.f64 	[%rd14+6040], %fd715;
	ld.param.f64 	%fd716, [%rd8+6056];
	st.global.f64 	[%rd14+6048], %fd716;
	ld.param.f64 	%fd717, [%rd8+6064];
	st.global.f64 	[%rd14+6056], %fd717;
	ld.param.f64 	%fd718, [%rd8+6072];
	st.global.f64 	[%rd14+6064], %fd718;
	ld.param.f64 	%fd719, [%rd8+6080];
	st.global.f64 	[%rd14+6072], %fd719;
	ld.param.f64 	%fd720, [%rd8+6088];
	st.global.f64 	[%rd14+6080], %fd720;
$L__BB4_4:
	ld.param.u64 	%rd33, [_ZN3cub18CUB_300001_SM_10006detail8for_each13static_kernelINS2_12policy_hub_t12policy_500_tEmN6thrust24THRUST_300001_SM_1000_NS8cuda_cub20__uninitialized_fill7functorINS7_10device_ptrI15LINKLIST_MEMBEREESC_EEEEvT0_T1__param_0];
	add.s32 	%r88, %r2, 256;
	cvt.u64.u32 	%rd15, %r88;
	sub.s64 	%rd17, %rd33, %rd3;
	setp.le.u64 	%p3, %rd17, %rd15;
	@%p3 bra 	$L__BB4_6;
	mov.u64 	%rd18, %rd2;
	ld.param.u64 	%rd19, [%rd18];
	cvta.to.global.u64 	%rd20, %rd19;
	add.s64 	%rd23, %rd3, %rd5;
	mad.lo.s64 	%rd24, %rd23, 6088, %rd20;
	ld.param.v2.u32 	{%r92, %r93}, [%rd18+8];
	st.global.v2.u32 	[%rd24+1558528], {%r92, %r93};
	ld.param.v2.u32 	{%r94, %r95}, [%rd18+16];
	st.global.v2.u32 	[%rd24+1558536], {%r94, %r95};
	ld.param.v2.u32 	{%r96, %r97}, [%rd18+24];
	st.global.v2.u32 	[%rd24+1558544], {%r96, %r97};
	ld.param.v2.u32 	{%r98, %r99}, [%rd18+32];
	st.global.v2.u32 	[%rd24+1558552], {%r98, %r99};
	ld.param.v2.u32 	{%r100, %r101}, [%rd18+40];
	st.global.v2.u32 	[%rd24+1558560], {%r100, %r101};
	ld.param.v2.u32 	{%r102, %r103}, [%rd18+48];
	st.global.v2.u32 	[%rd24+1558568], {%r102, %r103};
	ld.param.v2.u32 	{%r104, %r105}, [%rd18+56];
	st.global.v2.u32 	[%rd24+1558576], {%r104, %r105};
	ld.param.v2.u32 	{%r106, %r107}, [%rd18+64];
	st.global.v2.u32 	[%rd24+1558584], {%r106, %r107};
	ld.param.v2.u32 	{%r108, %r109}, [%rd18+72];
	st.global.v2.u32 	[%rd24+1558592], {%r108, %r109};
	ld.param.v2.u32 	{%r110, %r111}, [%rd18+80];
	st.global.v2.u32 	[%rd24+1558600], {%r110, %r111};
	ld.param.v2.u32 	{%r112, %r113}, [%rd18+88];
	st.global.v2.u32 	[%rd24+1558608], {%r112, %r113};
	ld.param.v2.u32 	{%r114, %r115}, [%rd18+96];
	st.global.v2.u32 	[%rd24+1558616], {%r114, %r115};
	ld.param.v2.u32 	{%r116, %r117}, [%rd18+104];
	st.global.v2.u32 	[%rd24+1558624], {%r116, %r117};
	ld.param.v2.u32 	{%r118, %r119}, [%rd18+112];
	st.global.v2.u32 	[%rd24+1558632], {%r118, %r119};
	ld.param.v2.u32 	{%r120, %r121}, [%rd18+120];
	st.global.v2.u32 	[%rd24+1558640], {%r120, %r121};
	ld.param.v2.u32 	{%r122, %r123}, [%rd18+128];
	st.global.v2.u32 	[%rd24+1558648], {%r122, %r123};
	ld.param.v2.u32 	{%r124, %r125}, [%rd18+136];
	st.global.v2.u32 	[%rd24+1558656], {%r124, %r125};
	ld.param.v2.u32 	{%r126, %r127}, [%rd18+144];
	st.global.v2.u32 	[%rd24+1558664], {%r126, %r127};
	ld.param.v2.u32 	{%r128, %r129}, [%rd18+152];
	st.global.v2.u32 	[%rd24+1558672], {%r128, %r129};
	ld.param.v2.u32 	{%r130, %r131}, [%rd18+160];
	st.global.v2.u32 	[%rd24+1558680], {%r130, %r131};
	ld.param.v2.u32 	{%r132, %r133}, [%rd18+168];
	st.global.v2.u32 	[%rd24+1558688], {%r132, %r133};
	ld.param.v2.u32 	{%r134, %r135}, [%rd18+176];
	st.global.v2.u32 	[%rd24+1558696], {%r134, %r135};
	ld.param.v2.u32 	{%r136, %r137}, [%rd18+184];
	st.global.v2.u32 	[%rd24+1558704], {%r136, %r137};
	ld.param.v2.u32 	{%r138, %r139}, [%rd18+192];
	st.global.v2.u32 	[%rd24+1558712], {%r138, %r139};
	ld.param.v2.u32 	{%r140, %r141}, [%rd18+200];
	st.global.v2.u32 	[%rd24+1558720], {%r140, %r141};
	ld.param.v2.u32 	{%r142, %r143}, [%rd18+208];
	st.global.v2.u32 	[%rd24+1558728], {%r142, %r143};
	ld.param.v2.u32 	{%r144, %r145}, [%rd18+216];
	st.global.v2.u32 	[%rd24+1558736], {%r144, %r145};
	ld.param.v2.u32 	{%r146, %r147}, [%rd18+224];
	st.global.v2.u32 	[%rd24+1558744], {%r146, %r147};
	ld.param.v2.u32 	{%r148, %r149}, [%rd18+232];
	st.global.v2.u32 	[%rd24+1558752], {%r148, %r149};
	ld.param.v2.u32 	{%r150, %r151}, [%rd18+240];
	st.global.v2.u32 	[%rd24+1558760], {%r150, %r151};
	ld.param.v2.u32 	{%r152, %r153}, [%rd18+248];
	st.global.v2.u32 	[%rd24+1558768], {%r152, %r153};
	ld.param.v2.u32 	{%r154, %r155}, [%rd18+256];
	st.global.v2.u32 	[%rd24+1558776], {%r154, %r155};
	ld.param.v2.u32 	{%r156, %r157}, [%rd18+264];
	st.global.v2.u32 	[%rd24+1558784], {%r156, %r157};
	ld.param.v2.u32 	{%r158, %r159}, [%rd18+272];
	st.global.v2.u32 	[%rd24+1558792], {%r158, %r159};
	ld.param.v2.u32 	{%r160, %r161}, [%rd18+280];
	st.global.v2.u32 	[%rd24+1558800], {%r160, %r161};
	ld.param.v2.u32 	{%r162, %r163}, [%rd18+288];
	st.global.v2.u32 	[%rd24+1558808], {%r162, %r163};
	ld.param.v2.u32 	{%r164, %r165}, [%rd18+296];
	st.global.v2.u32 	[%rd24+1558816], {%r164, %r165};
	ld.param.v2.u32 	{%r166, %r167}, [%rd18+304];
	st.global.v2.u32 	[%rd24+1558824], {%r166, %r167};
	ld.param.v2.u32 	{%r168, %r169}, [%rd18+312];
	st.global.v2.u32 	[%rd24+1558832], {%r168, %r169};
	ld.param.v2.u32 	{%r170, %r171}, [%rd18+320];
	st.global.v2.u32 	[%rd24+1558840], {%r170, %r171};
	ld.param.u32 	%r172, [%rd18+328];
	st.global.u32 	[%rd24+1558848], %r172;
	ld.param.f64 	%fd721, [%rd18+336];
	st.global.f64 	[%rd24+1558856], %fd721;
	ld.param.f64 	%fd722, [%rd18+344];
	st.global.f64 	[%rd24+1558864], %fd722;
	ld.param.f64 	%fd723, [%rd18+352];
	st.global.f64 	[%rd24+1558872], %fd723;
	ld.param.f64 	%fd724, [%rd18+360];
	st.global.f64 	[%rd24+1558880], %fd724;
	ld.param.f64 	%fd725, [%rd18+368];
	st.global.f64 	[%rd24+1558888], %fd725;
	ld.param.f64 	%fd726, [%rd18+376];
	st.global.f64 	[%rd24+1558896], %fd726;
	ld.param.f64 	%fd727, [%rd18+384];
	st.global.f64 	[%rd24+1558904], %fd727;
	ld.param.f64 	%fd728, [%rd18+392];
	st.global.f64 	[%rd24+1558912], %fd728;
	ld.param.f64 	%fd729, [%rd18+400];
	st.global.f64 	[%rd24+1558920], %fd729;
	ld.param.f64 	%fd730, [%rd18+408];
	st.global.f64 	[%rd24+1558928], %fd730;
	ld.param.f64 	%fd731, [%rd18+416];
	st.global.f64 	[%rd24+1558936], %fd731;
	ld.param.f64 	%fd732, [%rd18+424];
	st.global.f64 	[%rd24+1558944], %fd732;
	ld.param.f64 	%fd733, [%rd18+432];
	st.global.f64 	[%rd24+1558952], %fd733;
	ld.param.f64 	%fd734, [%rd18+440];
	st.global.f64 	[%rd24+1558960], %fd734;
	ld.param.f64 	%fd735, [%rd18+448];
	st.global.f64 	[%rd24+1558968], %fd735;
	ld.param.f64 	%fd736, [%rd18+456];
	st.global.f64 	[%rd24+1558976], %fd736;
	ld.param.f64 	%fd737, [%rd18+464];
	st.global.f64 	[%rd24+1558984], %fd737;
	ld.param.f64 	%fd738, [%rd18+472];
	st.global.f64 	[%rd24+1558992], %fd738;
	ld.param.f64 	%fd739, [%rd18+480];
	st.global.f64 	[%rd24+1559000], %fd739;
	ld.param.f64 	%fd740, [%rd18+488];
	st.global.f64 	[%rd24+1559008], %fd740;
	ld.param.f64 	%fd741, [%rd18+496];
	st.global.f64 	[%rd24+1559016], %fd741;
	ld.param.f64 	%fd742, [%rd18+504];
	st.global.f64 	[%rd24+1559024], %fd742;
	ld.param.f64 	%fd743, [%rd18+512];
	st.global.f64 	[%rd24+1559032], %fd743;
	ld.param.f64 	%fd744, [%rd18+520];
	st.global.f64 	[%rd24+1559040], %fd744;
	ld.param.f64 	%fd745, [%rd18+528];
	st.global.f64 	[%rd24+1559048], %fd745;
	ld.param.f64 	%fd746, [%rd18+536];
	st.global.f64 	[%rd24+1559056], %fd746;
	ld.param.f64 	%fd747, [%rd18+544];
	st.global.f64 	[%rd24+1559064], %fd747;
	ld.param.f64 	%fd748, [%rd18+552];
	st.global.f64 	[%rd24+1559072], %fd748;
	ld.param.f64 	%fd749, [%rd18+560];
	st.global.f64 	[%rd24+1559080], %fd749;
	ld.param.f64 	%fd750, [%rd18+568];
	st.global.f64 	[%rd24+1559088], %fd750;
	ld.param.f64 	%fd751, [%rd18+576];
	st.global.f64 	[%rd24+1559096], %fd751;
	ld.param.f64 	%fd752, [%rd18+584];
	st.global.f64 	[%rd24+1559104], %fd752;
	ld.param.f64 	%fd753, [%rd18+592];
	st.global.f64 	[%rd24+1559112], %fd753;
	ld.param.f64 	%fd754, [%rd18+600];
	st.global.f64 	[%rd24+1559120], %fd754;
	ld.param.f64 	%fd755, [%rd18+608];
	st.global.f64 	[%rd24+1559128], %fd755;
	ld.param.f64 	%fd756, [%rd18+616];
	st.global.f64 	[%rd24+1559136], %fd756;
	ld.param.f64 	%fd757, [%rd18+624];
	st.global.f64 	[%rd24+1559144], %fd757;
	ld.param.f64 	%fd758, [%rd18+632];
	st.global.f64 	[%rd24+1559152], %fd758;
	ld.param.f64 	%fd759, [%rd18+640];
	st.global.f64 	[%rd24+1559160], %fd759;
	ld.param.f64 	%fd760, [%rd18+648];
	st.global.f64 	[%rd24+1559168], %fd760;
	ld.param.f64 	%fd761, [%rd18+656];
	st.global.f64 	[%rd24+1559176], %fd761;
	ld.param.f64 	%fd762, [%rd18+664];
	st.global.f64 	[%rd24+1559184], %fd762;
	ld.param.f64 	%fd763, [%rd18+672];
	st.global.f64 	[%rd24+1559192], %fd763;
	ld.param.f64 	%fd764, [%rd18+680];
	st.global.f64 	[%rd24+1559200], %fd764;
	ld.param.f64 	%fd765, [%rd18+688];
	st.global.f64 	[%rd24+1559208], %fd765;
	ld.param.f64 	%fd766, [%rd18+696];
	st.global.f64 	[%rd24+1559216], %fd766;
	ld.param.f64 	%fd767, [%rd18+704];
	st.global.f64 	[%rd24+1559224], %fd767;
	ld.param.f64 	%fd768, [%rd18+712];
	st.global.f64 	[%rd24+1559232], %fd768;
	ld.param.f64 	%fd769, [%rd18+720];
	st.global.f64 	[%rd24+1559240], %fd769;
	ld.param.f64 	%fd770, [%rd18+728];
	st.global.f64 	[%rd24+1559248], %fd770;
	ld.param.f64 	%fd771, [%rd18+736];
	st.global.f64 	[%rd24+1559256], %fd771;
	ld.param.f64 	%fd772, [%rd18+744];
	st.global.f64 	[%rd24+1559264], %fd772;
	ld.param.f64 	%fd773, [%rd18+752];
	st.global.f64 	[%rd24+1559272], %fd773;
	ld.param.f64 	%fd774, [%rd18+760];
	st.global.f64 	[%rd24+1559280], %fd774;
	ld.param.f64 	%fd775, [%rd18+768];
	st.global.f64 	[%rd24+1559288], %fd775;
	ld.param.f64 	%fd776, [%rd18+776];
	st.global.f64 	[%rd24+1559296], %fd776;
	ld.param.f64 	%fd777, [%rd18+784];
	st.global.f64 	[%rd24+1559304], %fd777;
	ld.param.f64 	%fd778, [%rd18+792];
	st.global.f64 	[%rd24+1559312], %fd778;
	ld.param.f64 	%fd779, [%rd18+800];
	st.global.f64 	[%rd24+1559320], %fd779;
	ld.param.f64 	%fd780, [%rd18+808];
	st.global.f64 	[%rd24+1559328], %fd780;
	ld.param.f64 	%fd781, [%rd18+816];
	st.global.f64 	[%rd24+1559336], %fd781;
	ld.param.f64 	%fd782, [%rd18+824];
	st.global.f64 	[%rd24+1559344], %fd782;
	ld.param.f64 	%fd783, [%rd18+832];
	st.global.f64 	[%rd24+1559352], %fd783;
	ld.param.f64 	%fd784, [%rd18+840];
	st.global.f64 	[%rd24+1559360], %fd784;
	ld.param.f64 	%fd785, [%rd18+848];
	st.global.f64 	[%rd24+1559368], %fd785;
	ld.param.f64 	%fd786, [%rd18+856];
	st.global.f64 	[%rd24+1559376], %fd786;
	ld.param.f64 	%fd787, [%rd18+864];
	st.global.f64 	[%rd24+1559384], %fd787;
	ld.param.f64 	%fd788, [%rd18+872];
	st.global.f64 	[%rd24+1559392], %fd788;
	ld.param.f64 	%fd789, [%rd18+880];
	st.global.f64 	[%rd24+1559400], %fd789;
	ld.param.f64 	%fd790, [%rd18+888];
	st.global.f64 	[%rd24+1559408], %fd790;
	ld.param.f64 	%fd791, [%rd18+896];
	st.global.f64 	[%rd24+1559416], %fd791;
	ld.param.f64 	%fd792, [%rd18+904];
	st.global.f64 	[%rd24+1559424], %fd792;
	ld.param.f64 	%fd793, [%rd18+912];
	st.global.f64 	[%rd24+1559432], %fd793;
	ld.param.f64 	%fd794, [%rd18+920];
	st.global.f64 	[%rd24+1559440], %fd794;
	ld.param.f64 	%fd795, [%rd18+928];
	st.global.f64 	[%rd24+1559448], %fd795;
	ld.param.f64 	%fd796, [%rd18+936];
	st.global.f64 	[%rd24+1559456], %fd796;
	ld.param.f64 	%fd797, [%rd18+944];
	st.global.f64 	[%rd24+1559464], %fd797;
	ld.param.f64 	%fd798, [%rd18+952];
	st.global.f64 	[%rd24+1559472], %fd798;
	ld.param.f64 	%fd799, [%rd18+960];
	st.global.f64 	[%rd24+1559480], %fd799;
	ld.param.f64 	%fd800, [%rd18+968];
	st.global.f64 	[%rd24+1559488], %fd800;
	ld.param.f64 	%fd801, [%rd18+976];
	st.global.f64 	[%rd24+1559496], %fd801;
	ld.param.f64 	%fd802, [%rd18+984];
	st.global.f64 	[%rd24+1559504], %fd802;
	ld.param.f64 	%fd803, [%rd18+992];
	st.global.f64 	[%rd24+1559512], %fd803;
	ld.param.f64 	%fd804, [%rd18+1000];
	st.global.f64 	[%rd24+1559520], %fd804;
	ld.param.f64 	%fd805, [%rd18+1008];
	st.global.f64 	[%rd24+1559528], %fd805;
	ld.param.f64 	%fd806, [%rd18+1016];
	st.global.f64 	[%rd24+1559536], %fd806;
	ld.param.f64 	%fd807, [%rd18+1024];
	st.global.f64 	[%rd24+1559544], %fd807;
	ld.param.f64 	%fd808, [%rd18+1032];
	st.global.f64 	[%rd24+1559552], %fd808;
	ld.param.f64 	%fd809, [%rd18+1040];
	st.global.f64 	[%rd24+1559560], %fd809;
	ld.param.f64 	%fd810, [%rd18+1048];
	st.global.f64 	[%rd24+1559568], %fd810;
	ld.param.f64 	%fd811, [%rd18+1056];
	st.global.f64 	[%rd24+1559576], %fd811;
	ld.param.f64 	%fd812, [%rd18+1064];
	st.global.f64 	[%rd24+1559584], %fd812;
	ld.param.f64 	%fd813, [%rd18+1072];
	st.global.f64 	[%rd24+1559592], %fd813;
	ld.param.f64 	%fd814, [%rd18+1080];
	st.global.f64 	[%rd24+1559600], %fd814;
	ld.param.f64 	%fd815, [%rd18+1088];
	st.global.f64 	[%rd24+1559608], %fd815;
	ld.param.f64 	%fd816, [%rd18+1096];
	st.global.f64 	[%rd24+1559616], %fd816;
	ld.param.f64 	%fd817, [%rd18+1104];
	st.global.f64 	[%rd24+1559624], %fd817;
	ld.param.f64 	%fd818, [%rd18+1112];
	st.global.f64 	[%rd24+1559632], %fd818;
	ld.param.f64 	%fd819, [%rd18+1120];
	st.global.f64 	[%rd24+1559640], %fd819;
	ld.param.f64 	%fd820, [%rd18+1128];
	st.global.f64 	[%rd24+1559648], %fd820;
	ld.param.f64 	%fd821, [%rd18+1136];
	st.global.f64 	[%rd24+1559656], %fd821;
	ld.param.f64 	%fd822, [%rd18+1144];
	st.global.f64 	[%rd24+1559664], %fd822;
	ld.param.f64 	%fd823, [%rd18+1152];
	st.global.f64 	[%rd24+1559672], %fd823;
	ld.param.f64 	%fd824, [%rd18+1160];
	st.global.f64 	[%rd24+1559680], %fd824;
	ld.param.f64 	%fd825, [%rd18+1168];
	st.global.f64 	[%rd24+1559688], %fd825;
	ld.param.f64 	%fd826, [%rd18+1176];
	st.global.f64 	[%rd24+1559696], %fd826;
	ld.param.f64 	%fd827, [%rd18+1184];
	st.global.f64 	[%rd24+1559704], %fd827;
	ld.param.f64 	%fd828, [%rd18+1192];
	st.global.f64 	[%rd24+1559712], %fd828;
	ld.param.f64 	%fd829, [%rd18+1200];
	st.global.f64 	[%rd24+1559720], %fd829;
	ld.param.f64 	%fd830, [%rd18+1208];
	st.global.f64 	[%rd24+1559728], %fd830;
	ld.param.f64 	%fd831, [%rd18+1216];
	st.global.f64 	[%rd24+1559736], %fd831;
	ld.param.f64 	%fd832, [%rd18+1224];
	st.global.f64 	[%rd24+1559744], %fd832;
	ld.param.f64 	%fd833, [%rd18+1232];
	st.global.f64 	[%rd24+1559752], %fd833;
	ld.param.f64 	%fd834, [%rd18+1240];
	st.global.f64 	[%rd24+1559760], %fd834;
	ld.param.f64 	%fd835, [%rd18+1248];
	st.global.f64 	[%rd24+1559768], %fd835;
	ld.param.f64 	%fd836, [%rd18+1256];
	st.global.f64 	[%rd24+1559776], %fd836;
	ld.param.f64 	%fd837, [%rd18+1264];
	st.global.f64 	[%rd24+1559784], %fd837;
	ld.param.f64 	%fd838, [%rd18+1272];
	st.global.f64 	[%rd24+1559792], %fd838;
	ld.param.f64 	%fd839, [%rd18+1280];
	st.global.f64 	[%rd24+1559800], %fd839;
	ld.param.f64 	%fd840, [%rd18+1288];
	st.global.f64 	[%rd24+1559808], %fd840;
	ld.param.f64 	%fd841, [%rd18+1296];
	st.global.f64 	[%rd24+1559816], %fd841;
	ld.param.f64 	%fd842, [%rd18+1304];
	st.global.f64 	[%rd24+1559824], %fd842;
	ld.param.f64 	%fd843, [%rd18+1312];
	st.global.f64 	[%rd24+1559832], %fd843;
	ld.param.f64 	%fd844, [%rd18+1320];
	st.global.f64 	[%rd24+1559840], %fd844;
	ld.param.f64 	%fd845, [%rd18+1328];
	st.global.f64 	[%rd24+1559848], %fd845;
	ld.param.f64 	%fd846, [%rd18+1336];
	st.global.f64 	[%rd24+1559856], %fd846;
	ld.param.f64 	%fd847, [%rd18+1344];
	st.global.f64 	[%rd24+1559864], %fd847;
	ld.param.f64 	%fd848, [%rd18+1352];
	st.global.f64 	[%rd24+1559872], %fd848;
	ld.param.f64 	%fd849, [%rd18+1360];
	st.global.f64 	[%rd24+1559880], %fd849;
	ld.param.f64 	%fd850, [%rd18+1368];
	st.global.f64 	[%rd24+1559888], %fd850;
	ld.param.f64 	%fd851, [%rd18+1376];
	st.global.f64 	[%rd24+1559896], %fd851;
	ld.param.f64 	%fd852, [%rd18+1384];
	st.global.f64 	[%rd24+1559904], %fd852;
	ld.param.f64 	%fd853, [%rd18+1392];
	st.global.f64 	[%rd24+1559912], %fd853;
	ld.param.f64 	%fd854, [%rd18+1400];
	st.global.f64 	[%rd24+1559920], %fd854;
	ld.param.f64 	%fd855, [%rd18+1408];
	st.global.f64 	[%rd24+1559928], %fd855;
	ld.param.f64 	%fd856, [%rd18+1416];
	st.global.f64 	[%rd24+1559936], %fd856;
	ld.param.f64 	%fd857, [%rd18+1424];
	st.global.f64 	[%rd24+1559944], %fd857;
	ld.param.f64 	%fd858, [%rd18+1432];
	st.global.f64 	[%rd24+1559952], %fd858;
	ld.param.f64 	%fd859, [%rd18+1440];
	st.global.f64 	[%rd24+1559960], %fd859;
	ld.param.f64 	%fd860, [%rd18+1448];
	st.global.f64 	[%rd24+1559968], %fd860;
	ld.param.f64 	%fd861, [%rd18+1456];
	st.global.f64 	[%rd24+1559976], %fd861;
	ld.param.f64 	%fd862, [%rd18+1464];
	st.global.f64 	[%rd24+1559984], %fd862;
	ld.param.f64 	%fd863, [%rd18+1472];
	st.global.f64 	[%rd24+1559992], %fd863;
	ld.param.f64 	%fd864, [%rd18+1480];
	st.global.f64 	[%rd24+1560000], %fd864;
	ld.param.f64 	%fd865, [%rd18+1488];
	st.global.f64 	[%rd24+1560008], %fd865;
	ld.param.f64 	%fd866, [%rd18+1496];
	st.global.f64 	[%rd24+1560016], %fd866;
	ld.param.f64 	%fd867, [%rd18+1504];
	st.global.f64 	[%rd24+1560024], %fd867;
	ld.param.f64 	%fd868, [%rd18+1512];
	st.global.f64 	[%rd24+1560032], %fd868;
	ld.param.f64 	%fd869, [%rd18+1520];
	st.global.f64 	[%rd24+1560040], %fd869;
	ld.param.f64 	%fd870, [%rd18+1528];
	st.global.f64 	[%rd24+1560048], %fd870;
	ld.param.f64 	%fd871, [%rd18+1536];
	st.global.f64 	[%rd24+1560056], %fd871;
	ld.param.f64 	%fd872, [%rd18+1544];
	st.global.f64 	[%rd24+1560064], %fd872;
	ld.param.f64 	%fd873, [%rd18+1552];
	st.global.f64 	[%rd24+1560072], %fd873;
	ld.param.f64 	%fd874, [%rd18+1560];
	st.global.f64 	[%rd24+1560080], %fd874;
	ld.param.f64 	%fd875, [%rd18+1568];
	st.global.f64 	[%rd24+1560088], %fd875;
	ld.param.f64 	%fd876, [%rd18+1576];
	st.global.f64 	[%rd24+1560096], %fd876;
	ld.param.f64 	%fd877, [%rd18+1584];
	st.global.f64 	[%rd24+1560104], %fd877;
	ld.param.f64 	%fd878, [%rd18+1592];
	st.global.f64 	[%rd24+1560112], %fd878;
	ld.param.f64 	%fd879, [%rd18+1600];
	st.global.f64 	[%rd24+1560120], %fd879;
	ld.param.f64 	%fd880, [%rd18+1608];
	st.global.f64 	[%rd24+1560128], %fd880;
	ld.param.f64 	%fd881, [%rd18+1616];
	st.global.f64 	[%rd24+1560136], %fd881;
	ld.param.f64 	%fd882, [%rd18+1624];
	st.global.f64 	[%rd24+1560144], %fd882;
	ld.param.f64 	%fd883, [%rd18+1632];
	st.global.f64 	[%rd24+1560152], %fd883;
	ld.param.f64 	%fd884, [%rd18+1640];
	st.global.f64 	[%rd24+1560160], %fd884;
	ld.param.f64 	%fd885, [%rd18+1648];
	st.global.f64 	[%rd24+1560168], %fd885;
	ld.param.f64 	%fd886, [%rd18+1656];
	st.global.f64 	[%rd24+1560176], %fd886;
	ld.param.f64 	%fd887, [%rd18+1664];
	st.global.f64 	[%rd24+1560184], %fd887;
	ld.param.f64 	%fd888, [%rd18+1672];
	st.global.f64 	[%rd24+1560192], %fd888;
	ld.param.f64 	%fd889, [%rd18+1680];
	st.global.f64 	[%rd24+1560200], %fd889;
	ld.param.f64 	%fd890, [%rd18+1688];
	st.global.f64 	[%rd24+1560208], %fd890;
	ld.param.f64 	%fd891, [%rd18+1696];
	st.global.f64 	[%rd24+1560216], %fd891;
	ld.param.f64 	%fd892, [%rd18+1704];
	st.global.f64 	[%rd24+1560224], %fd892;
	ld.param.f64 	%fd893, [%rd18+1712];
	st.global.f64 	[%rd24+1560232], %fd893;
	ld.param.f64 	%fd894, [%rd18+1720];
	st.global.f64 	[%rd24+1560240], %fd894;
	ld.param.f64 	%fd895, [%rd18+1728];
	st.global.f64 	[%rd24+1560248], %fd895;
	ld.param.f64 	%fd896, [%rd18+1736];
	st.global.f64 	[%rd24+1560256], %fd896;
	ld.param.f64 	%fd897, [%rd18+1744];
	st.global.f64 	[%rd24+1560264], %fd897;
	ld.param.f64 	%fd898, [%rd18+1752];
	st.global.f64 	[%rd24+1560272], %fd898;
	ld.param.f64 	%fd899, [%rd18+1760];
	st.global.f64 	[%rd24+1560280], %fd899;
	ld.param.f64 	%fd900, [%rd18+1768];
	st.global.f64 	[%rd24+1560288], %fd900;
	ld.param.f64 	%fd901, [%rd18+1776];
	st.global.f64 	[%rd24+1560296], %fd901;
	ld.param.f64 	%fd902, [%rd18+1784];
	st.global.f64 	[%rd24+1560304], %fd902;
	ld.param.f64 	%fd903, [%rd18+1792];
	st.global.f64 	[%rd24+1560312], %fd903;
	ld.param.f64 	%fd904, [%rd18+1800];
	st.global.f64 	[%rd24+1560320], %fd904;
	ld.param.f64 	%fd905, [%rd18+1808];
	st.global.f64 	[%rd24+1560328], %fd905;
	ld.param.f64 	%fd906, [%rd18+1816];
	st.global.f64 	[%rd24+1560336], %fd906;
	ld.param.f64 	%fd907, [%rd18+1824];
	st.global.f64 	[%rd24+1560344], %fd907;
	ld.param.f64 	%fd908, [%rd18+1832];
	st.global.f64 	[%rd24+1560352], %fd908;
	ld.param.f64 	%fd909, [%rd18+1840];
	st.global.f64 	[%rd24+1560360], %fd909;
	ld.param.f64 	%fd910, [%rd18+1848];
	st.global.f64 	[%rd24+1560368], %fd910;
	ld.param.f64 	%fd911, [%rd18+1856];
	st.global.f64 	[%rd24+1560376], %fd911;
	ld.param.f64 	%fd912, [%rd18+1864];
	st.global.f64 	[%rd24+1560384], %fd912;
	ld.param.f64 	%fd913, [%rd18+1872];
	st.global.f64 	[%rd24+1560392], %fd913;
	ld.param.f64 	%fd914, [%rd18+1880];
	st.global.f64 	[%rd24+1560400], %fd914;
	ld.param.f64 	%fd915, [%rd18+1888];
	st.global.f64 	[%rd24+1560408], %fd915;
	ld.param.f64 	%fd916, [%rd18+1896];
	st.global.f64 	[%rd24+1560416], %fd916;
	ld.param.f64 	%fd917, [%rd18+1904];
	st.global.f64 	[%rd24+1560424], %fd917;
	ld.param.f64 	%fd918, [%rd18+1912];
	st.global.f64 	[%rd24+1560432], %fd918;
	ld.param.f64 	%fd919, [%rd18+1920];
	st.global.f64 	[%rd24+1560440], %fd919;
	ld.param.f64 	%fd920, [%rd18+1928];
	st.global.f64 	[%rd24+1560448], %fd920;
	ld.param.f64 	%fd921, [%rd18+1936];
	st.global.f64 	[%rd24+1560456], %fd921;
	ld.param.f64 	%fd922, [%rd18+1944];
	st.global.f64 	[%rd24+1560464], %fd922;
	ld.param.f64 	%fd923, [%rd18+1952];
	st.global.f64 	[%rd24+1560472], %fd923;
	ld.param.f64 	%fd924, [%rd18+1960];
	st.global.f64 	[%rd24+1560480], %fd924;
	ld.param.f64 	%fd925, [%rd18+1968];
	st.global.f64 	[%rd24+1560488], %fd925;
	ld.param.f64 	%fd926, [%rd18+1976];
	st.global.f64 	[%rd24+1560496], %fd926;
	ld.param.f64 	%fd927, [%rd18+1984];
	st.global.f64 	[%rd24+1560504], %fd927;
	ld.param.f64 	%fd928, [%rd18+1992];
	st.global.f64 	[%rd24+1560512], %fd928;
	ld.param.f64 	%fd929, [%rd18+2000];
	st.global.f64 	[%rd24+1560520], %fd929;
	ld.param.f64 	%fd930, [%rd18+2008];
	st.global.f64 	[%rd24+1560528], %fd930;
	ld.param.f64 	%fd931, [%rd18+2016];
	st.global.f64 	[%rd24+1560536], %fd931;
	ld.param.f64 	%fd932, [%rd18+2024];
	st.global.f64 	[%rd24+1560544], %fd932;
	ld.param.f64 	%fd933, [%rd18+2032];
	st.global.f64 	[%rd24+1560552], %fd933;
	ld.param.f64 	%fd934, [%rd18+2040];
	st.global.f64 	[%rd24+1560560], %fd934;
	ld.param.f64 	%fd935, [%rd18+2048];
	st.global.f64 	[%rd24+1560568], %fd935;
	ld.param.f64 	%fd936, [%rd18+2056];
	st.global.f64 	[%rd24+1560576], %fd936;
	ld.param.f64 	%fd937, [%rd18+2064];
	st.global.f64 	[%rd24+1560584], %fd937;
	ld.param.f64 	%fd938, [%rd18+2072];
	st.global.f64 	[%rd24+1560592], %fd938;
	ld.param.f64 	%fd939, [%rd18+2080];
	st.global.f64 	[%rd24+1560600], %fd939;
	ld.param.f64 	%fd940, [%rd18+2088];
	st.global.f64 	[%rd24+1560608], %fd940;
	ld.param.f64 	%fd941, [%rd18+2096];
	st.global.f64 	[%rd24+1560616], %fd941;
	ld.param.f64 	%fd942, [%rd18+2104];
	st.global.f64 	[%rd24+1560624], %fd942;
	ld.param.f64 	%fd943, [%rd18+2112];
	st.global.f64 	[%rd24+1560632], %fd943;
	ld.param.f64 	%fd944, [%rd18+2120];
	st.global.f64 	[%rd24+1560640], %fd944;
	ld.param.f64 	%fd945, [%rd18+2128];
	st.global.f64 	[%rd24+1560648], %fd945;
	ld.param.f64 	%fd946, [%rd18+2136];
	st.global.f64 	[%rd24+1560656], %fd946;
	ld.param.f64 	%fd947, [%rd18+2144];
	st.global.f64 	[%rd24+1560664], %fd947;
	ld.param.f64 	%fd948, [%rd18+2152];
	st.global.f64 	[%rd24+1560672], %fd948;
	ld.param.f64 	%fd949, [%rd18+2160];
	st.global.f64 	[%rd24+1560680], %fd949;
	ld.param.f64 	%fd950, [%rd18+2168];
	st.global.f64 	[%rd24+1560688], %fd950;
	ld.param.f64 	%fd951, [%rd18+2176];
	st.global.f64 	[%rd24+1560696], %fd951;
	ld.param.f64 	%fd952, [%rd18+2184];
	st.global.f64 	[%rd24+1560704], %fd952;
	ld.param.f64 	%fd953, [%rd18+2192];
	st.global.f64 	[%rd24+1560712], %fd953;
	ld.param.f64 	%fd954, [%rd18+2200];
	st.global.f64 	[%rd24+1560720], %fd954;
	ld.param.f64 	%fd955, [%rd18+2208];
	st.global.f64 	[%rd24+1560728], %fd955;
	ld.param.f64 	%fd956, [%rd18+2216];
	st.global.f64 	[%rd24+1560736], %fd956;
	ld.param.f64 	%fd957, [%rd18+2224];
	st.global.f64 	[%rd24+1560744], %fd957;
	ld.param.f64 	%fd958, [%rd18+2232];
	st.global.f64 	[%rd24+1560752], %fd958;
	ld.param.f64 	%fd959, [%rd18+2240];
	st.global.f64 	[%rd24+1560760], %fd959;
	ld.param.f64 	%fd960, [%rd18+2248];
	st.global.f64 	[%rd24+1560768], %fd960;
	ld.param.f64 	%fd961, [%rd18+2256];
	st.global.f64 	[%rd24+1560776], %fd961;
	ld.param.f64 	%fd962, [%rd18+2264];
	st.global.f64 	[%rd24+1560784], %fd962;
	ld.param.f64 	%fd963, [%rd18+2272];
	st.global.f64 	[%rd24+1560792], %fd963;
	ld.param.f64 	%fd964, [%rd18+2280];
	st.global.f64 	[%rd24+1560800], %fd964;
	ld.param.f64 	%fd965, [%rd18+2288];
	st.global.f64 	[%rd24+1560808], %fd965;
	ld.param.f64 	%fd966, [%rd18+2296];
	st.global.f64 	[%rd24+1560816], %fd966;
	ld.param.f64 	%fd967, [%rd18+2304];
	st.global.f64 	[%rd24+1560824], %fd967;
	ld.param.f64 	%fd968, [%rd18+2312];
	st.global.f64 	[%rd24+1560832], %fd968;
	ld.param.f64 	%fd969, [%rd18+2320];
	st.global.f64 	[%rd24+1560840], %fd969;
	ld.param.f64 	%fd970, [%rd18+2328];
	st.global.f64 	[%rd24+1560848], %fd970;
	ld.param.f64 	%fd971, [%rd18+2336];
	st.global.f64 	[%rd24+1560856], %fd971;
	ld.param.f64 	%fd972, [%rd18+2344];
	st.global.f64 	[%rd24+1560864], %fd972;
	ld.param.f64 	%fd973, [%rd18+2352];
	st.global.f64 	[%rd24+1560872], %fd973;
	ld.param.f64 	%fd974, [%rd18+2360];
	st.global.f64 	[%rd24+1560880], %fd974;
	ld.param.f64 	%fd975, [%rd18+2368];
	st.global.f64 	[%rd24+1560888], %fd975;
	ld.param.f64 	%fd976, [%rd18+2376];
	st.global.f64 	[%rd24+1560896], %fd976;
	ld.param.f64 	%fd977, [%rd18+2384];
	st.global.f64 	[%rd24+1560904], %fd977;
	ld.param.f64 	%fd978, [%rd18+2392];
	st.global.f64 	[%rd24+1560912], %fd978;
	ld.param.f64 	%fd979, [%rd18+2400];
	st.global.f64 	[%rd24+1560920], %fd979;
	ld.param.f64 	%fd980, [%rd18+2408];
	st.global.f64 	[%rd24+1560928], %fd980;
	ld.param.f64 	%fd981, [%rd18+2416];
	st.global.f64 	[%rd24+1560936], %fd981;
	ld.param.f64 	%fd982, [%rd18+2424];
	st.global.f64 	[%rd24+1560944], %fd982;
	ld.param.f64 	%fd983, [%rd18+2432];
	st.global.f64 	[%rd24+1560952], %fd983;
	ld.param.f64 	%fd984, [%rd18+2440];
	st.global.f64 	[%rd24+1560960], %fd984;
	ld.param.f64 	%fd985, [%rd18+2448];
	st.global.f64 	[%rd24+1560968], %fd985;
	ld.param.f64 	%fd986, [%rd18+2456];
	st.global.f64 	[%rd24+1560976], %fd986;
	ld.param.f64 	%fd987, [%rd18+2464];
	st.global.f64 	[%rd24+1560984], %fd987;
	ld.param.f64 	%fd988, [%rd18+2472];
	st.global.f64 	[%rd24+1560992], %fd988;
	ld.param.f64 	%fd989, [%rd18+2480];
	st.global.f64 	[%rd24+1561000], %fd989;
	ld.param.f64 	%fd990, [%rd18+2488];
	st.global.f64 	[%rd24+1561008], %fd990;
	ld.param.f64 	%fd991, [%rd18+2496];
	st.global.f64 	[%rd24+1561016], %fd991;
	ld.param.f64 	%fd992, [%rd18+2504];
	st.global.f64 	[%rd24+1561024], %fd992;
	ld.param.f64 	%fd993, [%rd18+2512];
	st.global.f64 	[%rd24+1561032], %fd993;
	ld.param.f64 	%fd994, [%rd18+2520];
	st.global.f64 	[%rd24+1561040], %fd994;
	ld.param.f64 	%fd995, [%rd18+2528];
	st.global.f64 	[%rd24+1561048], %fd995;
	ld.param.f64 	%fd996, [%rd18+2536];
	st.global.f64 	[%rd24+1561056], %fd996;
	ld.param.f64 	%fd997, [%rd18+2544];
	st.global.f64 	[%rd24+1561064], %fd997;
	ld.param.f64 	%fd998, [%rd18+2552];
	st.global.f64 	[%rd24+1561072], %fd998;
	ld.param.f64 	%fd999, [%rd18+2560];
	st.global.f64 	[%rd24+1561080], %fd999;
	ld.param.f64 	%fd1000, [%rd18+2568];
	st.global.f64 	[%rd24+1561088], %fd1000;
	ld.param.f64 	%fd1001, [%rd18+2576];
	st.global.f64 	[%rd24+1561096], %fd1001;
	ld.param.f64 	%fd1002, [%rd18+2584];
	st.global.f64 	[%rd24+1561104], %fd1002;
	ld.param.f64 	%fd1003, [%rd18+2592];
	st.global.f64 	[%rd24+1561112], %fd1003;
	ld.param.f64 	%fd1004, [%rd18+2600];
	st.global.f64 	[%rd24+1561120], %fd1004;
	ld.param.f64 	%fd1005, [%rd18+2608];
	st.global.f64 	[%rd24+1561128], %fd1005;
	ld.param.f64 	%fd1006, [%rd18+2616];
	st.global.f64 	[%rd24+1561136], %fd1006;
	ld.param.f64 	%fd1007, [%rd18+2624];
	st.global.f64 	[%rd24+1561144], %fd1007;
	ld.param.f64 	%fd1008, [%rd18+2632];
	st.global.f64 	[%rd24+1561152], %fd1008;
	ld.param.f64 	%fd1009, [%rd18+2640];
	st.global.f64 	[%rd24+1561160], %fd1009;
	ld.param.f64 	%fd1010, [%rd18+2648];
	st.global.f64 	[%rd24+1561168], %fd1010;
	ld.param.f64 	%fd1011, [%rd18+2656];
	st.global.f64 	[%rd24+1561176], %fd1011;
	ld.param.f64 	%fd1012, [%rd18+2664];
	st.global.f64 	[%rd24+1561184], %fd1012;
	ld.param.f64 	%fd1013, [%rd18+2672];
	st.global.f64 	[%rd24+1561192], %fd1013;
	ld.param.f64 	%fd1014, [%rd18+2680];
	st.global.f64 	[%rd24+1561200], %fd1014;
	ld.param.f64 	%fd1015, [%rd18+2688];
	st.global.f64 	[%rd24+1561208], %fd1015;
	ld.param.f64 	%fd1016, [%rd18+2696];
	st.global.f64 	[%rd24+1561216], %fd1016;
	ld.param.f64 	%fd1017, [%rd18+2704];
	st.global.f64 	[%rd24+1561224], %fd1017;
	ld.param.f64 	%fd1018, [%rd18+2712];
	st.global.f64 	[%rd24+1561232], %fd1018;
	ld.param.f64 	%fd1019, [%rd18+2720];
	st.global.f64 	[%rd24+1561240], %fd1019;
	ld.param.f64 	%fd1020, [%rd18+2728];
	st.global.f64 	[%rd24+1561248], %fd1020;
	ld.param.f64 	%fd1021, [%rd18+2736];
	st.global.f64 	[%rd24+1561256], %fd1021;
	ld.param.f64 	%fd1022, [%rd18+2744];
	st.global.f64 	[%rd24+1561264], %fd1022;
	ld.param.f64 	%fd1023, [%rd18+2752];
	st.global.f64 	[%rd24+1561272], %fd1023;
	ld.param.f64 	%fd1024, [%rd18+2760];
	st.global.f64 	[%rd24+1561280], %fd1024;
	ld.param.f64 	%fd1025, [%rd18+2768];
	st.global.f64 	[%rd24+1561288], %fd1025;
	ld.param.f64 	%fd1026, [%rd18+2776];
	st.global.f64 	[%rd24+1561296], %fd1026;
	ld.param.f64 	%fd1027, [%rd18+2784];
	st.global.f64 	[%rd24+1561304], %fd1027;
	ld.param.f64 	%fd1028, [%rd18+2792];
	st.global.f64 	[%rd24+1561312], %fd1028;
	ld.param.f64 	%fd1029, [%rd18+2800];
	st.global.f64 	[%rd24+1561320], %fd1029;
	ld.param.f64 	%fd1030, [%rd18+2808];
	st.global.f64 	[%rd24+1561328], %fd1030;
	ld.param.f64 	%fd1031, [%rd18+2816];
	st.global.f64 	[%rd24+1561336], %fd1031;
	ld.param.f64 	%fd1032, [%rd18+2824];
	st.global.f64 	[%rd24+1561344], %fd1032;
	ld.param.f64 	%fd1033, [%rd18+2832];
	st.global.f64 	[%rd24+1561352], %fd1033;
	ld.param.f64 	%fd1034, [%rd18+2840];
	st.global.f64 	[%rd24+1561360], %fd1034;
	ld.param.f64 	%fd1035, [%rd18+2848];
	st.global.f64 	[%rd24+1561368], %fd1035;
	ld.param.f64 	%fd1036, [%rd18+2856];
	st.global.f64 	[%rd24+1561376], %fd1036;
	ld.param.f64 	%fd1037, [%rd18+2864];
	st.global.f64 	[%rd24+1561384], %fd1037;
	ld.param.f64 	%fd1038, [%rd18+2872];
	st.global.f64 	[%rd24+1561392], %fd1038;
	ld.param.f64 	%fd1039, [%rd18+2880];
	st.global.f64 	[%rd24+1561400], %fd1039;
	ld.param.f64 	%fd1040, [%rd18+2888];
	st.global.f64 	[%rd24+1561408], %fd1040;
	ld.param.f64 	%fd1041, [%rd18+2896];
	st.global.f64 	[%rd24+1561416], %fd1041;
	ld.param.f64 	%fd1042, [%rd18+2904];
	st.global.f64 	[%rd24+1561424], %fd1042;
	ld.param.f64 	%fd1043, [%rd18+2912];
	st.global.f64 	[%rd24+1561432], %fd1043;
	ld.param.f64 	%fd1044, [%rd18+2920];
	st.global.f64 	[%rd24+1561440], %fd1044;
	ld.param.f64 	%fd1045, [%rd18+2928];
	st.global.f64 	[%rd24+1561448], %fd1045;
	ld.param.f64 	%fd1046, [%rd18+2936];
	st.global.f64 	[%rd24+1561456], %fd1046;
	ld.param.f64 	%fd1047, [%rd18+2944];
	st.global.f64 	[%rd24+1561464], %fd1047;
	ld.param.f64 	%fd1048, [%rd18+2952];
	st.global.f64 	[%rd24+1561472], %fd1048;
	ld.param.f64 	%fd1049, [%rd18+2960];
	st.global.f64 	[%rd24+1561480], %fd1049;
	ld.param.f64 	%fd1050, [%rd18+2968];
	st.global.f64 	[%rd24+1561488], %fd1050;
	ld.param.f64 	%fd1051, [%rd18+2976];
	st.global.f64 	[%rd24+1561496], %fd1051;
	ld.param.f64 	%fd1052, [%rd18+2984];
	st.global.f64 	[%rd24+1561504], %fd1052;
	ld.param.f64 	%fd1053, [%rd18+2992];
	st.global.f64 	[%rd24+1561512], %fd1053;
	ld.param.f64 	%fd1054, [%rd18+3000];
	st.global.f64 	[%rd24+1561520], %fd1054;
	ld.param.f64 	%fd1055, [%rd18+3008];
	st.global.f64 	[%rd24+1561528], %fd1055;
	ld.param.f64 	%fd1056, [%rd18+3016];
	st.global.f64 	[%rd24+1561536], %fd1056;
	ld.param.f64 	%fd1057, [%rd18+3024];
	st.global.f64 	[%rd24+1561544], %fd1057;
	ld.param.f64 	%fd1058, [%rd18+3032];
	st.global.f64 	[%rd24+1561552], %fd1058;
	ld.param.f64 	%fd1059, [%rd18+3040];
	st.global.f64 	[%rd24+1561560], %fd1059;
	ld.param.f64 	%fd1060, [%rd18+3048];
	st.global.f64 	[%rd24+1561568], %fd1060;
	ld.param.f64 	%fd1061, [%rd18+3056];
	st.global.f64 	[%rd24+1561576], %fd1061;
	ld.param.f64 	%fd1062, [%rd18+3064];
	st.global.f64 	[%rd24+1561584], %fd1062;
	ld.param.f64 	%fd1063, [%rd18+3072];
	st.global.f64 	[%rd24+1561592], %fd1063;
	ld.param.f64 	%fd1064, [%rd18+3080];
	st.global.f64 	[%rd24+1561600], %fd1064;
	ld.param.f64 	%fd1065, [%rd18+3088];
	st.global.f64 	[%rd24+1561608], %fd1065;
	ld.param.f64 	%fd1066, [%rd18+3096];
	st.global.f64 	[%rd24+1561616], %fd1066;
	ld.param.f64 	%fd1067, [%rd18+3104];
	st.global.f64 	[%rd24+1561624], %fd1067;
	ld.param.f64 	%fd1068, [%rd18+3112];
	st.global.f64 	[%rd24+1561632], %fd1068;
	ld.param.f64 	%fd1069, [%rd18+3120];
	st.global.f64 	[%rd24+1561640], %fd1069;
	ld.param.f64 	%fd1070, [%rd18+3128];
	st.global.f64 	[%rd24+1561648], %fd1070;
	ld.param.f64 	%fd1071, [%rd18+3136];
	st.global.f64 	[%rd24+1561656], %fd1071;
	ld.param.f64 	%fd1072, [%rd18+3144];
	st.global.f64 	[%rd24+1561664], %fd1072;
	ld.param.f64 	%fd1073, [%rd18+3152];
	st.global.f64 	[%rd24+1561672], %fd1073;
	ld.param.f64 	%fd1074, [%rd18+3160];
	st.global.f64 	[%rd24+1561680], %fd1074;
	ld.param.f64 	%fd1075, [%rd18+3168];
	st.global.f64 	[%rd24+1561688], %fd1075;
	ld.param.f64 	%fd1076, [%rd18+3176];
	st.global.f64 	[%rd24+1561696], %fd1076;
	ld.param.f64 	%fd1077, [%rd18+3184];
	st.global.f64 	[%rd24+1561704], %fd1077;
	ld.param.f64 	%fd1078, [%rd18+3192];
	st.global.f64 	[%rd24+1561712], %fd1078;
	ld.param.f64 	%fd1079, [%rd18+3200];
	st.global.f64 	[%rd24+1561720], %fd1079;
	ld.param.f64 	%fd1080, [%rd18+3208];
	st.global.f64 	[%rd24+1561728], %fd1080;
	ld.param.f64 	%fd1081, [%rd18+3216];
	st.global.f64 	[%rd24+1561736], %fd1081;
	ld.param.f64 	%fd1082, [%rd18+3224];
	st.global.f64 	[%rd24+1561744], %fd1082;
	ld.param.f64 	%fd1083, [%rd18+3232];
	st.global.f64 	[%rd24+1561752], %fd1083;
	ld.param.f64 	%fd1084, [%rd18+3240];
	st.global.f64 	[%rd24+1561760], %fd1084;
	ld.param.f64 	%fd1085, [%rd18+3248];
	st.global.f64 	[%rd24+1561768], %fd1085;
	ld.param.f64 	%fd1086, [%rd18+3256];
	st.global.f64 	[%rd24+1561776], %fd1086;
	ld.param.f64 	%fd1087, [%rd18+3264];
	st.global.f64 	[%rd24+1561784], %fd1087;
	ld.param.f64 	%fd1088, [%rd18+3272];
	st.global.f64 	[%rd24+1561792], %fd1088;
	ld.param.f64 	%fd1089, [%rd18+3280];
	st.global.f64 	[%rd24+1561800], %fd1089;
	ld.param.f64 	%fd1090, [%rd18+3288];
	st.global.f64 	[%rd24+1561808], %fd1090;
	ld.param.f64 	%fd1091, [%rd18+3296];
	st.global.f64 	[%rd24+1561816], %fd1091;
	ld.param.f64 	%fd1092, [%rd18+3304];
	st.global.f64 	[%rd24+1561824], %fd1092;
	ld.param.f64 	%fd1093, [%rd18+3312];
	st.global.f64 	[%rd24+1561832], %fd1093;
	ld.param.f64 	%fd1094, [%rd18+3320];
	st.global.f64 	[%rd24+1561840], %fd1094;
	ld.param.f64 	%fd1095, [%rd18+3328];
	st.global.f64 	[%rd24+1561848], %fd1095;
	ld.param.f64 	%fd1096, [%rd18+3336];
	st.global.f64 	[%rd24+1561856], %fd1096;
	ld.param.f64 	%fd1097, [%rd18+3344];
	st.global.f64 	[%rd24+1561864], %fd1097;
	ld.param.f64 	%fd1098, [%rd18+3352];
	st.global.f64 	[%rd24+1561872], %fd1098;
	ld.param.f64 	%fd1099, [%rd18+3360];
	st.global.f64 	[%rd24+1561880], %fd1099;
	ld.param.f64 	%fd1100, [%rd18+3368];
	st.global.f64 	[%rd24+1561888], %fd1100;
	ld.param.f64 	%fd1101, [%rd18+3376];
	st.global.f64 	[%rd24+1561896], %fd1101;
	ld.param.f64 	%fd1102, [%rd18+3384];
	st.global.f64 	[%rd24+1561904], %fd1102;
	ld.param.f64 	%fd1103, [%rd18+3392];
	st.global.f64 	[%rd24+1561912], %fd1103;
	ld.param.f64 	%fd1104, [%rd18+3400];
	st.global.f64 	[%rd24+1561920], %fd1104;
	ld.param.f64 	%fd1105, [%rd18+3408];
	st.global.f64 	[%rd24+1561928], %fd1105;
	ld.param.f64 	%fd1106, [%rd18+3416];
	st.global.f64 	[%rd24+1561936], %fd1106;
	ld.param.f64 	%fd1107, [%rd18+3424];
	st.global.f64 	[%rd24+1561944], %fd1107;
	ld.param.f64 	%fd1108, [%rd18+3432];
	st.global.f64 	[%rd24+1561952], %fd1108;
	ld.param.f64 	%fd1109, [%rd18+3440];
	st.global.f64 	[%rd24+1561960], %fd1109;
	ld.param.f64 	%fd1110, [%rd18+3448];
	st.global.f64 	[%rd24+1561968], %fd1110;
	ld.param.f64 	%fd1111, [%rd18+3456];
	st.global.f64 	[%rd24+1561976], %fd1111;
	ld.param.f64 	%fd1112, [%rd18+3464];
	st.global.f64 	[%rd24+1561984], %fd1112;
	ld.param.f64 	%fd1113, [%rd18+3472];
	st.global.f64 	[%rd24+1561992], %fd1113;
	ld.param.f64 	%fd1114, [%rd18+3480];
	st.global.f64 	[%rd24+1562000], %fd1114;
	ld.param.f64 	%fd1115, [%rd18+3488];
	st.global.f64 	[%rd24+1562008], %fd1115;
	ld.param.f64 	%fd1116, [%rd18+3496];
	st.global.f64 	[%rd24+1562016], %fd1116;
	ld.param.f64 	%fd1117, [%rd18+3504];
	st.global.f64 	[%rd24+1562024], %fd1117;
	ld.param.f64 	%fd1118, [%rd18+3512];
	st.global.f64 	[%rd24+1562032], %fd1118;
	ld.param.f64 	%fd1119, [%rd18+3520];
	st.global.f64 	[%rd24+1562040], %fd1119;
	ld.param.f64 	%fd1120, [%rd18+3528];
	st.global.f64 	[%rd24+1562048], %fd1120;
	ld.param.f64 	%fd1121, [%rd18+3536];
	st.global.f64 	[%rd24+1562056], %fd1121;
	ld.param.f64 	%fd1122, [%rd18+3544];
	st.global.f64 	[%rd24+1562064], %fd1122;
	ld.param.f64 	%fd1123, [%rd18+3552];
	st.global.f64 	[%rd24+1562072], %fd1123;
	ld.param.f64 	%fd1124, [%rd18+3560];
	st.global.f64 	[%rd24+1562080], %fd1124;
	ld.param.f64 	%fd1125, [%rd18+3568];
	st.global.f64 	[%rd24+1562088], %fd1125;
	ld.param.f64 	%fd1126, [%rd18+3576];
	st.global.f64 	[%rd24+1562096], %fd1126;
	ld.param.f64 	%fd1127, [%rd18+3584];
	st.global.f64 	[%rd24+1562104], %fd1127;
	ld.param.f64 	%fd1128, [%rd18+3592];
	st.global.f64 	[%rd24+1562112], %fd1128;
	ld.param.f64 	%fd1129, [%rd18+3600];
	st.global.f64 	[%rd24+1562120], %fd1129;
	ld.param.f64 	%fd1130, [%rd18+3608];
	st.global.f64 	[%rd24+1562128], %fd1130;
	ld.param.f64 	%fd1131, [%rd18+3616];
	st.global.f64 	[%rd24+1562136], %fd1131;
	ld.param.f64 	%fd1132, [%rd18+3624];
	st.global.f64 	[%rd24+1562144], %fd1132;
	ld.param.f64 	%fd1133, [%rd18+3632];
	st.global.f64 	[%rd24+1562152], %fd1133;
	ld.param.f64 	%fd1134, [%rd18+3640];
	st.global.f64 	[%rd24+1562160], %fd1134;
	ld.param.f64 	%fd1135, [%rd18+3648];
	st.global.f64 	[%rd24+1562168], %fd1135;
	ld.param.f64 	%fd1136, [%rd18+3656];
	st.global.f64 	[%rd24+1562176], %fd1136;
	ld.param.f64 	%fd1137, [%rd18+3664];
	st.global.f64 	[%rd24+1562184], %fd1137;
	ld.param.f64 	%fd1138, [%rd18+3672];
	st.global.f64 	[%rd24+1562192], %fd1138;
	ld.param.f64 	%fd1139, [%rd18+3680];
	st.global.f64 	[%rd24+1562200], %fd1139;
	ld.param.f64 	%fd1140, [%rd18+3688];
	st.global.f64 	[%rd24+1562208], %fd1140;
	ld.param.f64 	%fd1141, [%rd18+3696];
	st.global.f64 	[%rd24+1562216], %fd1141;
	ld.param.f64 	%fd1142, [%rd18+3704];
	st.global.f64 	[%rd24+1562224], %fd1142;
	ld.param.f64 	%fd1143, [%rd18+3712];
	st.global.f64 	[%rd24+1562232], %fd1143;
	ld.param.f64 	%fd1144, [%rd18+3720];
	st.global.f64 	[%rd24+1562240], %fd1144;
	ld.param.f64 	%fd1145, [%rd18+3728];
	st.global.f64 	[%rd24+1562248], %fd1145;
	ld.param.f64 	%fd1146, [%rd18+3736];
	st.global.f64 	[%rd24+1562256], %fd1146;
	ld.param.f64 	%fd1147, [%rd18+3744];
	st.global.f64 	[%rd24+1562264], %fd1147;
	ld.param.f64 	%fd1148, [%rd18+3752];
	st.global.f64 	[%rd24+1562272], %fd1148;
	ld.param.f64 	%fd1149, [%rd18+3760];
	st.global.f64 	[%rd24+1562280], %fd1149;
	ld.param.f64 	%fd1150, [%rd18+3768];
	st.global.f64 	[%rd24+1562288], %fd1150;
	ld.param.f64 	%fd1151, [%rd18+3776];
	st.global.f64 	[%rd24+1562296], %fd1151;
	ld.param.f64 	%fd1152, [%rd18+3784];
	st.global.f64 	[%rd24+1562304], %fd1152;
	ld.param.f64 	%fd1153, [%rd18+3792];
	st.global.f64 	[%rd24+1562312], %fd1153;
	ld.param.f64 	%fd1154, [%rd18+3800];
	st.global.f64 	[%rd24+1562320], %fd1154;
	ld.param.f64 	%fd1155, [%rd18+3808];
	st.global.f64 	[%rd24+1562328], %fd1155;
	ld.param.f64 	%fd1156, [%rd18+3816];
	st.global.f64 	[%rd24+1562336], %fd1156;
	ld.param.f64 	%fd1157, [%rd18+3824];
	st.global.f64 	[%rd24+1562344], %fd1157;
	ld.param.f64 	%fd1158, [%rd18+3832];
	st.global.f64 	[%rd24+1562352], %fd1158;
	ld.param.f64 	%fd1159, [%rd18+3840];
	st.global.f64 	[%rd24+1562360], %fd1159;
	ld.param.f64 	%fd1160, [%rd18+3848];
	st.global.f64 	[%rd24+1562368], %fd1160;
	ld.param.f64 	%fd1161, [%rd18+3856];
	st.global.f64 	[%rd24+1562376], %fd1161;
	ld.param.f64 	%fd1162, [%rd18+3864];
	st.global.f64 	[%rd24+1562384], %fd1162;
	ld.param.f64 	%fd1163, [%rd18+3872];
	st.global.f64 	[%rd24+1562392], %fd1163;
	ld.param.f64 	%fd1164, [%rd18+3880];
	st.global.f64 	[%rd24+1562400], %fd1164;
	ld.param.f64 	%fd1165, [%rd18+3888];
	st.global.f64 	[%rd24+1562408], %fd1165;
	ld.param.f64 	%fd1166, [%rd18+3896];
	st.global.f64 	[%rd24+1562416], %fd1166;
	ld.param.f64 	%fd1167, [%rd18+3904];
	st.global.f64 	[%rd24+1562424], %fd1167;
	ld.param.f64 	%fd1168, [%rd18+3912];
	st.global.f64 	[%rd24+1562432], %fd1168;
	ld.param.f64 	%fd1169, [%rd18+3920];
	st.global.f64 	[%rd24+1562440], %fd1169;
	ld.param.f64 	%fd1170, [%rd18+3928];
	st.global.f64 	[%rd24+1562448], %fd1170;
	ld.param.f64 	%fd1171, [%rd18+3936];
	st.global.f64 	[%rd24+1562456], %fd1171;
	ld.param.f64 	%fd1172, [%rd18+3944];
	st.global.f64 	[%rd24+1562464], %fd1172;
	ld.param.f64 	%fd1173, [%rd18+3952];
	st.global.f64 	[%rd24+1562472], %fd1173;
	ld.param.f64 	%fd1174, [%rd18+3960];
	st.global.f64 	[%rd24+1562480], %fd1174;
	ld.param.f64 	%fd1175, [%rd18+3968];
	st.global.f64 	[%rd24+1562488], %fd1175;
	ld.param.f64 	%fd1176, [%rd18+3976];
	st.global.f64 	[%rd24+1562496], %fd1176;
	ld.param.f64 	%fd1177, [%rd18+3984];
	st.global.f64 	[%rd24+1562504], %fd1177;
	ld.param.f64 	%fd1178, [%rd18+3992];
	st.global.f64 	[%rd24+1562512], %fd1178;
	ld.param.f64 	%fd1179, [%rd18+4000];
	st.global.f64 	[%rd24+1562520], %fd1179;
	ld.param.f64 	%fd1180, [%rd18+4008];
	st.global.f64 	[%rd24+1562528], %fd1180;
	ld.param.f64 	%fd1181, [%rd18+4016];
	st.global.f64 	[%rd24+1562536], %fd1181;
	ld.param.f64 	%fd1182, [%rd18+4024];
	st.global.f64 	[%rd24+1562544], %fd1182;
	ld.param.f64 	%fd1183, [%rd18+4032];
	st.global.f64 	[%rd24+1562552], %fd1183;
	ld.param.f64 	%fd1184, [%rd18+4040];
	st.global.f64 	[%rd24+1562560], %fd1184;
	ld.param.f64 	%fd1185, [%rd18+4048];
	st.global.f64 	[%rd24+1562568], %fd1185;
	ld.param.f64 	%fd1186, [%rd18+4056];
	st.global.f64 	[%rd24+1562576], %fd1186;
	ld.param.f64 	%fd1187, [%rd18+4064];
	st.global.f64 	[%rd24+1562584], %fd1187;
	ld.param.f64 	%fd1188, [%rd18+4072];
	st.global.f64 	[%rd24+1562592], %fd1188;
	ld.param.f64 	%fd1189, [%rd18+4080];
	st.global.f64 	[%rd24+1562600], %fd1189;
	ld.param.f64 	%fd1190, [%rd18+4088];
	st.global.f64 	[%rd24+1562608], %fd1190;
	ld.param.f64 	%fd1191, [%rd18+4096];
	st.global.f64 	[%rd24+1562616], %fd1191;
	ld.param.f64 	%fd1192, [%rd18+4104];
	st.global.f64 	[%rd24+1562624], %fd1192;
	ld.param.f64 	%fd1193, [%rd18+4112];
	st.global.f64 	[%rd24+1562632], %fd1193;
	ld.param.f64 	%fd1194, [%rd18+4120];
	st.global.f64 	[%rd24+1562640], %fd1194;
	ld.param.f64 	%fd1195, [%rd18+4128];
	st.global.f64 	[%rd24+1562648], %fd1195;
	ld.param.f64 	%fd1196, [%rd18+4136];
	st.global.f64 	[%rd24+1562656], %fd1196;
	ld.param.f64 	%fd1197, [%rd18+4144];
	st.global.f64 	[%rd24+1562664], %fd1197;
	ld.param.f64 	%fd1198, [%rd18+4152];
	st.global.f64 	[%rd24+1562672], %fd1198;
	ld.param.f64 	%fd1199, [%rd18+4160];
	st.global.f64 	[%rd24+1562680], %fd1199;
	ld.param.f64 	%fd1200, [%rd18+4168];
	st.global.f64 	[%rd24+1562688], %fd1200;
	ld.param.f64 	%fd1201, [%rd18+4176];
	st.global.f64 	[%rd24+1562696], %fd1201;
	ld.param.f64 	%fd1202, [%rd18+4184];
	st.global.f64 	[%rd24+1562704], %fd1202;
	ld.param.f64 	%fd1203, [%rd18+4192];
	st.global.f64 	[%rd24+1562712], %fd1203;
	ld.param.f64 	%fd1204, [%rd18+4200];
	st.global.f64 	[%rd24+1562720], %fd1204;
	ld.param.f64 	%fd1205, [%rd18+4208];
	st.global.f64 	[%rd24+1562728], %fd1205;
	ld.param.f64 	%fd1206, [%rd18+4216];
	st.global.f64 	[%rd24+1562736], %fd1206;
	ld.param.f64 	%fd1207, [%rd18+4224];
	st.global.f64 	[%rd24+1562744], %fd1207;
	ld.param.f64 	%fd1208, [%rd18+4232];
	st.global.f64 	[%rd24+1562752], %fd1208;
	ld.param.f64 	%fd1209, [%rd18+4240];
	st.global.f64 	[%rd24+1562760], %fd1209;
	ld.param.f64 	%fd1210, [%rd18+4248];
	st.global.f64 	[%rd24+1562768], %fd1210;
	ld.param.f64 	%fd1211, [%rd18+4256];
	st.global.f64 	[%rd24+1562776], %fd1211;
	ld.param.f64 	%fd1212, [%rd18+4264];
	st.global.f64 	[%rd24+1562784], %fd1212;
	ld.param.f64 	%fd1213, [%rd18+4272];
	st.global.f64 	[%rd24+1562792], %fd1213;
	ld.param.f64 	%fd1214, [%rd18+4280];
	st.global.f64 	[%rd24+1562800], %fd1214;
	ld.param.f64 	%fd1215, [%rd18+4288];
	st.global.f64 	[%rd24+1562808], %fd1215;
	ld.param.f64 	%fd1216, [%rd18+4296];
	st.global.f64 	[%rd24+1562816], %fd1216;
	ld.param.f64 	%fd1217, [%rd18+4304];
	st.global.f64 	[%rd24+1562824], %fd1217;
	ld.param.f64 	%fd1218, [%rd18+4312];
	st.global.f64 	[%rd24+1562832], %fd1218;
	ld.param.f64 	%fd1219, [%rd18+4320];
	st.global.f64 	[%rd24+1562840], %fd1219;
	ld.param.f64 	%fd1220, [%rd18+4328];
	st.global.f64 	[%rd24+1562848], %fd1220;
	ld.param.f64 	%fd1221, [%rd18+4336];
	st.global.f64 	[%rd24+1562856], %fd1221;
	ld.param.f64 	%fd1222, [%rd18+4344];
	st.global.f64 	[%rd24+1562864], %fd1222;
	ld.param.f64 	%fd1223, [%rd18+4352];
	st.global.f64 	[%rd24+1562872], %fd1223;
	ld.param.f64 	%fd1224, [%rd18+4360];
	st.global.f64 	[%rd24+1562880], %fd1224;
	ld.param.f64 	%fd1225, [%rd18+4368];
	st.global.f64 	[%rd24+1562888], %fd1225;
	ld.param.f64 	%fd1226, [%rd18+4376];
	st.global.f64 	[%rd24+1562896], %fd1226;
	ld.param.f64 	%fd1227, [%rd18+4384];
	st.global.f64 	[%rd24+1562904], %fd1227;
	ld.param.f64 	%fd1228, [%rd18+4392];
	st.global.f64 	[%rd24+1562912], %fd1228;
	ld.param.f64 	%fd1229, [%rd18+4400];
	st.global.f64 	[%rd24+1562920], %fd1229;
	ld.param.f64 	%fd1230, [%rd18+4408];
	st.global.f64 	[%rd24+1562928], %fd1230;
	ld.param.f64 	%fd1231, [%rd18+4416];
	st.global.f64 	[%rd24+1562936], %fd1231;
	ld.param.f64 	%fd1232, [%rd18+4424];
	st.global.f64 	[%rd24+1562944], %fd1232;
	ld.param.f64 	%fd1233, [%rd18+4432];
	st.global.f64 	[%rd24+1562952], %fd1233;
	ld.param.f64 	%fd1234, [%rd18+4440];
	st.global.f64 	[%rd24+1562960], %fd1234;
	ld.param.f64 	%fd1235, [%rd18+4448];
	st.global.f64 	[%rd24+1562968], %fd1235;
	ld.param.f64 	%fd1236, [%rd18+4456];
	st.global.f64 	[%rd24+1562976], %fd1236;
	ld.param.f64 	%fd1237, [%rd18+4464];
	st.global.f64 	[%rd24+1562984], %fd1237;
	ld.param.f64 	%fd1238, [%rd18+4472];
	st.global.f64 	[%rd24+1562992], %fd1238;
	ld.param.f64 	%fd1239, [%rd18+4480];
	st.global.f64 	[%rd24+1563000], %fd1239;
	ld.param.f64 	%fd1240, [%rd18+4488];
	st.global.f64 	[%rd24+1563008], %fd1240;
	ld.param.f64 	%fd1241, [%rd18+4496];
	st.global.f64 	[%rd24+1563016], %fd1241;
	ld.param.f64 	%fd1242, [%rd18+4504];
	st.global.f64 	[%rd24+1563024], %fd1242;
	ld.param.f64 	%fd1243, [%rd18+4512];
	st.global.f64 	[%rd24+1563032], %fd1243;
	ld.param.f64 	%fd1244, [%rd18+4520];
	st.global.f64 	[%rd24+1563040], %fd1244;
	ld.param.f64 	%fd1245, [%rd18+4528];
	st.global.f64 	[%rd24+1563048], %fd1245;
	ld.param.f64 	%fd1246, [%rd18+4536];
	st.global.f64 	[%rd24+1563056], %fd1246;
	ld.param.f64 	%fd1247, [%rd18+4544];
	st.global.f64 	[%rd24+1563064], %fd1247;
	ld.param.f64 	%fd1248, [%rd18+4552];
	st.global.f64 	[%rd24+1563072], %fd1248;
	ld.param.f64 	%fd1249, [%rd18+4560];
	st.global.f64 	[%rd24+1563080], %fd1249;
	ld.param.f64 	%fd1250, [%rd18+4568];
	st.global.f64 	[%rd24+1563088], %fd1250;
	ld.param.f64 	%fd1251, [%rd18+4576];
	st.global.f64 	[%rd24+1563096], %fd1251;
	ld.param.f64 	%fd1252, [%rd18+4584];
	st.global.f64 	[%rd24+1563104], %fd1252;
	ld.param.f64 	%fd1253, [%rd18+4592];
	st.global.f64 	[%rd24+1563112], %fd1253;
	ld.param.f64 	%fd1254, [%rd18+4600];
	st.global.f64 	[%rd24+1563120], %fd1254;
	ld.param.f64 	%fd1255, [%rd18+4608];
	st.global.f64 	[%rd24+1563128], %fd1255;
	ld.param.f64 	%fd1256, [%rd18+4616];
	st.global.f64 	[%rd24+1563136], %fd1256;
	ld.param.f64 	%fd1257, [%rd18+4624];
	st.global.f64 	[%rd24+1563144], %fd1257;
	ld.param.f64 	%fd1258, [%rd18+4632];
	st.global.f64 	[%rd24+1563152], %fd1258;
	ld.param.f64 	%fd1259, [%rd18+4640];
	st.global.f64 	[%rd24+1563160], %fd1259;
	ld.param.f64 	%fd1260, [%rd18+4648];
	st.global.f64 	[%rd24+1563168], %fd1260;
	ld.param.f64 	%fd1261, [%rd18+4656];
	st.global.f64 	[%rd24+1563176], %fd1261;
	ld.param.f64 	%fd1262, [%rd18+4664];
	st.global.f64 	[%rd24+1563184], %fd1262;
	ld.param.f64 	%fd1263, [%rd18+4672];
	st.global.f64 	[%rd24+1563192], %fd1263;
	ld.param.f64 	%fd1264, [%rd18+4680];
	st.global.f64 	[%rd24+1563200], %fd1264;
	ld.param.f64 	%fd1265, [%rd18+4688];
	st.global.f64 	[%rd24+1563208], %fd1265;
	ld.param.f64 	%fd1266, [%rd18+4696];
	st.global.f64 	[%rd24+1563216], %fd1266;
	ld.param.f64 	%fd1267, [%rd18+4704];
	st.global.f64 	[%rd24+1563224], %fd1267;
	ld.param.f64 	%fd1268, [%rd18+4712];
	st.global.f64 	[%rd24+1563232], %fd1268;
	ld.param.f64 	%fd1269, [%rd18+4720];
	st.global.f64 	[%rd24+1563240], %fd1269;
	ld.param.f64 	%fd1270, [%rd18+4728];
	st.global.f64 	[%rd24+1563248], %fd1270;
	ld.param.f64 	%fd1271, [%rd18+4736];
	st.global.f64 	[%rd24+1563256], %fd1271;
	ld.param.f64 	%fd1272, [%rd18+4744];
	st.global.f64 	[%rd24+1563264], %fd1272;
	ld.param.f64 	%fd1273, [%rd18+4752];
	st.global.f64 	[%rd24+1563272], %fd1273;
	ld.param.f64 	%fd1274, [%rd18+4760];
	st.global.f64 	[%rd24+1563280], %fd1274;
	ld.param.f64 	%fd1275, [%rd18+4768];
	st.global.f64 	[%rd24+1563288], %fd1275;
	ld.param.f64 	%fd1276, [%rd18+4776];
	st.global.f64 	[%rd24+1563296], %fd1276;
	ld.param.f64 	%fd1277, [%rd18+4784];
	st.global.f64 	[%rd24+1563304], %fd1277;
	ld.param.f64 	%fd1278, [%rd18+4792];
	st.global.f64 	[%rd24+1563312], %fd1278;
	ld.param.f64 	%fd1279, [%rd18+4800];
	st.global.f64 	[%rd24+1563320], %fd1279;
	ld.param.f64 	%fd1280, [%rd18+4808];
	st.global.f64 	[%rd24+1563328], %fd1280;
	ld.param.f64 	%fd1281, [%rd18+4816];
	st.global.f64 	[%rd24+1563336], %fd1281;
	ld.param.f64 	%fd1282, [%rd18+4824];
	st.global.f64 	[%rd24+1563344], %fd1282;
	ld.param.f64 	%fd1283, [%rd18+4832];
	st.global.f64 	[%rd24+1563352], %fd1283;
	ld.param.f64 	%fd1284, [%rd18+4840];
	st.global.f64 	[%rd24+1563360], %fd1284;
	ld.param.f64 	%fd1285, [%rd18+4848];
	st.global.f64 	[%rd24+1563368], %fd1285;
	ld.param.f64 	%fd1286, [%rd18+4856];
	st.global.f64 	[%rd24+1563376], %fd1286;
	ld.param.f64 	%fd1287, [%rd18+4864];
	st.global.f64 	[%rd24+1563384], %fd1287;
	ld.param.f64 	%fd1288, [%rd18+4872];
	st.global.f64 	[%rd24+1563392], %fd1288;
	ld.param.f64 	%fd1289, [%rd18+4880];
	st.global.f64 	[%rd24+1563400], %fd1289;
	ld.param.f64 	%fd1290, [%rd18+4888];
	st.global.f64 	[%rd24+1563408], %fd1290;
	ld.param.f64 	%fd1291, [%rd18+4896];
	st.global.f64 	[%rd24+1563416], %fd1291;
	ld.param.f64 	%fd1292, [%rd18+4904];
	st.global.f64 	[%rd24+1563424], %fd1292;
	ld.param.f64 	%fd1293, [%rd18+4912];
	st.global.f64 	[%rd24+1563432], %fd1293;
	ld.param.f64 	%fd1294, [%rd18+4920];
	st.global.f64 	[%rd24+1563440], %fd1294;
	ld.param.f64 	%fd1295, [%rd18+4928];
	st.global.f64 	[%rd24+1563448], %fd1295;
	ld.param.f64 	%fd1296, [%rd18+4936];
	st.global.f64 	[%rd24+1563456], %fd1296;
	ld.param.f64 	%fd1297, [%rd18+4944];
	st.global.f64 	[%rd24+1563464], %fd1297;
	ld.param.f64 	%fd1298, [%rd18+4952];
	st.global.f64 	[%rd24+1563472], %fd1298;
	ld.param.f64 	%fd1299, [%rd18+4960];
	st.global.f64 	[%rd24+1563480], %fd1299;
	ld.param.f64 	%fd1300, [%rd18+4968];
	st.global.f64 	[%rd24+1563488], %fd1300;
	ld.param.f64 	%fd1301, [%rd18+4976];
	st.global.f64 	[%rd24+1563496], %fd1301;
	ld.param.f64 	%fd1302, [%rd18+4984];
	st.global.f64 	[%rd24+1563504], %fd1302;
	ld.param.f64 	%fd1303, [%rd18+4992];
	st.global.f64 	[%rd24+1563512], %fd1303;
	ld.param.f64 	%fd1304, [%rd18+5000];
	st.global.f64 	[%rd24+1563520], %fd1304;
	ld.param.f64 	%fd1305, [%rd18+5008];
	st.global.f64 	[%rd24+1563528], %fd1305;
	ld.param.f64 	%fd1306, [%rd18+5016];
	st.global.f64 	[%rd24+1563536], %fd1306;
	ld.param.f64 	%fd1307, [%rd18+5024];
	st.global.f64 	[%rd24+1563544], %fd1307;
	ld.param.f64 	%fd1308, [%rd18+5032];
	st.global.f64 	[%rd24+1563552], %fd1308;
	ld.param.f64 	%fd1309, [%rd18+5040];
	st.global.f64 	[%rd24+1563560], %fd1309;
	ld.param.f64 	%fd1310, [%rd18+5048];
	st.global.f64 	[%rd24+1563568], %fd1310;
	ld.param.f64 	%fd1311, [%rd18+5056];
	st.global.f64 	[%rd24+1563576], %fd1311;
	ld.param.f64 	%fd1312, [%rd18+5064];
	st.global.f64 	[%rd24+1563584], %fd1312;
	ld.param.f64 	%fd1313, [%rd18+5072];
	st.global.f64 	[%rd24+1563592], %fd1313;
	ld.param.f64 	%fd1314, [%rd18+5080];
	st.global.f64 	[%rd24+1563600], %fd1314;
	ld.param.f64 	%fd1315, [%rd18+5088];
	st.global.f64 	[%rd24+1563608], %fd1315;
	ld.param.f64 	%fd1316, [%rd18+5096];
	st.global.f64 	[%rd24+1563616], %fd1316;
	ld.param.f64 	%fd1317, [%rd18+5104];
	st.global.f64 	[%rd24+1563624], %fd1317;
	ld.param.f64 	%fd1318, [%rd18+5112];
	st.global.f64 	[%rd24+1563632], %fd1318;
	ld.param.f64 	%fd1319, [%rd18+5120];
	st.global.f64 	[%rd24+1563640], %fd1319;
	ld.param.f64 	%fd1320, [%rd18+5128];
	st.global.f64 	[%rd24+1563648], %fd1320;
	ld.param.f64 	%fd1321, [%rd18+5136];
	st.global.f64 	[%rd24+1563656], %fd1321;
	ld.param.f64 	%fd1322, [%rd18+5144];
	st.global.f64 	[%rd24+1563664], %fd1322;
	ld.param.f64 	%fd1323, [%rd18+5152];
	st.global.f64 	[%rd24+1563672], %fd1323;
	ld.param.f64 	%fd1324, [%rd18+5160];
	st.global.f64 	[%rd24+1563680], %fd1324;
	ld.param.f64 	%fd1325, [%rd18+5168];
	st.global.f64 	[%rd24+1563688], %fd1325;
	ld.param.f64 	%fd1326, [%rd18+5176];
	st.global.f64 	[%rd24+1563696], %fd1326;
	ld.param.f64 	%fd1327, [%rd18+5184];
	st.global.f64 	[%rd24+1563704], %fd1327;
	ld.param.f64 	%fd1328, [%rd18+5192];
	st.global.f64 	[%rd24+1563712], %fd1328;
	ld.param.f64 	%fd1329, [%rd18+5200];
	st.global.f64 	[%rd24+1563720], %fd1329;
	ld.param.f64 	%fd1330, [%rd18+5208];
	st.global.f64 	[%rd24+1563728], %fd1330;
	ld.param.f64 	%fd1331, [%rd18+5216];
	st.global.f64 	[%rd24+1563736], %fd1331;
	ld.param.f64 	%fd1332, [%rd18+5224];
	st.global.f64 	[%rd24+1563744], %fd1332;
	ld.param.f64 	%fd1333, [%rd18+5232];
	st.global.f64 	[%rd24+1563752], %fd1333;
	ld.param.f64 	%fd1334, [%rd18+5240];
	st.global.f64 	[%rd24+1563760], %fd1334;
	ld.param.f64 	%fd1335, [%rd18+5248];
	st.global.f64 	[%rd24+1563768], %fd1335;
	ld.param.f64 	%fd1336, [%rd18+5256];
	st.global.f64 	[%rd24+1563776], %fd1336;
	ld.param.f64 	%fd1337, [%rd18+5264];
	st.global.f64 	[%rd24+1563784], %fd1337;
	ld.param.f64 	%fd1338, [%rd18+5272];
	st.global.f64 	[%rd24+1563792], %fd1338;
	ld.param.f64 	%fd1339, [%rd18+5280];
	st.global.f64 	[%rd24+1563800], %fd1339;
	ld.param.f64 	%fd1340, [%rd18+5288];
	st.global.f64 	[%rd24+1563808], %fd1340;
	ld.param.f64 	%fd1341, [%rd18+5296];
	st.global.f64 	[%rd24+1563816], %fd1341;
	ld.param.f64 	%fd1342, [%rd18+5304];
	st.global.f64 	[%rd24+1563824], %fd1342;
	ld.param.f64 	%fd1343, [%rd18+5312];
	st.global.f64 	[%rd24+1563832], %fd1343;
	ld.param.f64 	%fd1344, [%rd18+5320];
	st.global.f64 	[%rd24+1563840], %fd1344;
	ld.param.f64 	%fd1345, [%rd18+5328];
	st.global.f64 	[%rd24+1563848], %fd1345;
	ld.param.f64 	%fd1346, [%rd18+5336];
	st.global.f64 	[%rd24+1563856], %fd1346;
	ld.param.f64 	%fd1347, [%rd18+5344];
	st.global.f64 	[%rd24+1563864], %fd1347;
	ld.param.f64 	%fd1348, [%rd18+5352];
	st.global.f64 	[%rd24+1563872], %fd1348;
	ld.param.f64 	%fd1349, [%rd18+5360];
	st.global.f64 	[%rd24+1563880], %fd1349;
	ld.param.f64 	%fd1350, [%rd18+5368];
	st.global.f64 	[%rd24+1563888], %fd1350;
	ld.param.f64 	%fd1351, [%rd18+5376];
	st.global.f64 	[%rd24+1563896], %fd1351;
	ld.param.f64 	%fd1352, [%rd18+5384];
	st.global.f64 	[%rd24+1563904], %fd1352;
	ld.param.f64 	%fd1353, [%rd18+5392];
	st.global.f64 	[%rd24+1563912], %fd1353;
	ld.param.f64 	%fd1354, [%rd18+5400];
	st.global.f64 	[%rd24+1563920], %fd1354;
	ld.param.f64 	%fd1355, [%rd18+5408];
	st.global.f64 	[%rd24+1563928], %fd1355;
	ld.param.f64 	%fd1356, [%rd18+5416];
	st.global.f64 	[%rd24+1563936], %fd1356;
	ld.param.f64 	%fd1357, [%rd18+5424];
	st.global.f64 	[%rd24+1563944], %fd1357;
	ld.param.f64 	%fd1358, [%rd18+5432];
	st.global.f64 	[%rd24+1563952], %fd1358;
	ld.param.f64 	%fd1359, [%rd18+5440];
	st.global.f64 	[%rd24+1563960], %fd1359;
	ld.param.f64 	%fd1360, [%rd18+5448];
	st.global.f64 	[%rd24+1563968], %fd1360;
	ld.param.f64 	%fd1361, [%rd18+5456];
	st.global.f64 	[%rd24+1563976], %fd1361;
	ld.param.f64 	%fd1362, [%rd18+5464];
	st.global.f64 	[%rd24+1563984], %fd1362;
	ld.param.f64 	%fd1363, [%rd18+5472];
	st.global.f64 	[%rd24+1563992], %fd1363;
	ld.param.f64 	%fd1364, [%rd18+5480];
	st.global.f64 	[%rd24+1564000], %fd1364;
	ld.param.f64 	%fd1365, [%rd18+5488];
	st.global.f64 	[%rd24+1564008], %fd1365;
	ld.param.f64 	%fd1366, [%rd18+5496];
	st.global.f64 	[%rd24+1564016], %fd1366;
	ld.param.f64 	%fd1367, [%rd18+5504];
	st.global.f64 	[%rd24+1564024], %fd1367;
	ld.param.f64 	%fd1368, [%rd18+5512];
	st.global.f64 	[%rd24+1564032], %fd1368;
	ld.param.f64 	%fd1369, [%rd18+5520];
	st.global.f64 	[%rd24+1564040], %fd1369;
	ld.param.f64 	%fd1370, [%rd18+5528];
	st.global.f64 	[%rd24+1564048], %fd1370;
	ld.param.f64 	%fd1371, [%rd18+5536];
	st.global.f64 	[%rd24+1564056], %fd1371;
	ld.param.f64 	%fd1372, [%rd18+5544];
	st.global.f64 	[%rd24+1564064], %fd1372;
	ld.param.f64 	%fd1373, [%rd18+5552];
	st.global.f64 	[%rd24+1564072], %fd1373;
	ld.param.f64 	%fd1374, [%rd18+5560];
	st.global.f64 	[%rd24+1564080], %fd1374;
	ld.param.f64 	%fd1375, [%rd18+5568];
	st.global.f64 	[%rd24+1564088], %fd1375;
	ld.param.f64 	%fd1376, [%rd18+5576];
	st.global.f64 	[%rd24+1564096], %fd1376;
	ld.param.f64 	%fd1377, [%rd18+5584];
	st.global.f64 	[%rd24+1564104], %fd1377;
	ld.param.f64 	%fd1378, [%rd18+5592];
	st.global.f64 	[%rd24+1564112], %fd1378;
	ld.param.f64 	%fd1379, [%rd18+5600];
	st.global.f64 	[%rd24+1564120], %fd1379;
	ld.param.f64 	%fd1380, [%rd18+5608];
	st.global.f64 	[%rd24+1564128], %fd1380;
	ld.param.f64 	%fd1381, [%rd18+5616];
	st.global.f64 	[%rd24+1564136], %fd1381;
	ld.param.f64 	%fd1382, [%rd18+5624];
	st.global.f64 	[%rd24+1564144], %fd1382;
	ld.param.f64 	%fd1383, [%rd18+5632];
	st.global.f64 	[%rd24+1564152], %fd1383;
	ld.param.f64 	%fd1384, [%rd18+5640];
	st.global.f64 	[%rd24+1564160], %fd1384;
	ld.param.f64 	%fd1385, [%rd18+5648];
	st.global.f64 	[%rd24+1564168], %fd1385;
	ld.param.f64 	%fd1386, [%rd18+5656];
	st.global.f64 	[%rd24+1564176], %fd1386;
	ld.param.f64 	%fd1387, [%rd18+5664];
	st.global.f64 	[%rd24+1564184], %fd1387;
	ld.param.f64 	%fd1388, [%rd18+5672];
	st.global.f64 	[%rd24+1564192], %fd1388;
	ld.param.f64 	%fd1389, [%rd18+5680];
	st.global.f64 	[%rd24+1564200], %fd1389;
	ld.param.f64 	%fd1390, [%rd18+5688];
	st.global.f64 	[%rd24+1564208], %fd1390;
	ld.param.f64 	%fd1391, [%rd18+5696];
	st.global.f64 	[%rd24+1564216], %fd1391;
	ld.param.f64 	%fd1392, [%rd18+5704];
	st.global.f64 	[%rd24+1564224], %fd1392;
	ld.param.f64 	%fd1393, [%rd18+5712];
	st.global.f64 	[%rd24+1564232], %fd1393;
	ld.param.f64 	%fd1394, [%rd18+5720];
	st.global.f64 	[%rd24+1564240], %fd1394;
	ld.param.f64 	%fd1395, [%rd18+5728];
	st.global.f64 	[%rd24+1564248], %fd1395;
	ld.param.f64 	%fd1396, [%rd18+5736];
	st.global.f64 	[%rd24+1564256], %fd1396;
	ld.param.f64 	%fd1397, [%rd18+5744];
	st.global.f64 	[%rd24+1564264], %fd1397;
	ld.param.f64 	%fd1398, [%rd18+5752];
	st.global.f64 	[%rd24+1564272], %fd1398;
	ld.param.f64 	%fd1399, [%rd18+5760];
	st.global.f64 	[%rd24+1564280], %fd1399;
	ld.param.f64 	%fd1400, [%rd18+5768];
	st.global.f64 	[%rd24+1564288], %fd1400;
	ld.param.f64 	%fd1401, [%rd18+5776];
	st.global.f64 	[%rd24+1564296], %fd1401;
	ld.param.f64 	%fd1402, [%rd18+5784];
	st.global.f64 	[%rd24+1564304], %fd1402;
	ld.param.f64 	%fd1403, [%rd18+5792];
	st.global.f64 	[%rd24+1564312], %fd1403;
	ld.param.f64 	%fd1404, [%rd18+5800];
	st.global.f64 	[%rd24+1564320], %fd1404;
	ld.param.f64 	%fd1405, [%rd18+5808];
	st.global.f64 	[%rd24+1564328], %fd1405;
	ld.param.f64 	%fd1406, [%rd18+5816];
	st.global.f64 	[%rd24+1564336], %fd1406;
	ld.param.f64 	%fd1407, [%rd18+5824];
	st.global.f64 	[%rd24+1564344], %fd1407;
	ld.param.f64 	%fd1408, [%rd18+5832];
	st.global.f64 	[%rd24+1564352], %fd1408;
	ld.param.f64 	%fd1409, [%rd18+5840];
	st.global.f64 	[%rd24+1564360], %fd1409;
	ld.param.f64 	%fd1410, [%rd18+5848];
	st.global.f64 	[%rd24+1564368], %fd1410;
	ld.param.f64 	%fd1411, [%rd18+5856];
	st.global.f64 	[%rd24+1564376], %fd1411;
	ld.param.f64 	%fd1412, [%rd18+5864];
	st.global.f64 	[%rd24+1564384], %fd1412;
	ld.param.f64 	%fd1413, [%rd18+5872];
	st.global.f64 	[%rd24+1564392], %fd1413;
	ld.param.f64 	%fd1414, [%rd18+5880];
	st.global.f64 	[%rd24+1564400], %fd1414;
	ld.param.f64 	%fd1415, [%rd18+5888];
	st.global.f64 	[%rd24+1564408], %fd1415;
	ld.param.f64 	%fd1416, [%rd18+5896];
	st.global.f64 	[%rd24+1564416], %fd1416;
	ld.param.f64 	%fd1417, [%rd18+5904];
	st.global.f64 	[%rd24+1564424], %fd1417;
	ld.param.f64 	%fd1418, [%rd18+5912];
	st.global.f64 	[%rd24+1564432], %fd1418;
	ld.param.f64 	%fd1419, [%rd18+5920];
	st.global.f64 	[%rd24+1564440], %fd1419;
	ld.param.f64 	%fd1420, [%rd18+5928];
	st.global.f64 	[%rd24+1564448], %fd1420;
	ld.param.f64 	%fd1421, [%rd18+5936];
	st.global.f64 	[%rd24+1564456], %fd1421;
	ld.param.f64 	%fd1422, [%rd18+5944];
	st.global.f64 	[%rd24+1564464], %fd1422;
	ld.param.f64 	%fd1423, [%rd18+5952];
	st.global.f64 	[%rd24+1564472], %fd1423;
	ld.param.f64 	%fd1424, [%rd18+5960];
	st.global.f64 	[%rd24+1564480], %fd1424;
	ld.param.f64 	%fd1425, [%rd18+5968];
	st.global.f64 	[%rd24+1564488], %fd1425;
	ld.param.f64 	%fd1426, [%rd18+5976];
	st.global.f64 	[%rd24+1564496], %fd1426;
	ld.param.f64 	%fd1427, [%rd18+5984];
	st.global.f64 	[%rd24+1564504], %fd1427;
	ld.param.f64 	%fd1428, [%rd18+5992];
	st.global.f64 	[%rd24+1564512], %fd1428;
	ld.param.f64 	%fd1429, [%rd18+6000];
	st.global.f64 	[%rd24+1564520], %fd1429;
	ld.param.f64 	%fd1430, [%rd18+6008];
	st.global.f64 	[%rd24+1564528], %fd1430;
	ld.param.f64 	%fd1431, [%rd18+6016];
	st.global.f64 	[%rd24+1564536], %fd1431;
	ld.param.f64 	%fd1432, [%rd18+6024];
	st.global.f64 	[%rd24+1564544], %fd1432;
	ld.param.f64 	%fd1433, [%rd18+6032];
	st.global.f64 	[%rd24+1564552], %fd1433;
	ld.param.f64 	%fd1434, [%rd18+6040];
	st.global.f64 	[%rd24+1564560], %fd1434;
	ld.param.f64 	%fd1435, [%rd18+6048];
	st.global.f64 	[%rd24+1564568], %fd1435;
	ld.param.f64 	%fd1436, [%rd18+6056];
	st.global.f64 	[%rd24+1564576], %fd1436;
	ld.param.f64 	%fd1437, [%rd18+6064];
	st.global.f64 	[%rd24+1564584], %fd1437;
	ld.param.f64 	%fd1438, [%rd18+6072];
	st.global.f64 	[%rd24+1564592], %fd1438;
	ld.param.f64 	%fd1439, [%rd18+6080];
	st.global.f64 	[%rd24+1564600], %fd1439;
	ld.param.f64 	%fd1440, [%rd18+6088];
	st.global.f64 	[%rd24+1564608], %fd1440;
$L__BB4_6:
	ret;

}
	// .globl	_ZN3cub18CUB_300001_SM_10006detail8for_each13static_kernelINS2_12policy_hub_t12policy_500_tElN6thrust24THRUST_300001_SM_1000_NS8cuda_cub6__fill7functorINS7_6detail15normal_iteratorINS7_10device_ptrI15LINKLIST_MEMBEREEEESE_EEEEvT0_T1_
.visible .entry _ZN3cub18CUB_300001_SM_10006detail8for_each13static_kernelINS2_12policy_hub_t12policy_500_tElN6thrust24THRUST_300001_SM_1000_NS8cuda_cub6__fill7functorINS7_6detail15normal_iteratorINS7_10device_ptrI15LINKLIST_MEMBEREEEESE_EEEEvT0_T1_(
	.param .u64 _ZN3cub18CUB_300001_SM_10006detail8for_each13static_kernelINS2_12policy_hub_t12policy_500_tElN6thrust24THRUST_300001_SM_1000_NS8cuda_cub6__fill7functorINS7_6detail15normal_iteratorINS7_10device_ptrI15LINKLIST_MEMBEREEEESE_EEEEvT0_T1__param_0,
	.param .align 8 .b8 _ZN3cub18CUB_300001_SM_10006detail8for_each13static_kernelINS2_12policy_hub_t12policy_500_tElN6thrust24THRUST_300001_SM_1000_NS8cuda_cub6__fill7functorINS7_6detail15normal_iteratorINS7_10device_ptrI15LINKLIST_MEMBEREEEESE_EEEEvT0_T1__param_1[6096]
)
.maxntid 256
{
	.reg .pred 	%p<4>;
	.reg .b32 	%r<258>;
	.reg .b64 	%rd<36>;
	.reg .b64 	%fd<2161>;

	ld.param.u64 	%rd1, [_ZN3cub18CUB_300001_SM_10006detail8for_each13static_kernelINS2_12policy_hub_t12policy_500_tElN6thrust24THRUST_300001_SM_1000_NS8cuda_cub6__fill7functorINS7_6detail15normal_iteratorINS7_10device_ptrI15LINKLIST_MEMBEREEEESE_EEEEvT0_T1__param_0];
	mov.b64 	%rd2, _ZN3cub18CUB_300001_SM_10006detail8for_each13static_kernelINS2_12policy_hub_t12policy_500_tElN6thrust24THRUST_300001_SM_1000_NS8cuda_cub6__fill7functorINS7_6detail15normal_iteratorINS7_10device_ptrI15LINKLIST_MEMBEREEEESE_EEEEvT0_T1__param_1;
	mov.u32 	%r1, %ctaid.x;
	mul.wide.u32 	%rd3, %r1, 512;
	sub.s64 	%rd4, %rd1, %rd3;
	setp.lt.s64 	%p1, %rd4, 512;
	@%p1 bra 	$L__BB5_2;
	mov.u64 	%rd27, %rd2;
	ld.param.u64 	%rd28, [%rd27];
	ld.param.v2.u32 	{%r175, %r176}, [%rd27+8];
	ld.param.v2.u32 	{%r177, %r178}, [%rd27+16];
	ld.param.v2.u32 	{%r179, %r180}, [%rd27+24];
	ld.param.v2.u32 	{%r181, %r182}, [%rd27+32];
	ld.param.v2.u32 	{%r183, %r184}, [%rd27+40];
	ld.param.v2.u32 	{%r185, %r186}, [%rd27+48];
	ld.param.v2.u32 	{%r187, %r188}, [%rd27+56];
	ld.param.v2.u32 	{%r189, %r190}, [%rd27+64];
	ld.param.v2.u32 	{%r191, %r192}, [%rd27+72];
	ld.param.v2.u32 	{%r193, %r194}, [%rd27+80];
	ld.param.v2.u32 	{%r195, %r196}, [%rd27+88];
	ld.param.v2.u32 	{%r197, %r198}, [%rd27+96];
	ld.param.v2.u32 	{%r199, %r200}, [%rd27+104];
	ld.param.v2.u32 	{%r201, %r202}, [%rd27+112];
	ld.param.v2.u32 	{%r203, %r204}, [%rd27+120];
	ld.param.v2.u32 	{%r205, %r206}, [%rd27+128];
	ld.param.v2.u32 	{%r207, %r208}, [%rd27+136];
	ld.param.v2.u32 	{%r209, %r210}, [%rd27+144];
	ld.param.v2.u32 	{%r211, %r212}, [%rd27+152];
	ld.param.v2.u32 	{%r213, %r214}, [%rd27+160];
	ld.param.v2.u32 	{%r215, %r216}, [%rd27+168];
	ld.param.v2.u32 	{%r217, %r218}, [%rd27+176];
	ld.param.v2.u32 	{%r219, %r220}, [%rd27+184];
	ld.param.v2.u32 	{%r221, %r222}, [%rd27+192];
	ld.param.v2.u32 	{%r223, %r224}, [%rd27+200];
	ld.param.v2.u32 	{%r225, %r226}, [%rd27+208];
	ld.param.v2.u32 	{%r227, %r228}, [%rd27+216];
	ld.param.v2.u32 	{%r229, %r230}, [%rd27+224];
	ld.param.v2.u32 	{%r231, %r232}, [%rd27+232];
	ld.param.v2.u32 	{%r233, %r234}, [%rd27+240];
	ld.param.v2.u32 	{%r235, %r236}, [%rd27+248];
	ld.param.v2.u32 	{%r237, %r238}, [%rd27+256];
	ld.param.v2.u32 	{%r239, %r240}, [%rd27+264];
	ld.param.v2.u32 	{%r241, %r242}, [%rd27+272];
	ld.param.v2.u32 	{%r243, %r244}, [%rd27+280];
	ld.param.v2.u32 	{%r245, %r246}, [%rd27+288];
	ld.param.v2.u32 	{%r247, %r248}, [%rd27+296];
	ld.param.v2.u32 	{%r249, %r250}, [%rd27+304];
	ld.param.v2.u32 	{%r251, %r252}, [%rd27+312];
	ld.param.v2.u32 	{%r253, %r254}, [%rd27+320];
	ld.param.u32 	%r255, [%rd27+328];
	ld.param.f64 	%fd1441, [%rd27+336];
	ld.param.f64 	%fd1442, [%rd27+344];
	ld.param.f64 	%fd1443, [%rd27+352];
	ld.param.f64 	%fd1444, [%rd27+360];
	ld.param.f64 	%fd1445, [%rd27+368];
	ld.param.f64 	%fd1446, [%rd27+376];
	ld.param.f64 	%fd1447, [%rd27+384];
	ld.param.f64 	%fd1448, [%rd27+392];
	ld.param.f64 	%fd1449, [%rd27+400];
	ld.param.f64 	%fd1450, [%rd27+408];
	ld.param.f64 	%fd1451, [%rd27+416];
	ld.param.f64 	%fd1452, [%rd27+424];
	ld.param.f64 	%fd1453, [%rd27+432];
	ld.param.f64 	%fd1454, [%rd27+440];
	ld.param.f64 	%fd1455, [%rd27+448];
	ld.param.f64 	%fd1456, [%rd27+456];
	ld.param.f64 	%fd1457, [%rd27+464];
	ld.param.f64 	%fd1458, [%rd27+472];
	ld.param.f64 	%fd1459, [%rd27+480];
	ld.param.f64 	%fd1460, [%rd27+488];
	ld.param.f64 	%fd1461, [%rd27+496];
	ld.param.f64 	%fd1462, [%rd27+504];
	ld.param.f64 	%fd1463, [%rd27+512];
	ld.param.f64 	%fd1464, [%rd27+520];
	ld.param.f64 	%fd1465, [%rd27+528];
	ld.param.f64 	%fd1466, [%rd27+536];
	ld.param.f64 	%fd1467, [%rd27+544];
	ld.param.f64 	%fd1468, [%rd27+552];
	ld.param.f64 	%fd1469, [%rd27+560];
	ld.param.f64 	%fd1470, [%rd27+568];
	ld.param.f64 	%fd1471, [%rd27+576];
	ld.param.f64 	%fd1472, [%rd27+584];
	ld.param.f64 	%fd1473, [%rd27+592];
	ld.param.f64 	%fd1474, [%rd27+600];
	ld.param.f64 	%fd1475, [%rd27+608];
	ld.param.f64 	%fd1476, [%rd27+616];
	ld.param.f64 	%fd1477, [%rd27+624];
	ld.param.f64 	%fd1478, [%rd27+632];
	ld.param.f64 	%fd1479, [%rd27+640];
	ld.param.f64 	%fd1480, [%rd27+648];
	ld.param.f64 	%fd1481, [%rd27+656];
	ld.param.f64 	%fd1482, [%rd27+664];
	ld.param.f64 	%fd1483, [%rd27+672];
	ld.param.f64 	%fd1484, [%rd27+680];
	ld.param.f64 	%fd1485, [%rd27+688];
	ld.param.f64 	%fd1486, [%rd27+696];
	ld.param.f64 	%fd1487, [%rd27+704];
	ld.param.f64 	%fd1488, [%rd27+712];
	ld.param.f64 	%fd1489, [%rd27+720];
	ld.param.f64 	%fd1490, [%rd27+728];
	ld.param.f64 	%fd1491, [%rd27+736];
	ld.param.f64 	%fd1492, [%rd27+744];
	ld.param.f64 	%fd1493, [%rd27+752];
	ld.param.f64 	%fd1494, [%rd27+760];
	ld.param.f64 	%fd1495, [%rd27+768];
	ld.param.f64 	%fd1496, [%rd27+776];
	ld.param.f64 	%fd1497, [%rd27+784];
	ld.param.f64 	%fd1498, [%rd27+792];
	ld.param.f64 	%fd1499, [%rd27+800];
	ld.param.f64 	%fd1500, [%rd27+808];
	ld.param.f64 	%fd1501, [%rd27+816];
	ld.param.f64 	%fd1502, [%rd27+824];
	ld.param.f64 	%fd1503, [%rd27+832];
	ld.param.f64 	%fd1504, [%rd27+840];
	ld.param.f64 	%fd1505, [%rd27+848];
	ld.param.f64 	%fd1506, [%rd27+856];
	ld.param.f64 	%fd1507, [%rd27+864];
	ld.param.f64 	%fd1508, [%rd27+872];
	ld.param.f64 	%fd1509, [%rd27+880];
	ld.param.f64 	%fd1510, [%rd27+888];
	ld.param.f64 	%fd1511, [%rd27+896];
	ld.param.f64 	%fd1512, [%rd27+904];
	ld.param.f64 	%fd1513, [%rd27+912];
	ld.param.f64 	%fd1514, [%rd27+920];
	ld.param.f64 	%fd1515, [%rd27+928];
	ld.param.f64 	%fd1516, [%rd27+936];
	ld.param.f64 	%fd1517, [%rd27+944];
	ld.param.f64 	%fd1518, [%rd27+952];
	ld.param.f64 	%fd1519, [%rd27+960];
	ld.param.f64 	%fd1520, [%rd27+968];
	ld.param.f64 	%fd1521, [%rd27+976];
	ld.param.f64 	%fd1522, [%rd27+984];
	ld.param.f64 	%fd1523, [%rd27+992];
	ld.param.f64 	%fd1524, [%rd27+1000];
	ld.param.f64 	%fd1525, [%rd27+1008];
	ld.param.f64 	%fd1526, [%rd27+1016];
	ld.param.f64 	%fd1527, [%rd27+1024];
	ld.param.f64 	%fd1528, [%rd27+1032];
	ld.param.f64 	%fd1529, [%rd27+1040];
	ld.param.f64 	%fd1530, [%rd27+1048];
	ld.param.f64 	%fd1531, [%rd27+1056];
	ld.param.f64 	%fd1532, [%rd27+1064];
	ld.param.f64 	%fd1533, [%rd27+1072];
	ld.param.f64 	%fd1534, [%rd27+1080];
	ld.param.f64 	%fd1535, [%rd27+1088];
	ld.param.f64 	%fd1536, [%rd27+1096];
	ld.param.f64 	%fd1537, [%rd27+1104];
	ld.param.f64 	%fd1538, [%rd27+1112];
	ld.param.f64 	%fd1539, [%rd27+1120];
	ld.param.f64 	%fd1540, [%rd27+1128];
	ld.param.f64 	%fd1541, [%rd27+1136];
	ld.param.f64 	%fd1542, [%rd27+1144];
	ld.param.f64 	%fd1543, [%rd27+1152];
	ld.param.f64 	%fd1544, [%rd27+1160];
	ld.param.f64 	%fd1545, [%rd27+1168];
	ld.param.f64 	%fd1546, [%rd27+1176];
	ld.param.f64 	%fd1547, [%rd27+1184];
	ld.param.f64 	%fd1548, [%rd27+1192];
	ld.param.f64 	%fd1549, [%rd27+1200];
	ld.param.f64 	%fd1550, [%rd27+1208];
	ld.param.f64 	%fd1551, [%rd27+1216];
	ld.param.f64 	%fd1552, [%rd27+1224];
	ld.param.f64 	%fd1553, [%rd27+1232];
	ld.param.f64 	%fd1554, [%rd27+1240];
	ld.param.f64 	%fd1555, [%rd27+1248];
	ld.param.f64 	%fd1556, [%rd27+1256];
	ld.param.f64 	%fd1557, [%rd27+1264];
	ld.param.f64 	%fd1558, [%rd27+1272];
	ld.param.f64 	%fd1559, [%rd27+1280];
	ld.param.f64 	%fd1560, [%rd27+1288];
	ld.param.f64 	%fd1561, [%rd27+1296];
	ld.param.f64 	%fd1562, [%rd27+1304];
	ld.param.f64 	%fd1563, [%rd27+1312];
	ld.param.f64 	%fd1564, [%rd27+1320];
	ld.param.f64 	%fd1565, [%rd27+1328];
	ld.param.f64 	%fd1566, [%rd27+1336];
	ld.param.f64 	%fd1567, [%rd27+1344];
	ld.param.f64 	%fd1568, [%rd27+1352];
	ld.param.f64 	%fd1569, [%rd27+1360];
	ld.param.f64 	%fd1570, [%rd27+1368];
	ld.param.f64 	%fd1571, [%rd27+1376];
	ld.param.f64 	%fd1572, [%rd27+1384];
	ld.param.f64 	%fd1573, [%rd27+1392];
	ld.param.f64 	%fd1574, [%rd27+1400];
	ld.param.f64 	%fd1575, [%rd27+1408];
	ld.param.f64 	%fd1576, [%rd27+1416];
	ld.param.f64 	%fd1577, [%rd27+1424];
	ld.param.f64 	%fd1578, [%rd27+1432];
	ld.param.f64 	%fd1579, [%rd27+1440];
	ld.param.f64 	%fd1580, [%rd27+1448];
	ld.param.f64 	%fd1581, [%rd27+1456];
	ld.param.f64 	%fd1582, [%rd27+1464];
	ld.param.f64 	%fd1583, [%rd27+1472];
	ld.param.f64 	%fd1584, [%rd27+1480];
	ld.param.f64 	%fd1585, [%rd27+1488];
	ld.param.f64 	%fd1586, [%rd27+1496];
	ld.param.f64 	%fd1587, [%rd27+1504];
	ld.param.f64 	%fd1588, [%rd27+1512];
	ld.param.f64 	%fd1589, [%rd27+1520];
	ld.param.f64 	%fd1590, [%rd27+1528];
	ld.param.f64 	%fd1591, [%rd27+1536];
	ld.param.f64 	%fd1592, [%rd27+1544];
	ld.param.f64 	%fd1593, [%rd27+1552];
	ld.param.f64 	%fd1594, [%rd27+1560];
	ld.param.f64 	%fd1595, [%rd27+1568];
	ld.param.f64 	%fd1596, [%rd27+1576];
	ld.param.f64 	%fd1597, [%rd27+1584];
	ld.param.f64 	%fd1598, [%rd27+1592];
	ld.param.f64 	%fd1599, [%rd27+1600];
	ld.param.f64 	%fd1600, [%rd27+1608];
	ld.param.f64 	%fd1601, [%rd27+1616];
	ld.param.f64 	%fd1602, [%rd27+1624];
	ld.param.f64 	%fd1603, [%rd27+1632];
	ld.param.f64 	%fd1604, [%rd27+1640];
	ld.param.f64 	%fd1605, [%rd27+1648];
	ld.param.f64 	%fd1606, [%rd27+1656];
	ld.param.f64 	%fd1607, [%rd27+1664];
	ld.param.f64 	%fd1608, [%rd27+1672];
	ld.param.f64 	%fd1609, [%rd27+1680];
	ld.param.f64 	%fd1610, [%rd27+1688];
	ld.param.f64 	%fd1611, [%rd27+1696];
	ld.param.f64 	%fd1612, [%rd27+1704];
	ld.param.f64 	%fd1613, [%rd27+1712];
	ld.param.f64 	%fd1614, [%rd27+1720];
	ld.param.f64 	%fd1615, [%rd27+1728];
	ld.param.f64 	%fd1616, [%rd27+1736];
	ld.param.f64 	%fd1617, [%rd27+1744];
	ld.param.f64 	%fd1618, [%rd27+1752];
	ld.param.f64 	%fd1619, [%rd27+1760];
	ld.param.f64 	%fd1620, [%rd27+1768];
	ld.param.f64 	%fd1621, [%rd27+1776];
	ld.param.f64 	%fd1622, [%rd27+1784];
	ld.param.f64 	%fd1623, [%rd27+1792];
	ld.param.f64 	%fd1624, [%rd27+1800];
	ld.param.f64 	%fd1625, [%rd27+1808];
	ld.param.f64 	%fd1626, [%rd27+1816];
	ld.param.f64 	%fd1627, [%rd27+1824];
	ld.param.f64 	%fd1628, [%rd27+1832];
	ld.param.f64 	%fd1629, [%rd27+1840];
	ld.param.f64 	%fd1630, [%rd27+1848];
	ld.param.f64 	%fd1631, [%rd27+1856];
	ld.param.f64 	%fd1632, [%rd27+1864];
	ld.param.f64 	%fd1633, [%rd27+1872];
	ld.param.f64 	%fd1634, [%rd27+1880];
	ld.param.f64 	%fd1635, [%rd27+1888];
	ld.param.f64 	%fd1636, [%rd27+1896];
	ld.param.f64 	%fd1637, [%rd27+1904];
	ld.param.f64 	%fd1638, [%rd27+1912];
	ld.param.f64 	%fd1639, [%rd27+1920];
	ld.param.f64 	%fd1640, [%rd27+1928];
	ld.param.f64 	%fd1641, [%rd27+1936];
	ld.param.f64 	%fd1642, [%rd27+1944];
	ld.param.f64 	%fd1643, [%rd27+1952];
	ld.param.f64 	%fd1644, [%rd27+1960];
	ld.param.f64 	%fd1645, [%rd27+1968];
	ld.param.f64 	%fd1646, [%rd27+1976];
	ld.param.f64 	%fd1647, [%rd27+1984];
	ld.param.f64 	%fd1648, [%rd27+1992];
	ld.param.f64 	%fd1649, [%rd27+2000];
	ld.param.f64 	%fd1650, [%rd27+2008];
	ld.param.f64 	%fd1651, [%rd27+2016];
	ld.param.f64 	%fd1652, [%rd27+2024];
	ld.param.f64 	%fd1653, [%rd27+2032];
	ld.param.f64 	%fd1654, [%rd27+2040];
	ld.param.f64 	%fd1655, [%rd27+2048];
	ld.param.f64 	%fd1656, [%rd27+2056];
	ld.param.f64 	%fd1657, [%rd27+2064];
	ld.param.f64 	%fd1658, [%rd27+2072];
	ld.param.f64 	%fd1659, [%rd27+2080];
	ld.param.f64 	%fd1660, [%rd27+2088];
	ld.param.f64 	%fd1661, [%rd27+2096];
	ld.param.f64 	%fd1662, [%rd27+2104];
	ld.param.f64 	%fd1663, [%rd27+2112];
	ld.param.f64 	%fd1664, [%rd27+2120];
	ld.param.f64 	%fd1665, [%rd27+2128];
	ld.param.f64 	%fd1666, [%rd27+2136];
	ld.param.f64 	%fd1667, [%rd27+2144];
	ld.param.f64 	%fd1668, [%rd27+2152];
	ld.param.f64 	%fd1669, [%rd27+2160];
	ld.param.f64 	%fd1670, [%rd27+2168];
	ld.param.f64 	%fd1671, [%rd27+2176];
	ld.param.f64 	%fd1672, [%rd27+2184];
	ld.param.f64 	%fd1673, [%rd27+2192];
	ld.param.f64 	%fd1674, [%rd27+2200];
	ld.param.f64 	%fd1675, [%rd27+2208];
	ld.param.f64 	%fd1676, [%rd27+2216];
	ld.param.f64 	%fd1677, [%rd27+2224];
	ld.param.f64 	%fd1678, [%rd27+2232];
	ld.param.f64 	%fd1679, [%rd27+2240];
	ld.param.f64 	%fd1680, [%rd27+2248];
	ld.param.f64 	%fd1681, [%rd27+2256];
	ld.param.f64 	%fd1682, [%rd27+2264];
	ld.param.f64 	%fd1683, [%rd27+2272];
	ld.param.f64 	%fd1684, [%rd27+2280];
	ld.param.f64 	%fd1685, [%rd27+2288];
	ld.param.f64 	%fd1686, [%rd27+2296];
	ld.param.f64 	%fd1687, [%rd27+2304];
	ld.param.f64 	%fd1688, [%rd27+2312];
	ld.param.f64 	%fd1689, [%rd27+2320];
	ld.param.f64 	%fd1690, [%rd27+2328];
	ld.param.f64 	%fd1691, [%rd27+2336];
	ld.param.f64 	%fd1692, [%rd27+2344];
	ld.param.f64 	%fd1693, [%rd27+2352];
	ld.param.f64 	%fd1694, [%rd27+2360];
	ld.param.f64 	%fd1695, [%rd27+2368];
	ld.param.f64 	%fd1696, [%rd27+2376];
	ld.param.f64 	%fd1697, [%rd27+2384];
	ld.param.f64 	%fd1698, [%rd27+2392];
	ld.param.f64 	%fd1699, [%rd27+2400];
	ld.param.f64 	%fd1700, [%rd27+2408];
	ld.param.f64 	%fd1701, [%rd27+2416];
	ld.param.f64 	%fd1702, [%rd27+2424];
	ld.param.f64 	%fd1703, [%rd27+2432];
	ld.param.f64 	%fd1704, [%rd27+2440];
	ld.param.f64 	%fd1705, [%rd27+2448];
	ld.param.f64 	%fd1706, [%rd27+2456];
	ld.param.f64 	%fd1707, [%rd27+2464];
	ld.param.f64 	%fd1708, [%rd27+2472];
	ld.param.f64 	%fd1709, [%rd27+2480];
	ld.param.f64 	%fd1710, [%rd27+2488];
	ld.param.f64 	%fd1711, [%rd27+2496];
	ld.param.f64 	%fd1712, [%rd27+2504];
	ld.param.f64 	%fd1713, [%rd27+2512];
	ld.param.f64 	%fd1714, [%rd27+2520];
	ld.param.f64 	%fd1715, [%rd27+2528];
	ld.param.f64 	%fd1716, [%rd27+2536];
	ld.param.f64 	%fd1717, [%rd27+2544];
	ld.param.f64 	%fd1718, [%rd27+2552];
	ld.param.f64 	%fd1719, [%rd27+2560];
	ld.param.f64 	%fd1720, [%rd27+2568];
	ld.param.f64 	%fd1721, [%rd27+2576];
	ld.param.f64 	%fd1722, [%rd27+2584];
	ld.param.f64 	%fd1723, [%rd27+2592];
	ld.param.f64 	%fd1724, [%rd27+2600];
	ld.param.f64 	%fd1725, [%rd27+2608];
	ld.param.f64 	%fd1726, [%rd27+2616];
	ld.param.f64 	%fd1727, [%rd27+2624];
	ld.param.f64 	%fd1728, [%rd27+2632];
	ld.param.f64 	%fd1729, [%rd27+2640];
	ld.param.f64 	%fd1730, [%rd27+2648];
	ld.param.f64 	%fd1731, [%rd27+2656];
	ld.param.f64 	%fd1732, [%rd27+2664];
	ld.param.f64 	%fd1733, [%rd27+2672];
	ld.param.f64 	%fd1734, [%rd27+2680];
	ld.param.f64 	%fd1735, [%rd27+2688];
	ld.param.f64 	%fd1736, [%rd27+2696];
	ld.param.f64 	%fd1737, [%rd27+2704];
	ld.param.f64 	%fd1738, [%rd27+2712];
	ld.param.f64 	%fd1739, [%rd27+2720];
	ld.param.f64 	%fd1740, [%rd27+2728];
	ld.param.f64 	%fd1741, [%rd27+2736];
	ld.param.f64 	%fd1742, [%rd27+2744];
	ld.param.f64 	%fd1743, [%rd27+2752];
	ld.param.f64 	%fd1744, [%rd27+2760];
	ld.param.f64 	%fd1745, [%rd27+2768];
	ld.param.f64 	%fd1746, [%rd27+2776];
	ld.param.f64 	%fd1747, [%rd27+2784];
	ld.param.f64 	%fd1748, [%rd27+2792];
	ld.param.f64 	%fd1749, [%rd27+2800];
	ld.param.f64 	%fd1750, [%rd27+2808];
	ld.param.f64 	%fd1751, [%rd27+2816];
	ld.param.f64 	%fd1752, [%rd27+2824];
	ld.param.f64 	%fd1753, [%rd27+2832];
	ld.param.f64 	%fd1754, [%rd27+2840];
	ld.param.f64 	%fd1755, [%rd27+2848];
	ld.param.f64 	%fd1756, [%rd27+2856];
	ld.param.f64 	%fd1757, [%rd27+2864];
	ld.param.f64 	%fd1758, [%rd27+2872];
	ld.param.f64 	%fd1759, [%rd27+2880];
	ld.param.f64 	%fd1760, [%rd27+2888];
	ld.param.f64 	%fd1761, [%rd27+2896];
	ld.param.f64 	%fd1762, [%rd27+2904];
	ld.param.f64 	%fd1763, [%rd27+2912];
	ld.param.f64 	%fd1764, [%rd27+2920];
	ld.param.f64 	%fd1765, [%rd27+2928];
	ld.param.f64 	%fd1766, [%rd27+2936];
	ld.param.f64 	%fd1767, [%rd27+2944];
	ld.param.f64 	%fd1768, [%rd27+2952];
	ld.param.f64 	%fd1769, [%rd27+2960];
	ld.param.f64 	%fd1770, [%rd27+2968];
	ld.param.f64 	%fd1771, [%rd27+2976];
	ld.param.f64 	%fd1772, [%rd27+2984];
	ld.param.f64 	%fd1773, [%rd27+2992];
	ld.param.f64 	%fd1774, [%rd27+3000];
	ld.param.f64 	%fd1775, [%rd27+3008];
	ld.param.f64 	%fd1776, [%rd27+3016];
	ld.param.f64 	%fd1777, [%rd27+3024];
	ld.param.f64 	%fd1778, [%rd27+3032];
	ld.param.f64 	%fd1779, [%rd27+3040];
	ld.param.f64 	%fd1780, [%rd27+3048];
	ld.param.f64 	%fd1781, [%rd27+3056];
	ld.param.f64 	%fd1782, [%rd27+3064];
	ld.param.f64 	%fd1783, [%rd27+3072];
	ld.param.f64 	%fd1784, [%rd27+3080];
	ld.param.f64 	%fd1785, [%rd27+3088];
	ld.param.f64 	%fd1786, [%rd27+3096];
	ld.param.f64 	%fd1787, [%rd27+3104];
	ld.param.f64 	%fd1788, [%rd27+3112];
	ld.param.f64 	%fd1789, [%rd27+3120];
	ld.param.f64 	%fd1790, [%rd27+3128];
	ld.param.f64 	%fd1791, [%rd27+3136];
	ld.param.f64 	%fd1792, [%rd27+3144];
	ld.param.f64 	%fd1793, [%rd27+3152];
	ld.param.f64 	%fd1794, [%rd27+3160];
	ld.param.f64 	%fd1795, [%rd27+3168];
	ld.param.f64 	%fd1796, [%rd27+3176];
	ld.param.f64 	%fd1797, [%rd27+3184];
	ld.param.f64 	%fd1798, [%rd27+3192];
	ld.param.f64 	%fd1799, [%rd27+3200];
	ld.param.f64 	%fd1800, [%rd27+3208];
	ld.param.f64 	%fd1801, [%rd27+3216];
	ld.param.f64 	%fd1802, [%rd27+3224];
	ld.param.f64 	%fd1803, [%rd27+3232];
	ld.param.f64 	%fd1804, [%rd27+3240];
	ld.param.f64 	%fd1805, [%rd27+3248];
	ld.param.f64 	%fd1806, [%rd27+3256];
	ld.param.f64 	%fd1807, [%rd27+3264];
	ld.param.f64 	%fd1808, [%rd27+3272];
	ld.param.f64 	%fd1809, [%rd27+3280];
	ld.param.f64 	%fd1810, [%rd27+3288];
	ld.param.f64 	%fd1811, [%rd27+3296];
	ld.param.f64 	%fd1812, [%rd27+3304];
	ld.param.f64 	%fd1813, [%rd27+3312];
	ld.param.f64 	%fd1814, [%rd27+3320];
	ld.param.f64 	%fd1815, [%rd27+3328];
	ld.param.f64 	%fd1816, [%rd27+3336];
	ld.param.f64 	%fd1817, [%rd27+3344];
	ld.param.f64 	%fd1818, [%rd27+3352];
	ld.param.f64 	%fd1819, [%rd27+3360];
	ld.param.f64 	%fd1820, [%rd27+3368];
	ld.param.f64 	%fd1821, [%rd27+3376];
	ld.param.f64 	%fd1822, [%rd27+3384];
	ld.param.f64 	%fd1823, [%rd27+3392];
	ld.param.f64 	%fd1824, [%rd27+3400];
	ld.param.f64 	%fd1825, [%rd27+3408];
	ld.param.f64 	%fd1826, [%rd27+3416];
	ld.param.f64 	%fd1827, [%rd27+3424];
	ld.param.f64 	%fd1828, [%rd27+3432];
	ld.param.f64 	%fd1829, [%rd27+3440];
	ld.param.f64 	%fd1830, [%rd27+3448];
	ld.param.f64 	%fd1831, [%rd27+3456];
	ld.param.f64 	%fd1832, [%rd27+3464];
	ld.param.f64 	%fd1833, [%rd27+3472];
	ld.param.f64 	%fd1834, [%rd27+3480];
	ld.param.f64 	%fd1835, [%rd27+3488];
	ld.param.f64 	%fd1836, [%rd27+3496];
	ld.param.f64 	%fd1837, [%rd27+3504];
	ld.param.f64 	%fd1838, [%rd27+3512];
	ld.param.f64 	%fd1839, [%rd27+3520];
	ld.param.f64 	%fd1840, [%rd27+3528];
	ld.param.f64 	%fd1841, [%rd27+3536];
	ld.param.f64 	%fd1842, [%rd27+3544];
	ld.param.f64 	%fd1843, [%rd27+3552];
	ld.param.f64 	%fd1844, [%rd27+3560];
	ld.param.f64 	%fd1845, [%rd27+3568];
	ld.param.f64 	%fd1846, [%rd27+3576];
	ld.param.f64 	%fd1847, [%rd27+3584];
	ld.param.f64 	%fd1848, [%rd27+3592];
	ld.param.f64 	%fd1849, [%rd27+3600];
	ld.param.f64 	%fd1850, [%rd27+3608];
	ld.param.f64 	%fd1851, [%rd27+3616];
	ld.param.f64 	%fd1852, [%rd27+3624];
	ld.param.f64 	%fd1853, [%rd27+3632];
	ld.param.f64 	%fd1854, [%rd27+3640];
	ld.param.f64 	%fd1855, [%rd27+3648];
	ld.param.f64 	%fd1856, [%rd27+3656];
	ld.param.f64 	%fd1857, [%rd27+3664];
	ld.param.f64 	%fd1858, [%rd27+3672];
	ld.param.f64 	%fd1859, [%rd27+3680];
	ld.param.f64 	%fd1860, [%rd27+3688];
	ld.param.f64 	%fd1861, [%rd27+3696];
	ld.param.f64 	%fd1862, [%rd27+3704];
	ld.param.f64 	%fd1863, [%rd27+3712];
	ld.param.f64 	%fd1864, [%rd27+3720];
	ld.param.f64 	%fd1865, [%rd27+3728];
	ld.param.f64 	%fd1866, [%rd27+3736];
	ld.param.f64 	%fd1867, [%rd27+3744];
	ld.param.f64 	%fd1868, [%rd27+3752];
	ld.param.f64 	%fd1869, [%rd27+3760];
	ld.param.f64 	%fd1870, [%rd27+3768];
	ld.param.f64 	%fd1871, [%rd27+3776];
	ld.param.f64 	%fd1872, [%rd27+3784];
	ld.param.f64 	%fd1873, [%rd27+3792];
	ld.param.f64 	%fd1874, [%rd27+3800];
	ld.param.f64 	%fd1875, [%rd27+3808];
	ld.param.f64 	%fd1876, [%rd27+3816];
	ld.param.f64 	%fd1877, [%rd27+3824];
	ld.param.f64 	%fd1878, [%rd27+3832];
	ld.param.f64 	%fd1879, [%rd27+3840];
	ld.param.f64 	%fd1880, [%rd27+3848];
	ld.param.f64 	%fd1881, [%rd27+3856];
	ld.param.f64 	%fd1882, [%rd27+3864];
	ld.param.f64 	%fd1883, [%rd27+3872];
	ld.param.f64 	%fd1884, [%rd27+3880];
	ld.param.f64 	%fd1885, [%rd27+3888];
	ld.param.f64 	%fd1886, [%rd27+3896];
	ld.param.f64 	%fd1887, [%rd27+3904];
	ld.param.f64 	%fd1888, [%rd27+3912];
	ld.param.f64 	%fd1889, [%rd27+3920];
	ld.param.f64 	%fd1890, [%rd27+3928];
	ld.param.f64 	%fd1891, [%rd27+3936];
	ld.param.f64 	%fd1892, [%rd27+3944];
	ld.param.f64 	%fd1893, [%rd27+3952];
	ld.param.f64 	%fd1894, [%rd27+3960];
	ld.param.f64 	%fd1895, [%rd27+3968];
	ld.param.f64 	%fd1896, [%rd27+3976];
	ld.param.f64 	%fd1897, [%rd27+3984];
	ld.param.f64 	%fd1898, [%rd27+3992];
	ld.param.f64 	%fd1899, [%rd27+4000];
	ld.param.f64 	%fd1900, [%rd27+4008];
	ld.param.f64 	%fd1901, [%rd27+4016];
	ld.param.f64 	%fd1902, [%rd27+4024];
	ld.param.f64 	%fd1903, [%rd27+4032];
	ld.param.f64 	%fd1904, [%rd27+4040];
	ld.param.f64 	%fd1905, [%rd27+4048];
	ld.param.f64 	%fd1906, [%rd27+4056];
	ld.param.f64 	%fd1907, [%rd27+4064];
	ld.param.f64 	%fd1908, [%rd27+4072];
	ld.param.f64 	%fd1909, [%rd27+4080];
	ld.param.f64 	%fd1910, [%rd27+4088];
	ld.param.f64 	%fd1911, [%rd27+4096];
	ld.param.f64 	%fd1912, [%rd27+4104];
	ld.param.f64 	%fd1913, [%rd27+4112];
	ld.param.f64 	%fd1914, [%rd27+4120];
	ld.param.f64 	%fd1915, [%rd27+4128];
	ld.param.f64 	%fd1916, [%rd27+4136];
	ld.param.f64 	%fd1917, [%rd27+4144];
	ld.param.f64 	%fd1918, [%rd27+4152];
	ld.param.f64 	%fd1919, [%rd27+4160];
	ld.param.f64 	%fd1920, [%rd27+4168];
	ld.param.f64 	%fd1921, [%rd27+4176];
	ld.param.f64 	%fd1922, [%rd27+4184];
	ld.param.f64 	%fd1923, [%rd27+4192];
	ld.param.f64 	%fd1924, [%rd27+4200];
	ld.param.f64 	%fd1925, [%rd27+4208];
	ld.param.f64 	%fd1926, [%rd27+4216];
	ld.param.f64 	%fd1927, [%rd27+4224];
	ld.param.f64 	%fd1928, [%rd27+4232];
	ld.param.f64 	%fd1929, [%rd27+4240];
	ld.param.f64 	%fd1930, [%rd27+4248];
	ld.param.f64 	%fd1931, [%rd27+4256];
	ld.param.f64 	%fd1932, [%rd27+4264];
	ld.param.f64 	%fd1933, [%rd27+4272];
	ld.param.f64 	%fd1934, [%rd27+4280];
	ld.param.f64 	%fd1935, [%rd27+4288];
	ld.param.f64 	%fd1936, [%rd27+4296];
	ld.param.f64 	%fd1937, [%rd27+4304];
	ld.param.f64 	%fd1938, [%rd27+4312];
	ld.param.f64 	%fd1939, [%rd27+4320];
	ld.param.f64 	%fd1940, [%rd27+4328];
	ld.param.f64 	%fd1941, [%rd27+4336];
	ld.param.f64 	%fd1942, [%rd27+4344];
	ld.param.f64 	%fd1943, [%rd27+4352];
	ld.param.f64 	%fd1944, [%rd27+4360];
	ld.param.f64 	%fd1945, [%rd27+4368];
	ld.param.f64 	%fd1946, [%rd27+4376];
	ld.param.f64 	%fd1947, [%rd27+4384];
	ld.param.f64 	%fd1948, [%rd27+4392];
	ld.param.f64 	%fd1949, [%rd27+4400];
	ld.param.f64 	%fd1950, [%rd27+4408];
	ld.param.f64 	%fd1951, [%rd27+4416];
	ld.param.f64 	%fd1952, [%rd27+4424];
	ld.param.f64 	%fd1953, [%rd27+4432];
	ld.param.f64 	%fd1954, [%rd27+4440];
	ld.param.f64 	%fd1955, [%rd27+4448];
	ld.param.f64 	%fd1956, [%rd27+4456];
	ld.param.f64 	%fd1957, [%rd27+4464];
	ld.param.f64 	%fd1958, [%rd27+4472];
	ld.param.f64 	%fd1959, [%rd27+4480];
	ld.param.f64 	%fd1960, [%rd27+4488];
	ld.param.f64 	%fd1961, [%rd27+4496];
	ld.param.f64 	%fd1962, [%rd27+4504];
	ld.param.f64 	%fd1963, [%rd27+4512];
	ld.param.f64 	%fd1964, [%rd27+4520];
	ld.param.f64 	%fd1965, [%rd27+4528];
	ld.param.f64 	%fd1966, [%rd27+4536];
	ld.param.f64 	%fd1967, [%rd27+4544];
	ld.param.f64 	%fd1968, [%rd27+4552];
	ld.param.f64 	%fd1969, [%rd27+4560];
	ld.param.f64 	%fd1970, [%rd27+4568];
	ld.param.f64 	%fd1971, [%rd27+4576];
	ld.param.f64 	%fd1972, [%rd27+4584];
	ld.param.f64 	%fd1973, [%rd27+4592];
	ld.param.f64 	%fd1974, [%rd27+4600];
	ld.param.f64 	%fd1975, [%rd27+4608];
	ld.param.f64 	%fd1976, [%rd27+4616];
	ld.param.f64 	%fd1977, [%rd27+4624];
	ld.param.f64 	%fd1978, [%rd27+4632];
	ld.param.f64 	%fd1979, [%rd27+4640];
	ld.param.f64 	%fd1980, [%rd27+4648];
	ld.param.f64 	%fd1981, [%rd27+4656];
	ld.param.f64 	%fd1982, [%rd27+4664];
	ld.param.f64 	%fd1983, [%rd27+4672];
	ld.param.f64 	%fd1984, [%rd27+4680];
	ld.param.f64 	%fd1985, [%rd27+4688];
	ld.param.f64 	%fd1986, [%rd27+4696];
	ld.param.f64 	%fd1987, [%rd27+4704];
	ld.param.f64 	%fd1988, [%rd27+4712];
	ld.param.f64 	%fd1989, [%rd27+4720];
	ld.param.f64 	%fd1990, [%rd27+4728];
	ld.param.f64 	%fd1991, [%rd27+4736];
	ld.param.f64 	%fd1992, [%rd27+4744];
	ld.param.f64 	%fd1993, [%rd27+4752];
	ld.param.f64 	%fd1994, [%rd27+4760];
	ld.param.f64 	%fd1995, [%rd27+4768];
	ld.param.f64 	%fd1996, [%rd27+4776];
	ld.param.f64 	%fd1997, [%rd27+4784];
	ld.param.f64 	%fd1998, [%rd27+4792];
	ld.param.f64 	%fd1999, [%rd27+4800];
	ld.param.f64 	%fd2000, [%rd27+4808];
	ld.param.f64 	%fd2001, [%rd27+4816];
	ld.param.f64 	%fd2002, [%rd27+4824];
	ld.param.f64 	%fd2003, [%rd27+4832];
	ld.param.f64 	%fd2004, [%rd27+4840];
	ld.param.f64 	%fd2005, [%rd27+4848];
	ld.param.f64 	%fd2006, [%rd27+4856];
	ld.param.f64 	%fd2007, [%rd27+4864];
	ld.param.f64 	%fd2008, [%rd27+4872];
	ld.param.f64 	%fd2009, [%rd27+4880];
	ld.param.f64 	%fd2010, [%rd27+4888];
	ld.param.f64 	%fd2011, [%rd27+4896];
	ld.param.f64 	%fd2012, [%rd27+4904];
	ld.param.f64 	%fd2013, [%rd27+4912];
	ld.param.f64 	%fd2014, [%rd27+4920];
	ld.param.f64 	%fd2015, [%rd27+4928];
	ld.param.f64 	%fd2016, [%rd27+4936];
	ld.param.f64 	%fd2017, [%rd27+4944];
	ld.param.f64 	%fd2018, [%rd27+4952];
	ld.param.f64 	%fd2019, [%rd27+4960];
	ld.param.f64 	%fd2020, [%rd27+4968];
	ld.param.f64 	%fd2021, [%rd27+4976];
	ld.param.f64 	%fd2022, [%rd27+4984];
	ld.param.f64 	%fd2023, [%rd27+4992];
	ld.param.f64 	%fd2024, [%rd27+5000];
	ld.param.f64 	%fd2025, [%rd27+5008];
	ld.param.f64 	%fd2026, [%rd27+5016];
	ld.param.f64 	%fd2027, [%rd27+5024];
	ld.param.f64 	%fd2028, [%rd27+5032];
	ld.param.f64 	%fd2029, [%rd27+5040];
	ld.param.f64 	%fd2030, [%rd27+5048];
	ld.param.f64 	%fd2031, [%rd27+5056];
	ld.param.f64 	%fd2032, [%rd27+5064];
	ld.param.f64 	%fd2033, [%rd27+5072];
	ld.param.f64 	%fd2034, [%rd27+5080];
	ld.param.f64 	%fd2035, [%rd27+5088];
	ld.param.f64 	%fd2036, [%rd27+5096];
	ld.param.f64 	%fd2037, [%rd27+5104];
	ld.param.f64 	%fd2038, [%rd27+5112];
	ld.param.f64 	%fd2039, [%rd27+5120];
	ld.param.f64 	%fd2040, [%rd27+5128];
	ld.param.f64 	%fd2041, [%rd27+5136];
	ld.param.f64 	%fd2042, [%rd27+5144];
	ld.param.f64 	%fd2043, [%rd27+5152];
	ld.param.f64 	%fd2044, [%rd27+5160];
	ld.param.f64 	%fd2045, [%rd27+5168];
	ld.param.f64 	%fd2046, [%rd27+5176];
	ld.param.f64 	%fd2047, [%rd27+5184];
	ld.param.f64 	%fd2048, [%rd27+5192];
	ld.param.f64 	%fd2049, [%rd27+5200];
	ld.param.f64 	%fd2050, [%rd27+5208];
	ld.param.f64 	%fd2051, [%rd27+5216];
	ld.param.f64 	%fd2052, [%rd27+5224];
	ld.param.f64 	%fd2053, [%rd27+5232];
	ld.param.f64 	%fd2054, [%rd27+5240];
	ld.param.f64 	%fd2055, [%rd27+5248];
	ld.param.f64 	%fd2056, [%rd27+5256];
	ld.param.f64 	%fd2057, [%rd27+5264];
	ld.param.f64 	%fd2058, [%rd27+5272];
	ld.param.f64 	%fd2059, [%rd27+5280];
	ld.param.f64 	%fd2060, [%rd27+5288];
	ld.param.f64 	%fd2061, [%rd27+5296];
	ld.param.f64 	%fd2062, [%rd27+5304];
	ld.param.f64 	%fd2063, [%rd27+5312];
	ld.param.f64 	%fd2064, [%rd27+5320];
	ld.param.f64 	%fd2065, [%rd27+5328];
	ld.param.f64 	%fd2066, [%rd27+5336];
	ld.param.f64 	%fd2067, [%rd27+5344];
	ld.param.f64 	%fd2068, [%rd27+5352];
	ld.param.f64 	%fd2069, [%rd27+5360];
	ld.param.f64 	%fd2070, [%rd27+5368];
	ld.param.f64 	%fd2071, [%rd27+5376];
	ld.param.f64 	%fd2072, [%rd27+5384];
	ld.param.f64 	%fd2073, [%rd27+5392];
	ld.param.f64 	%fd2074, [%rd27+5400];
	ld.param.f64 	%fd2075, [%rd27+5408];
	ld.param.f64 	%fd2076, [%rd27+5416];
	ld.param.f64 	%fd2077, [%rd27+5424];
	ld.param.f64 	%fd2078, [%rd27+5432];
	ld.param.f64 	%fd2079, [%rd27+5440];
	ld.param.f64 	%fd2080, [%rd27+5448];
	ld.param.f64 	%fd2081, [%rd27+5456];
	ld.param.f64 	%fd2082, [%rd27+5464];
	ld.param.f64 	%fd2083, [%rd27+5472];
	ld.param.f64 	%fd2084, [%rd27+5480];
	ld.param.f64 	%fd2085, [%rd27+5488];
	ld.param.f64 	%fd2086, [%rd27+5496];
	ld.param.f64 	%fd2087, [%rd27+5504];
	ld.param.f64 	%fd2088, [%rd27+5512];
	ld.param.f64 	%fd2089, [%rd27+5520];
	ld.param.f64 	%fd2090, [%rd27+5528];
	ld.param.f64 	%fd2091, [%rd27+5536];
	ld.param.f64 	%fd2092, [%rd27+5544];
	ld.param.f64 	%fd2093, [%rd27+5552];
	ld.param.f64 	%fd2094, [%rd27+5560];
	ld.param.f64 	%fd2095, [%rd27+5568];
	ld.param.f64 	%fd2096, [%rd27+5576];
	ld.param.f64 	%fd2097, [%rd27+5584];
	ld.param.f64 	%fd2098, [%rd27+5592];
	ld.param.f64 	%fd2099, [%rd27+5600];
	ld.param.f64 	%fd2100, [%rd27+5608];
	ld.param.f64 	%fd2101, [%rd27+5616];
	ld.param.f64 	%fd2102, [%rd27+5624];
	ld.param.f64 	%fd2103, [%rd27+5632];
	ld.param.f64 	%fd2104, [%rd27+5640];
	ld.param.f64 	%fd2105, [%rd27+5648];
	ld.param.f64 	%fd2106, [%rd27+5656];
	ld.param.f64 	%fd2107, [%rd27+5664];
	ld.param.f64 	%fd2108, [%rd27+5672];
	ld.param.f64 	%fd2109, [%rd27+5680];
	ld.param.f64 	%fd2110, [%rd27+5688];
	ld.param.f64 	%fd2111, [%rd27+5696];
	ld.param.f64 	%fd2112, [%rd27+5704];
	ld.param.f64 	%fd2113, [%rd27+5712];
	ld.param.f64 	%fd2114, [%rd27+5720];
	ld.param.f64 	%fd2115, [%rd27+5728];
	ld.param.f64 	%fd2116, [%rd27+5736];
	ld.param.f64 	%fd2117, [%rd27+5744];
	ld.param.f64 	%fd2118, [%rd27+5752];
	ld.param.f64 	%fd2119, [%rd27+5760];
	ld.param.f64 	%fd2120, [%rd27+5768];
	ld.param.f64 	%fd2121, [%rd27+5776];
	ld.param.f64 	%fd2122, [%rd27+5784];
	ld.param.f64 	%fd2123, [%rd27+5792];
	ld.param.f64 	%fd2124, [%rd27+5800];
	ld.param.f64 	%fd2125, [%rd27+5808];
	ld.param.f64 	%fd2126, [%rd27+5816];
	ld.param.f64 	%fd2127, [%rd27+5824];
	ld.param.f64 	%fd2128, [%rd27+5832];
	ld.param.f64 	%fd2129, [%rd27+5840];
	ld.param.f64 	%fd2130, [%rd27+5848];
	ld.param.f64 	%fd2131, [%rd27+5856];
	ld.param.f64 	%fd2132, [%rd27+5864];
	ld.param.f64 	%fd2133, [%rd27+5872];
	ld.param.f64 	%fd2134, [%rd27+5880];
	ld.param.f64 	%fd2135, [%rd27+5888];
	ld.param.f64 	%fd2136, [%rd27+5896];
	ld.param.f64 	%fd2137, [%rd27+5904];
	ld.param.f64 	%fd2138, [%rd27+5912];
	ld.param.f64 	%fd2139, [%rd27+5920];
	ld.param.f64 	%fd2140, [%rd27+5928];
	ld.param.f64 	%fd2141, [%rd27+5936];
	ld.param.f64 	%fd2142, [%rd27+5944];
	ld.param.f64 	%fd2143, [%rd27+5952];
	ld.param.f64 	%fd2144, [%rd27+5960];
	ld.param.f64 	%fd2145, [%rd27+5968];
	ld.param.f64 	%fd2146, [%rd27+5976];
	ld.param.f64 	%fd2147, [%rd27+5984];
	ld.param.f64 	%fd2148, [%rd27+5992];
	ld.param.f64 	%fd2149, [%rd27+6000];
	ld.param.f64 	%fd2150, [%rd27+6008];
	ld.param.f64 	%fd2151, [%rd27+6016];
	ld.param.f64 	%fd2152, [%rd27+6024];
	ld.param.f64 	%fd2153, [%rd27+6032];
	ld.param.f64 	%fd2154, [%rd27+6040];
	ld.param.f64 	%fd2155, [%rd27+6048];
	ld.param.f64 	%fd2156, [%rd27+6056];
	ld.param.f64 	%fd2157, [%rd27+6064];
	ld.param.f64 	%fd2158, [%rd27+6072];
	ld.param.f64 	%fd2159, [%rd27+6080];
	ld.param.f64 	%fd2160, [%rd27+6088];
	mov.u32 	%r256, %tid.x;
	cvta.to.global.u64 	%rd29, %rd28;
	cvt.u64.u32 	%rd30, %r256;
	mov.u32 	%r257, %ctaid.x;
	mul.wide.u32 	%rd31, %r257, 512;
	add.s64 	%rd32, %rd31, %rd30;
	mad.lo.s64 	%rd33, %rd32, 6088, %rd29;
	st.global.v2.u32 	[%rd33], {%r175, %r176};
	st.global.v2.u32 	[%rd33+8], {%r177, %r178};
	st.global.v2.u32 	[%rd33+16], {%r179, %r180};
	st.global.v2.u32 	[%rd33+24], {%r181, %r182};
	st.global.v2.u32 	[%rd33+32], {%r183, %r184};
	st.global.v2.u32 	[%rd33+40], {%r185, %r186};
	st.global.v2.u32 	[%rd33+48], {%r187, %r188};
	st.global.v2.u32 	[%rd33+56], {%r189, %r190};
	st.global.v2.u32 	[%rd33+64], {%r191, %r192};
	st.global.v2.u32 	[%rd33+72], {%r193, %r194};
	st.global.v2.u32 	[%rd33+80], {%r195, %r196};
	st.global.v2.u32 	[%rd33+88], {%r197, %r198};
	st.global.v2.u32 	[%rd33+96], {%r199, %r200};
	st.global.v2.u32 	[%rd33+104], {%r201, %r202};
	st.global.v2.u32 	[%rd33+112], {%r203, %r204};
	st.global.v2.u32 	[%rd33+120], {%r205, %r206};
	st.global.v2.u32 	[%rd33+128], {%r207, %r208};
	st.global.v2.u32 	[%rd33+136], {%r209, %r210};
	st.global.v2.u32 	[%rd33+144], {%r211, %r212};
	st.global.v2.u32 	[%rd33+152], {%r213, %r214};
	st.global.v2.u32 	[%rd33+160], {%r215, %r216};
	st.global.v2.u32 	[%rd33+168], {%r217, %r218};
	st.global.v2.u32 	[%rd33+176], {%r219, %r220};
	st.global.v2.u32 	[%rd33+184], {%r221, %r222};
	st.global.v2.u32 	[%rd33+192], {%r223, %r224};
	st.global.v2.u32 	[%rd33+200], {%r225, %r226};
	st.global.v2.u32 	[%rd33+208], {%r227, %r228};
	st.global.v2.u32 	[%rd33+216], {%r229, %r230};
	st.global.v2.u32 	[%rd33+224], {%r231, %r232};
	st.global.v2.u32 	[%rd33+232], {%r233, %r234};
	st.global.v2.u32 	[%rd33+240], {%r235, %r236};
	st.global.v2.u32 	[%rd33+248], {%r237, %r238};
	st.global.v2.u32 	[%rd33+256], {%r239, %r240};
	st.global.v2.u32 	[%rd33+264], {%r241, %r242};
	st.global.v2.u32 	[%rd33+272], {%r243, %r244};
	st.global.v2.u32 	[%rd33+280], {%r245, %r246};
	st.global.v2.u32 	[%rd33+288], {%r247, %r248};
	st.global.v2.u32 	[%rd33+296], {%r249, %r250};
	st.global.v2.u32 	[%rd33+304], {%r251, %r252};
	st.global.v2.u32 	[%rd33+312], {%r253, %r254};
	st.global.u32 	[%rd33+320], %r255;
	st.global.f64 	[%rd33+328], %fd1441;
	st.global.f64 	[%rd33+336], %fd1442;
	st.global.f64 	[%rd33+344], %fd1443;
	st.global.f64 	[%rd33+352], %fd1444;
	st.global.f64 	[%rd33+360], %fd1445;
	st.global.f64 	[%rd33+368], %fd1446;
	st.global.f64 	[%rd33+376], %fd1447;
	st.global.f64 	[%rd33+384], %fd1448;
	st.global.f64 	[%rd33+392], %fd1449;
	st.global.f64 	[%rd33+400], %fd1450;
	st.global.f64 	[%rd33+408], %fd1451;
	st.global.f64 	[%rd33+416], %fd1452;
	st.global.f64 	[%rd33+424], %fd1453;
	st.global.f64 	[%rd33+432], %fd1454;
	st.global.f64 	[%rd33+440], %fd1455;
	st.global.f64 	[%rd33+448], %fd1456;
	st.global.f64 	[%rd33+456], %fd1457;
	st.global.f64 	[%rd33+464], %fd1458;
	st.global.f64 	[%rd33+472], %fd1459;
	st.global.f64 	[%rd33+480], %fd1460;
	st.global.f64 	[%rd33+488], %fd1461;
	st.global.f64 	[%rd33+496], %fd1462;
	st.global.f64 	[%rd33+504], %fd1463;
	st.global.f64 	[%rd33+512], %fd1464;
	st.global.f64 	[%rd33+520], %fd1465;
	st.global.f64 	[%rd33+528], %fd1466;
	st.global.f64 	[%rd33+536], %fd1467;
	st.global.f64 	[%rd33+544], %fd1468;
	st.global.f64 	[%rd33+552], %fd1469;
	st.global.f64 	[%rd33+560], %fd1470;
	st.global.f64 	[%rd33+568], %fd1471;
	st.global.f64 	[%rd33+576], %fd1472;
	st.global.f64 	[%rd33+584], %fd1473;
	st.global.f64 	[%rd33+592], %fd1474;
	st.global.f64 	[%rd33+600], %fd1475;
	st.global.f64 	[%rd33+608], %fd1476;
	st.global.f64 	[%rd33+616], %fd1477;
	st.global.f64 	[%rd33+624], %fd1478;
	st.global.f64 	[%rd33+632], %fd1479;
	st.global.f64 	[%rd33+640], %fd1480;
	st.global.f64 	[%rd33+648], %fd1481;
	st.global.f64 	[%rd33+656], %fd1482;
	st.global.f64 	[%rd33+664], %fd1483;
	st.global.f64 	[%rd33+672], %fd1484;
	st.global.f64 	[%rd33+680], %fd1485;
	st.global.f64 	[%rd33+688], %fd1486;
	st.global.f64 	[%rd33+696], %fd1487;
	st.global.f64 	[%rd33+704], %fd1488;
	st.global.f64 	[%rd33+712], %fd1489;
	st.global.f64 	[%rd33+720], %fd1490;
	st.global.f64 	[%rd33+728], %fd1491;
	st.global.f64 	[%rd33+736], %fd1492;
	st.global.f64 	[%rd33+744], %fd1493;
	st.global.f64 	[%rd33+752], %fd1494;
	st.global.f64 	[%rd33+760], %fd1495;
	st.global.f64 	[%rd33+768], %fd1496;
	st.global.f64 	[%rd33+776], %fd1497;
	st.global.f64 	[%rd33+784], %fd1498;
	st.global.f64 	[%rd33+792], %fd1499;
	st.global.f64 	[%rd33+800], %fd1500;
	st.global.f64 	[%rd33+808], %fd1501;
	st.global.f64 	[%rd33+816], %fd1502;
	st.global.f64 	[%rd33+824], %fd1503;
	st.global.f64 	[%rd33+832], %fd1504;
	st.global.f64 	[%rd33+840], %fd1505;
	st.global.f64 	[%rd33+848], %fd1506;
	st.global.f64 	[%rd33+856], %fd1507;
	st.global.f64 	[%rd33+864], %fd1508;
	st.global.f64 	[%rd33+872], %fd1509;
	st.global.f64 	[%rd33+880], %fd1510;
	st.global.f64 	[%rd33+888], %fd1511;
	st.global.f64 	[%rd33+896], %fd1512;
	st.global.f64 	[%rd33+904], %fd1513;
	st.global.f64 	[%rd33+912], %fd1514;
	st.global.f64 	[%rd33+920], %fd1515;
	st.global.f64 	[%rd33+928], %fd1516;
	st.global.f64 	[%rd33+936], %fd1517;
	st.global.f64 	[%rd33+944], %fd1518;
	st.global.f64 	[%rd33+952], %fd1519;
	st.global.f64 	[%rd33+960], %fd1520;
	st.global.f64 	[%rd33+968], %fd1521;
	st.global.f64 	[%rd33+976], %fd1522;
	st.global.f64 	[%rd33+984], %fd1523;
	st.global.f64 	[%rd33+992], %fd1524;
	st.global.f64 	[%rd33+1000], %fd1525;
	st.global.f64 	[%rd33+1008], %fd1526;
	st.global.f64 	[%rd33+1016], %fd1527;
	st.global.f64 	[%rd33+1024], %fd1528;
	st.global.f64 	[%rd33+1032], %fd1529;
	st.global.f64 	[%rd33+1040], %fd1530;
	st.global.f64 	[%rd33+1048], %fd1531;
	st.global.f64 	[%rd33+1056], %fd1532;
	st.global.f64 	[%rd33+1064], %fd1533;
	st.global.f64 	[%rd33+1072], %fd1534;
	st.global.f64 	[%rd33+1080], %fd1535;
	st.global.f64 	[%rd33+1088], %fd1536;
	st.global.f64 	[%rd33+1096], %fd1537;
	st.global.f64 	[%rd33+1104], %fd1538;
	st.global.f64 	[%rd33+1112], %fd1539;
	st.global.f64 	[%rd33+1120], %fd1540;
	st.global.f64 	[%rd33+1128], %fd1541;
	st.global.f64 	[%rd33+1136], %fd1542;
	st.global.f64 	[%rd33+1144], %fd1543;
	st.global.f64 	[%rd33+1152], %fd1544;
	st.global.f64 	[%rd33+1160], %fd1545;
	st.global.f64 	[%rd33+1168], %fd1546;
	st.global.f64 	[%rd33+1176], %fd1547;
	st.global.f64 	[%rd33+1184], %fd1548;
	st.global.f64 	[%rd33+1192], %fd1549;
	st.global.f64 	[%rd33+1200], %fd1550;
	st.global.f64 	[%rd33+1208], %fd1551;
	st.global.f64 	[%rd33+1216], %fd1552;
	st.global.f64 	[%rd33+1224], %fd1553;
	st.global.f64 	[%rd33+1232], %fd1554;
	st.global.f64 	[%rd33+1240], %fd1555;
	st.global.f64 	[%rd33+1248], %fd1556;
	st.global.f64 	[%rd33+1256], %fd1557;
	st.global.f64 	[%rd33+1264], %fd1558;
	st.global.f64 	[%rd33+1272], %fd1559;
	st.global.f64 	[%rd33+1280], %fd1560;
	st.global.f64 	[%rd33+1288], %fd1561;
	st.global.f64 	[%rd33+1296], %fd1562;
	st.global.f64 	[%rd33+1304], %fd1563;
	st.global.f64 	[%rd33+1312], %fd1564;
	st.global.f64 	[%rd33+1320], %fd1565;
	st.global.f64 	[%rd33+1328], %fd1566;
	st.global.f64 	[%rd33+1336], %fd1567;
	st.global.f64 	[%rd33+1344], %fd1568;
	st.global.f64 	[%rd33+1352], %fd1569;
	st.global.f64 	[%rd33+1360], %fd1570;
	st.global.f64 	[%rd33+1368], %fd1571;
	st.global.f64 	[%rd33+1376], %fd1572;
	st.global.f64 	[%rd33+1384], %fd1573;
	st.global.f64 	[%rd33+1392], %fd1574;
	st.global.f64 	[%rd33+1400], %fd1575;
	st.global.f64 	[%rd33+1408], %fd1576;
	st.global.f64 	[%rd33+1416], %fd1577;
	st.global.f64 	[%rd33+1424], %fd1578;
	st.global.f64 	[%rd33+1432], %fd1579;
	st.global.f64 	[%rd33+1440], %fd1580;
	st.global.f64 	[%rd33+1448], %fd1581;
	st.global.f64 	[%rd33+1456], %fd1582;
	st.global.f64 	[%rd33+1464], %fd1583;
	st.global.f64 	[%rd33+1472], %fd1584;
	st.global.f64 	[%rd33+1480], %fd1585;
	st.global.f64 	[%rd33+1488], %fd1586;
	st.global.f64 	[%rd33+1496], %fd1587;
	st.global.f64 	[%rd33+1504], %fd1588;
	st.global.f64 	[%rd33+1512], %fd1589;
	st.global.f64 	[%rd33+1520], %fd1590;
	st.global.f64 	[%rd33+1528], %fd1591;
	st.global.f64 	[%rd33+1536], %fd1592;
	st.global.f64 	[%rd33+1544], %fd1593;
	st.global.f64 	[%rd33+1552], %fd1594;
	st.global.f64 	[%rd33+1560], %fd1595;
	st.global.f64 	[%rd33+1568], %fd1596;
	st.global.f64 	[%rd33+1576], %fd1597;
	st.global.f64 	[%rd33+1584], %fd1598;
	st.global.f64 	[%rd33+1592], %fd1599;
	st.global.f64 	[%rd33+1600], %fd1600;
	st.global.f64 	[%rd33+1608], %fd1601;
	st.global.f64 	[%rd33+1616], %fd1602;
	st.global.f64 	[%rd33+1624], %fd1603;
	st.global.f64 	[%rd33+1632], %fd1604;
	st.global.f64 	[%rd33+1640], %fd1605;
	st.global.f64 	[%rd33+1648], %fd1606;
	st.global.f64 	[%rd33+1656], %fd1607;
	st.global.f64 	[%rd33+1664], %fd1608;
	st.global.f64 	[%rd33+1672], %fd1609;
	st.global.f64 	[%rd33+1680], %fd1610;
	st.global.f64 	[%rd33+1688], %fd1611;
	st.global.f64 	[%rd33+1696], %fd1612;
	st.global.f64 	[%rd33+1704], %fd1613;
	st.global.f64 	[%rd33+1712], %fd1614;
	st.global.f64 	[%rd33+1720], %fd1615;
	st.global.f64 	[%rd33+1728], %fd1616;
	st.global.f64 	[%rd33+1736], %fd1617;
	st.global.f64 	[%rd33+1744], %fd1618;
	st.global.f64 	[%rd33+1752], %fd1619;
	st.global.f64 	[%rd33+1760], %fd1620;
	st.global.f64 	[%rd33+1768], %fd1621;
	st.global.f64 	[%rd33+1776], %fd1622;
	st.global.f64 	[%rd33+1784], %fd1623;
	st.global.f64 	[%rd33+1792], %fd1624;
	st.global.f64 	[%rd33+1800], %fd1625;
	st.global.f64 	[%rd33+1808], %fd1626;
	st.global.f64 	[%rd33+1816], %fd1627;
	st.global.f64 	[%rd33+1824], %fd1628;
	st.global.f64 	[%rd33+1832], %fd1629;
	st.global.f64 	[%rd33+1840], %fd1630;
	st.global.f64 	[%rd33+1848], %fd1631;
	st.global.f64 	[%rd33+1856], %fd1632;
	st.global.f64 	[%rd33+1864], %fd1633;
	st.global.f64 	[%rd33+1872], %fd1634;
	st.global.f64 	[%rd33+1880], %fd1635;
	st.global.f64 	[%rd33+1888], %fd1636;
	st.global.f64 	[%rd33+1896], %fd1637;
	st.global.f64 	[%rd33+1904], %fd1638;
	st.global.f64 	[%rd33+1912], %fd1639;
	st.global.f64 	[%rd33+1920], %fd1640;
	st.global.f64 	[%rd33+1928], %fd1641;
	st.global.f64 	[%rd33+1936], %fd1642;
	st.global.f64 	[%rd33+1944], %fd1643;
	st.global.f64 	[%rd33+1952], %fd1644;
	st.global.f64 	[%rd33+1960], %fd1645;
	st.global.f64 	[%rd33+1968], %fd1646;
	st.global.f64 	[%rd33+1976], %fd1647;
	st.global.f64 	[%rd33+1984], %fd1648;
	st.global.f64 	[%rd33+1992], %fd1649;
	st.global.f64 	[%rd33+2000], %fd1650;
	st.global.f64 	[%rd33+2008], %fd1651;
	st.global.f64 	[%rd33+2016], %fd1652;
	st.global.f64 	[%rd33+2024], %fd1653;
	st.global.f64 	[%rd33+2032], %fd1654;
	st.global.f64 	[%rd33+2040], %fd1655;
	st.global.f64 	[%rd33+2048], %fd1656;
	st.global.f64 	[%rd33+2056], %fd1657;
	st.global.f64 	[%rd33+2064], %fd1658;
	st.global.f64 	[%rd33+2072], %fd1659;
	st.global.f64 	[%rd33+2080], %fd1660;
	st.global.f64 	[%rd33+2088], %fd1661;
	st.global.f64 	[%rd33+2096], %fd1662;
	st.global.f64 	[%rd33+2104], %fd1663;
	st.global.f64 	[%rd33+2112], %fd1664;
	st.global.f64 	[%rd33+2120], %fd1665;
	st.global.f64 	[%rd33+2128], %fd1666;
	st.global.f64 	[%rd33+2136], %fd1667;
	st.global.f64 	[%rd33+2144], %fd1668;
	st.global.f64 	[%rd33+2152], %fd1669;
	st.global.f64 	[%rd33+2160], %fd1670;
	st.global.f64 	[%rd33+2168], %fd1671;
	st.global.f64 	[%rd33+2176], %fd1672;
	st.global.f64 	[%rd33+2184], %fd1673;
	st.global.f64 	[%rd33+2192], %fd1674;
	st.global.f64 	[%rd33+2200], %fd1675;
	st.global.f64 	[%rd33+2208], %fd1676;
	st.global.f64 	[%rd33+2216], %fd1677;
	st.global.f64 	[%rd33+2224], %fd1678;
	st.global.f64 	[%rd33+2232], %fd1679;
	st.global.f64 	[%rd33+2240], %fd1680;
	st.global.f64 	[%rd33+2248], %fd1681;
	st.global.f64 	[%rd33+2256], %fd1682;
	st.global.f64 	[%rd33+2264], %fd1683;
	st.global.f64 	[%rd33+2272], %fd1684;
	st.global.f64 	[%rd33+2280], %fd1685;
	st.global.f64 	[%rd33+2288], %fd1686;
	st.global.f64 	[%rd33+2296], %fd1687;
	st.global.f64 	[%rd33+2304], %fd1688;
	st.global.f64 	[%rd33+2312], %fd1689;
	st.global.f64 	[%rd33+2320], %fd1690;
	st.global.f64 	[%rd33+2328], %fd1691;
	st.global.f64 	[%rd33+2336], %fd1692;
	st.global.f64 	[%rd33+2344], %fd1693;
	st.global.f64 	[%rd33+2352], %fd1694;
	st.global.f64 	[%rd33+2360], %fd1695;
	st.global.f64 	[%rd33+2368], %fd1696;
	st.global.f64 	[%rd33+2376], %fd1697;
	st.global.f64 	[%rd33+2384], %fd1698;
	st.global.f64 	[%rd33+2392], %fd1699;
	st.global.f64 	[%rd33+2400], %fd1700;
	st.global.f64 	[%rd33+2408], %fd1701;
	st.global.f64 	[%rd33+2416], %fd1702;
	st.global.f64 	[%rd33+2424], %fd1703;
	st.global.f64 	[%rd33+2432], %fd1704;
	st.global.f64 	[%rd33+2440], %fd1705;
	st.global.f64 	[%rd33+2448], %fd1706;
	st.global.f64 	[%rd33+2456], %fd1707;
	st.global.f64 	[%rd33+2464], %fd1708;
	st.global.f64 	[%rd33+2472], %fd1709;
	st.global.f64 	[%rd33+2480], %fd1710;
	st.global.f64 	[%rd33+2488], %fd1711;
	st.global.f64 	[%rd33+2496], %fd1712;
	st.global.f64 	[%rd33+2504], %fd1713;
	st.global.f64 	[%rd33+2512], %fd1714;
	st.global.f64 	[%rd33+2520], %fd1715;
	st.global.f64 	[%rd33+2528], %fd1716;
	st.global.f64 	[%rd33+2536], %fd1717;
	st.global.f64 	[%rd33+2544], %fd1718;
	st.global.f64 	[%rd33+2552], %fd1719;
	st.global.f64 	[%rd33+2560], %fd1720;
	st.global.f64 	[%rd33+2568], %fd1721;
	st.global.f64 	[%rd33+2576], %fd1722;
	st.global.f64 	[%rd33+2584], %fd1723;
	st.global.f64 	[%rd33+2592], %fd1724;
	st.global.f64 	[%rd33+2600], %fd1725;
	st.global.f64 	[%rd33+2608], %fd1726;
	st.global.f64 	[%rd33+2616], %fd1727;
	st.global.f64 	[%rd33+2624], %fd1728;
	st.global.f64 	[%rd33+2632], %fd1729;
	st.global.f64 	[%rd33+2640], %fd1730;
	st.global.f64 	[%rd33+2648], %fd1731;
	st.global.f64 	[%rd33+2656], %fd1732;
	st.global.f64 	[%rd33+2664], %fd1733;
	st.global.f64 	[%rd33+2672], %fd1734;
	st.global.f64 	[%rd33+2680], %fd1735;
	st.global.f64 	[%rd33+2688], %fd1736;
	st.global.f64 	[%rd33+2696], %fd1737;
	st.global.f64 	[%rd33+2704], %fd1738;
	st.global.f64 	[%rd33+2712], %fd1739;
	st.global.f64 	[%rd33+2720], %fd1740;
	st.global.f64 	[%rd33+2728], %fd1741;
	st.global.f64 	[%rd33+2736], %fd1742;
	st.global.f64 	[%rd33+2744], %fd1743;
	st.global.f64 	[%rd33+2752], %fd1744;
	st.global.f64 	[%rd33+2760], %fd1745;
	st.global.f64 	[%rd33+2768], %fd1746;
	st.global.f64 	[%rd33+2776], %fd1747;
	st.global.f64 	[%rd33+2784], %fd1748;
	st.global.f64 	[%rd33+2792], %fd1749;
	st.global.f64 	[%rd33+2800], %fd1750;
	st.global.f64 	[%rd33+2808], %fd1751;
	st.global.f64 	[%rd33+2816], %fd1752;
	st.global.f64 	[%rd33+2824], %fd1753;
	st.global.f64 	[%rd33+2832], %fd1754;
	st.global.f64 	[%rd33+2840], %fd1755;
	st.global.f64 	[%rd33+2848], %fd1756;
	st.global.f64 	[%rd33+2856], %fd1757;
	st.global.f64 	[%rd33+2864], %fd1758;
	st.global.f64 	[%rd33+2872], %fd1759;
	st.global.f64 	[%rd33+2880], %fd1760;
	st.global.f64 	[%rd33+2888], %fd1761;
	st.global.f64 	[%rd33+2896], %fd1762;
	st.global.f64 	[%rd33+2904], %fd1763;
	st.global.f64 	[%rd33+2912], %fd1764;
	st.global.f64 	[%rd33+2920], %fd1765;
	st.global.f64 	[%rd33+2928], %fd1766;
	st.global.f64 	[%rd33+2936], %fd1767;
	st.global.f64 	[%rd33+2944], %fd1768;
	st.global.f64 	[%rd33+2952], %fd1769;
	st.global.f64 	[%rd33+2960], %fd1770;
	st.global.f64 	[%rd33+2968], %fd1771;
	st.global.f64 	[%rd33+2976], %fd1772;
	st.global.f64 	[%rd33+2984], %fd1773;
	st.global.f64 	[%rd33+2992], %fd1774;
	st.global.f64 	[%rd33+3000], %fd1775;
	st.global.f64 	[%rd33+3008], %fd1776;
	st.global.f64 	[%rd33+3016], %fd1777;
	st.global.f64 	[%rd33+3024], %fd1778;
	st.global.f64 	[%rd33+3032], %fd1779;
	st.global.f64 	[%rd33+3040], %fd1780;
	st.global.f64 	[%rd33+3048], %fd1781;
	st.global.f64 	[%rd33+3056], %fd1782;
	st.global.f64 	[%rd33+3064], %fd1783;
	st.global.f64 	[%rd33+3072], %fd1784;
	st.global.f64 	[%rd33+3080], %fd1785;
	st.global.f64 	[%rd33+3088], %fd1786;
	st.global.f64 	[%rd33+3096], %fd1787;
	st.global.f64 	[%rd33+3104], %fd1788;
	st.global.f64 	[%rd33+3112], %fd1789;
	st.global.f64 	[%rd33+3120], %fd1790;
	st.global.f64 	[%rd33+3128], %fd1791;
	st.global.f64 	[%rd33+3136], %fd1792;
	st.global.f64 	[%rd33+3144], %fd1793;
	st.global.f64 	[%rd33+3152], %fd1794;
	st.global.f64 	[%rd33+3160], %fd1795;
	st.global.f64 	[%rd33+3168], %fd1796;
	st.global.f64 	[%rd33+3176], %fd1797;
	st.global.f64 	[%rd33+3184], %fd1798;
	st.global.f64 	[%rd33+3192], %fd1799;
	st.global.f64 	[%rd33+3200], %fd1800;
	st.global.f64 	[%rd33+3208], %fd1801;
	st.global.f64 	[%rd33+3216], %fd1802;
	st.global.f64 	[%rd33+3224], %fd1803;
	st.global.f64 	[%rd33+3232], %fd1804;
	st.global.f64 	[%rd33+3240], %fd1805;
	st.global.f64 	[%rd33+3248], %fd1806;
	st.global.f64 	[%rd33+3256], %fd1807;
	st.global.f64 	[%rd33+3264], %fd1808;
	st.global.f64 	[%rd33+3272], %fd1809;
	st.global.f64 	[%rd33+3280], %fd1810;
	st.global.f64 	[%rd33+3288], %fd1811;
	st.global.f64 	[%rd33+3296], %fd1812;
	st.global.f64 	[%rd33+3304], %fd1813;
	st.global.f64 	[%rd33+3312], %fd1814;
	st.global.f64 	[%rd33+3320], %fd1815;
	st.global.f64 	[%rd33+3328], %fd1816;
	st.global.f64 	[%rd33+3336], %fd1817;
	st.global.f64 	[%rd33+3344], %fd1818;
	st.global.f64 	[%rd33+3352], %fd1819;
	st.global.f64 	[%rd33+3360], %fd1820;
	st.global.f64 	[%rd33+3368], %fd1821;
	st.global.f64 	[%rd33+3376], %fd1822;
	st.global.f64 	[%rd33+3384], %fd1823;
	st.global.f64 	[%rd33+3392], %fd1824;
	st.global.f64 	[%rd33+3400], %fd1825;
	st.global.f64 	[%rd33+3408], %fd1826;
	st.global.f64 	[%rd33+3416], %fd1827;
	st.global.f64 	[%rd33+3424], %fd1828;
	st.global.f64 	[%rd33+3432], %fd1829;
	st.global.f64 	[%rd33+3440], %fd1830;
	st.global.f64 	[%rd33+3448], %fd1831;
	st.global.f64 	[%rd33+3456], %fd1832;
	st.global.f64 	[%rd33+3464], %fd1833;
	st.global.f64 	[%rd33+3472], %fd1834;
	st.global.f64 	[%rd33+3480], %fd1835;
	st.global.f64 	[%rd33+3488], %fd1836;
	st.global.f64 	[%rd33+3496], %fd1837;
	st.global.f64 	[%rd33+3504], %fd1838;
	st.global.f64 	[%rd33+3512], %fd1839;
	st.global.f64 	[%rd33+3520], %fd1840;
	st.global.f64 	[%rd33+3528], %fd1841;
	st.global.f64 	[%rd33+3536], %fd1842;
	st.global.f64 	[%rd33+3544], %fd1843;
	st.global.f64 	[%rd33+3552], %fd1844;
	st.global.f64 	[%rd33+3560], %fd1845;
	st.global.f64 	[%rd33+3568], %fd1846;
	st.global.f64 	[%rd33+3576], %fd1847;
	st.global.f64 	[%rd33+3584], %fd1848;
	st.global.f64 	[%rd33+3592], %fd1849;
	st.global.f64 	[%rd33+3600], %fd1850;
	st.global.f64 	[%rd33+3608], %fd1851;
	st.global.f64 	[%rd33+3616], %fd1852;
	st.global.f64 	[%rd33+3624], %fd1853;
	st.global.f64 	[%rd33+3632], %fd1854;
	st.global.f64 	[%rd33+3640], %fd1855;
	st.global.f64 	[%rd33+3648], %fd1856;
	st.global.f64 	[%rd33+3656], %fd1857;
	st.global.f64 	[%rd33+3664], %fd1858;
	st.global.f64 	[%rd33+3672], %fd1859;
	st.global.f64 	[%rd33+3680], %fd1860;
	st.global.f64 	[%rd33+3688], %fd1861;
	st.global.f64 	[%rd33+3696], %fd1862;
	st.global.f64 	[%rd33+3704], %fd1863;
	st.global.f64 	[%rd33+3712], %fd1864;
	st.global.f64 	[%rd33+3720], %fd1865;
	st.global.f64 	[%rd33+3728], %fd1866;
	st.global.f64 	[%rd33+3736], %fd1867;
	st.global.f64 	[%rd33+3744], %fd1868;
	st.global.f64 	[%rd33+3752], %fd1869;
	st.global.f64 	[%rd33+3760], %fd1870;
	st.global.f64 	[%rd33+3768], %fd1871;
	st.global.f64 	[%rd33+3776], %fd1872;
	st.global.f64 	[%rd33+3784], %fd1873;
	st.global.f64 	[%rd33+3792], %fd1874;
	st.global.f64 	[%rd33+3800], %fd1875;
	st.global.f64 	[%rd33+3808], %fd1876;
	st.global.f64 	[%rd33+3816], %fd1877;
	st.global.f64 	[%rd33+3824], %fd1878;
	st.global.f64 	[%rd33+3832], %fd1879;
	st.global.f64 	[%rd33+3840], %fd1880;
	st.global.f64 	[%rd33+3848], %fd1881;
	st.global.f64 	[%rd33+3856], %fd1882;
	st.global.f64 	[%rd33+3864], %fd1883;
	st.global.f64 	[%rd33+3872], %fd1884;
	st.global.f64 	[%rd33+3880], %fd1885;
	st.global.f64 	[%rd33+3888], %fd1886;
	st.global.f64 	[%rd33+3896], %fd1887;
	st.global.f64 	[%rd33+3904], %fd1888;
	st.global.f64 	[%rd33+3912], %fd1889;
	st.global.f64 	[%rd33+3920], %fd1890;
	st.global.f64 	[%rd33+3928], %fd1891;
	st.global.f64 	[%rd33+3936], %fd1892;
	st.global.f64 	[%rd33+3944], %fd1893;
	st.global.f64 	[%rd33+3952], %fd1894;
	st.global.f64 	[%rd33+3960], %fd1895;
	st.global.f64 	[%rd33+3968], %fd1896;
	st.global.f64 	[%rd33+3976], %fd1897;
	st.global.f64 	[%rd33+3984], %fd1898;
	st.global.f64 	[%rd33+3992], %fd1899;
	st.global.f64 	[%rd33+4000], %fd1900;
	st.global.f64 	[%rd33+4008], %fd1901;
	st.global.f64 	[%rd33+4016], %fd1902;
	st.global.f64 	[%rd33+4024], %fd1903;
	st.global.f64 	[%rd33+4032], %fd1904;
	st.global.f64 	[%rd33+4040], %fd1905;
	st.global.f64 	[%rd33+4048], %fd1906;
	st.global.f64 	[%rd33+4056], %fd1907;
	st.global.f64 	[%rd33+4064], %fd1908;
	st.global.f64 	[%rd33+4072], %fd1909;
	st.global.f64 	[%rd33+4080], %fd1910;
	st.global.f64 	[%rd33+4088], %fd1911;
	st.global.f64 	[%rd33+4096], %fd1912;
	st.global.f64 	[%rd33+4104], %fd1913;
	st.global.f64 	[%rd33+4112], %fd1914;
	st.global.f64 	[%rd33+4120], %fd1915;
	st.global.f64 	[%rd33+4128], %fd1916;
	st.global.f64 	[%rd33+4136], %fd1917;
	st.global.f64 	[%rd33+4144], %fd1918;
	st.global.f64 	[%rd33+4152], %fd1919;
	st.global.f64 	[%rd33+4160], %fd1920;
	st.global.f64 	[%rd33+4168], %fd1921;
	st.global.f64 	[%rd33+4176], %fd1922;
	st.global.f64 	[%rd33+4184], %fd1923;
	st.global.f64 	[%rd33+4192], %fd1924;
	st.global.f64 	[%rd33+4200], %fd1925;
	st.global.f64 	[%rd33+4208], %fd1926;
	st.global.f64 	[%rd33+4216], %fd1927;
	st.global.f64 	[%rd33+4224], %fd1928;
	st.global.f64 	[%rd33+4232], %fd1929;
	st.global.f64 	[%rd33+4240], %fd1930;
	st.global.f64 	[%rd33+4248], %fd1931;
	st.global.f64 	[%rd33+4256], %fd1932;
	st.global.f64 	[%rd33+4264], %fd1933;
	st.global.f64 	[%rd33+4272], %fd1934;
	st.global.f64 	[%rd33+4280], %fd1935;
	st.global.f64 	[%rd33+4288], %fd1936;
	st.global.f64 	[%rd33+4296], %fd1937;
	st.global.f64 	[%rd33+4304], %fd1938;
	st.global.f64 	[%rd33+4312], %fd1939;
	st.global.f64 	[%rd33+4320], %fd1940;
	st.global.f64 	[%rd33+4328], %fd1941;
	st.global.f64 	[%rd33+4336], %fd1942;
	st.global.f64 	[%rd33+4344], %fd1943;
	st.global.f64 	[%rd33+4352], %fd1944;
	st.global.f64 	[%rd33+4360], %fd1945;
	st.global.f64 	[%rd33+4368], %fd1946;
	st.global.f64 	[%rd33+4376], %fd1947;
	st.global.f64 	[%rd33+4384], %fd1948;
	st.global.f64 	[%rd33+4392], %fd1949;
	st.global.f64 	[%rd33+4400], %fd1950;
	st.global.f64 	[%rd33+4408], %fd1951;
	st.global.f64 	[%rd33+4416], %fd1952;
	st.global.f64 	[%rd33+4424], %fd1953;
	st.global.f64 	[%rd33+4432], %fd1954;
	st.global.f64 	[%rd33+4440], %fd1955;
	st.global.f64 	[%rd33+4448], %fd1956;
	st.global.f64 	[%rd33+4456], %fd1957;
	st.global.f64 	[%rd33+4464], %fd1958;
	st.global.f64 	[%rd33+4472], %fd1959;
	st.global.f64 	[%rd33+4480], %fd1960;
	st.global.f64 	[%rd33+4488], %fd1961;
	st.global.f64 	[%rd33+4496], %fd1962;
	st.global.f64 	[%rd33+4504], %fd1963;
	st.global.f64 	[%rd33+4512], %fd1964;
	st.global.f64 	[%rd33+4520], %fd1965;
	st.global.f64 	[%rd33+4528], %fd1966;
	st.global.f64 	[%rd33+4536], %fd1967;
	st.global.f64 	[%rd33+4544], %fd1968;
	st.global.f64 	[%rd33+4552], %fd1969;
	st.global.f64 	[%rd33+4560], %fd1970;
	st.global.f64 	[%rd33+4568], %fd1971;
	st.global.f64 	[%rd33+4576], %fd1972;
	st.global.f64 	[%rd33+4584], %fd1973;
	st.global.f64 	[%rd33+4592], %fd1974;
	st.global.f64 	[%rd33+4600], %fd1975;
	st.global.f64 	[%rd33+4608], %fd1976;
	st.global.f64 	[%rd33+4616], %fd1977;
	st.global.f64 	[%rd33+4624], %fd1978;
	st.global.f64 	[%rd33+4632], %fd1979;
	st.global.f64 	[%rd33+4640], %fd1980;
	st.global.f64 	[%rd33+4648], %fd1981;
	st.global.f64 	[%rd33+4656], %fd1982;
	st.global.f64 	[%rd33+4664], %fd1983;
	st.global.f64 	[%rd33+4672], %fd1984;
	st.global.f64 	[%rd33+4680], %fd1985;
	st.global.f64 	[%rd33+4688], %fd1986;
	st.global.f64 	[%rd33+4696], %fd1987;
	st.global.f64 	[%rd33+4704], %fd1988;
	st.global.f64 	[%rd33+4712], %fd1989;
	st.global.f64 	[%rd33+4720], %fd1990;
	st.global.f64 	[%rd33+4728], %fd1991;
	st.global.f64 	[%rd33+4736], %fd1992;
	st.global.f64 	[%rd33+4744], %fd1993;
	st.global.f64 	[%rd33+4752], %fd1994;
	st.global.f64 	[%rd33+4760], %fd1995;
	st.global.f64 	[%rd33+4768], %fd1996;
	st.global.f64 	[%rd33+4776], %fd1997;
	st.global.f64 	[%rd33+4784], %fd1998;
	st.global.f64 	[%rd33+4792], %fd1999;
	st.global.f64 	[%rd33+4800], %fd2000;
	st.global.f64 	[%rd33+4808], %fd2001;
	st.global.f64 	[%rd33+4816], %fd2002;
	st.global.f64 	[%rd33+4824], %fd2003;
	st.global.f64 	[%rd33+4832], %fd2004;
	st.global.f64 	[%rd33+4840], %fd2005;
	st.global.f64 	[%rd33+4848], %fd2006;
	st.global.f64 	[%rd33+4856], %fd2007;
	st.global.f64 	[%rd33+4864], %fd2008;
	st.global.f64 	[%rd33+4872], %fd2009;
	st.global.f64 	[%rd33+4880], %fd2010;
	st.global.f64 	[%rd33+4888], %fd2011;
	st.global.f64 	[%rd33+4896], %fd2012;
	st.global.f64 	[%rd33+4904], %fd2013;
	st.global.f64 	[%rd33+4912], %fd2014;
	st.global.f64 	[%rd33+4920], %fd2015;
	st.global.f64 	[%rd33+4928], %fd2016;
	st.global.f64 	[%rd33+4936], %fd2017;
	st.global.f64 	[%rd33+4944], %fd2018;
	st.global.f64 	[%rd33+4952], %fd2019;
	st.global.f64 	[%rd33+4960], %fd2020;
	st.global.f64 	[%rd33+4968], %fd2021;
	st.global.f64 	[%rd33+4976], %fd2022;
	st.global.f64 	[%rd33+4984], %fd2023;
	st.global.f64 	[%rd33+4992], %fd2024;
	st.global.f64 	[%rd33+5000], %fd2025;
	st.global.f64 	[%rd33+5008], %fd2026;
	st.global.f64 	[%rd33+5016], %fd2027;
	st.global.f64 	[%rd33+5024], %fd2028;
	st.global.f64 	[%rd33+5032], %fd2029;
	st.global.f64 	[%rd33+5040], %fd2030;
	st.global.f64 	[%rd33+5048], %fd2031;
	st.global.f64 	[%rd33+5056], %fd2032;
	st.global.f64 	[%rd33+5064], %fd2033;
	st.global.f64 	[%rd33+5072], %fd2034;
	st.global.f64 	[%rd33+5080], %fd2035;
	st.global.f64 	[%rd33+5088], %fd2036;
	st.global.f64 	[%rd33+5096], %fd2037;
	st.global.f64 	[%rd33+5104], %fd2038;
	st.global.f64 	[%rd33+5112], %fd2039;
	st.global.f64 	[%rd33+5120], %fd2040;
	st.global.f64 	[%rd33+5128], %fd2041;
	st.global.f64 	[%rd33+5136], %fd2042;
	st.global.f64 	[%rd33+5144], %fd2043;
	st.global.f64 	[%rd33+5152], %fd2044;
	st.global.f64 	[%rd33+5160], %fd2045;
	st.global.f64 	[%rd33+5168], %fd2046;
	st.global.f64 	[%rd33+5176], %fd2047;
	st.global.f64 	[%rd33+5184], %fd2048;
	st.global.f64 	[%rd33+5192], %fd2049;
	st.global.f64 	[%rd33+5200], %fd2050;
	st.global.f64 	[%rd33+5208], %fd2051;
	st.global.f64 	[%rd33+5216], %fd2052;
	st.global.f64 	[%rd33+5224], %fd2053;
	st.global.f64 	[%rd33+5232], %fd2054;
	st.global.f64 	[%rd33+5240], %fd2055;
	st.global.f64 	[%rd33+5248], %fd2056;
	st.global.f64 	[%rd33+5256], %fd2057;
	st.global.f64 	[%rd33+5264], %fd2058;
	st.global.f64 	[%rd33+5272], %fd2059;
	st.global.f64 	[%rd33+5280], %fd2060;
	st.global.f64 	[%rd33+5288], %fd2061;
	st.global.f64 	[%rd33+5296], %fd2062;
	st.global.f64 	[%rd33+5304], %fd2063;
	st.global.f64 	[%rd33+5312], %fd2064;
	st.global.f64 	[%rd33+5320], %fd2065;
	st.global.f64 	[%rd33+5328], %fd2066;
	st.global.f64 	[%rd33+5336], %fd2067;
	st.global.f64 	[%rd33+5344], %fd2068;
	st.global.f64 	[%rd33+5352], %fd2069;
	st.global.f64 	[%rd33+5360], %fd2070;
	st.global.f64 	[%rd33+5368], %fd2071;
	st.global.f64 	[%rd33+5376], %fd2072;
	st.global.f64 	[%rd33+5384], %fd2073;
	st.global.f64 	[%rd33+5392], %fd2074;
	st.global.f64 	[%rd33+5400], %fd2075;
	st.global.f64 	[%rd33+5408], %fd2076;
	st.global.f64 	[%rd33+5416], %fd2077;
	st.global.f64 	[%rd33+5424], %fd2078;
	st.global.f64 	[%rd33+5432], %fd2079;
	st.global.f64 	[%rd33+5440], %fd2080;
	st.global.f64 	[%rd33+5448], %fd2081;
	st.global.f64 	[%rd33+5456], %fd2082;
	st.global.f64 	[%rd33+5464], %fd2083;
	st.global.f64 	[%rd33+5472], %fd2084;
	st.global.f64 	[%rd33+5480], %fd2085;
	st.global.f64 	[%rd33+5488], %fd2086;
	st.global.f64 	[%rd33+5496], %fd2087;
	st.global.f64 	[%rd33+5504], %fd2088;
	st.global.f64 	[%rd33+5512], %fd2089;
	st.global.f64 	[%rd33+5520], %fd2090;
	st.global.f64 	[%rd33+5528], %fd2091;
	st.global.f64 	[%rd33+5536], %fd2092;
	st.global.f64 	[%rd33+5544], %fd2093;
	st.global.f64 	[%rd33+5552], %fd2094;
	st.global.f64 	[%rd33+5560], %fd2095;
	st.global.f64 	[%rd33+5568], %fd2096;
	st.global.f64 	[%rd33+5576], %fd2097;
	st.global.f64 	[%rd33+5584], %fd2098;
	st.global.f64 	[%rd33+5592], %fd2099;
	st.global.f64 	[%rd33+5600], %fd2100;
	st.global.f64 	[%rd33+5608], %fd2101;
	st.global.f64 	[%rd33+5616], %fd2102;
	st.global.f64 	[%rd33+5624], %fd2103;
	st.global.f64 	[%rd33+5632], %fd2104;
	st.global.f64 	[%rd33+5640], %fd2105;
	st.global.f64 	[%rd33+5648], %fd2106;
	st.global.f64 	[%rd33+5656], %fd2107;
	st.global.f64 	[%rd33+5664], %fd2108;
	st.global.f64 	[%rd33+5672], %fd2109;
	st.global.f64 	[%rd33+5680], %fd2110;
	st.global.f64 	[%rd33+5688], %fd2111;
	st.global.f64 	[%rd33+5696], %fd2112;
	st.global.f64 	[%rd33+5704], %fd2113;
	st.global.f64 	[%rd33+5712], %fd2114;
	st.global.f64 	[%rd33+5720], %fd2115;
	st.global.f64 	[%rd33+5728], %fd2116;
	st.global.f64 	[%rd33+5736], %fd2117;
	st.global.f64 	[%rd33+5744], %fd2118;
	st.global.f64 	[%rd33+5752], %fd2119;
	st.global.f64 	[%rd33+5760], %fd2120;
	st.global.f64 	[%rd33+5768], %fd2121;
	st.global.f64 	[%rd33+5776], %fd2122;
	st.global.f64 	[%rd33+5784], %fd2123;
	st.global.f64 	[%rd33+5792], %fd2124;
	st.global.f64 	[%rd33+5800], %fd2125;
	st.global.f64 	[%rd33+5808], %fd2126;
	st.global.f64 	[%rd33+5816], %fd2127;
	st.global.f64 	[%rd33+5824], %fd2128;
	st.global.f64 	[%rd33+5832], %fd2129;
	st.global.f64 	[%rd33+5840], %fd2130;
	st.global.f64 	[%rd33+5848], %fd2131;
	st.global.f64 	[%rd33+5856], %fd2132;
	st.global.f64 	[%rd33+5864], %fd2133;
	st.global.f64 	[%rd33+5872], %fd2134;
	st.global.f64 	[%rd33+5880], %fd2135;
	st.global.f64 	[%rd33+5888], %fd2136;
	st.global.f64 	[%rd33+5896], %fd2137;
	st.global.f64 	[%rd33+5904], %fd2138;
	st.global.f64 	[%rd33+5912], %fd2139;
	st.global.f64 	[%rd33+5920], %fd2140;
	st.global.f64 	[%rd33+5928], %fd2141;
	st.global.f64 	[%rd33+5936], %fd2142;
	st.global.f64 	[%rd33+5944], %fd2143;
	st.global.f64 	[%rd33+5952], %fd2144;
	st.global.f64 	[%rd33+5960], %fd2145;
	st.global.f64 	[%rd33+5968], %fd2146;
	st.global.f64 	[%rd33+5976], %fd2147;
	st.global.f64 	[%rd33+5984], %fd2148;
	st.global.f64 	[%rd33+5992], %fd2149;
	st.global.f64 	[%rd33+6000], %fd2150;
	st.global.f64 	[%rd33+6008], %fd2151;
	st.global.f64 	[%rd33+6016], %fd2152;
	st.global.f64 	[%rd33+6024], %fd2153;
	st.global.f64 	[%rd33+6032], %fd2154;
	st.global.f64 	[%rd33+6040], %fd2155;
	st.global.f64 	[%rd33+6048], %fd2156;
	st.global.f64 	[%rd33+6056], %fd2157;
	st.global.f64 	[%rd33+6064], %fd2158;
	st.global.f64 	[%rd33+6072], %fd2159;
	st.global.f64 	[%rd33+6080], %fd2160;
	st.global.v2.u32 	[%rd33+1558528], {%r175, %r176};
	st.global.v2.u32 	[%rd33+1558536], {%r177, %r178};
	st.global.v2.u32 	[%rd33+1558544], {%r179, %r180};
	st.global.v2.u32 	[%rd33+1558552], {%r181, %r182};
	st.global.v2.u32 	[%rd33+1558560], {%r183, %r184};
	st.global.v2.u32 	[%rd33+1558568], {%r185, %r186};
	st.global.v2.u32 	[%rd33+1558576], {%r187, %r188};
	st.global.v2.u32 	[%rd33+1558584], {%r189, %r190};
	st.global.v2.u32 	[%rd33+1558592], {%r191, %r192};
	st.global.v2.u32 	[%rd33+1558600], {%r193, %r194};
	st.global.v2.u32 	[%rd33+1558608], {%r195, %r196};
	st.global.v2.u32 	[%rd33+1558616], {%r197, %r198};
	st.global.v2.u32 	[%rd33+1558624], {%r199, %r200};
	st.global.v2.u32 	[%rd33+1558632], {%r201, %r202};
	st.global.v2.u32 	[%rd33+1558640], {%r203, %r204};
	st.global.v2.u32 	[%rd33+1558648], {%r205, %r206};
	st.global.v2.u32 	[%rd33+1558656], {%r207, %r208};
	st.global.v2.u32 	[%rd33+1558664], {%r209, %r210};
	st.global.v2.u32 	[%rd33+1558672], {%r211, %r212};
	st.global.v2.u32 	[%rd33+1558680], {%r213, %r214};
	st.global.v2.u32 	[%rd33+1558688], {%r215, %r216};
	st.global.v2.u32 	[%rd33+1558696], {%r217, %r218};
	st.global.v2.u32 	[%rd33+1558704], {%r219, %r220};
	st.global.v2.u32 	[%rd33+1558712], {%r221, %r222};
	st.global.v2.u32 	[%rd33+1558720], {%r223, %r224};
	st.global.v2.u32 	[%rd33+1558728], {%r225, %r226};
	st.global.v2.u32 	[%rd33+1558736], {%r227, %r228};
	st.global.v2.u32 	[%rd33+1558744], {%r229, %r230};
	st.global.v2.u32 	[%rd33+1558752], {%r231, %r232};
	st.global.v2.u32 	[%rd33+1558760], {%r233, %r234};
	st.global.v2.u32 	[%rd33+1558768], {%r235, %r236};
	st.global.v2.u32 	[%rd33+1558776], {%r237, %r238};
	st.global.v2.u32 	[%rd33+1558784], {%r239, %r240};
	st.global.v2.u32 	[%rd33+1558792], {%r241, %r242};
	st.global.v2.u32 	[%rd33+1558800], {%r243, %r244};
	st.global.v2.u32 	[%rd33+1558808], {%r245, %r246};
	st.global.v2.u32 	[%rd33+1558816], {%r247, %r248};
	st.global.v2.u32 	[%rd33+1558824], {%r249, %r250};
	st.global.v2.u32 	[%rd33+1558832], {%r251, %r252};
	st.global.v2.u32 	[%rd33+1558840], {%r253, %r254};
	st.global.u32 	[%rd33+1558848], %r255;
	st.global.f64 	[%rd33+1558856], %fd1441;
	st.global.f64 	[%rd33+1558864], %fd1442;
	st.global.f64 	[%rd33+1558872], %fd1443;
	st.global.f64 	[%rd33+1558880], %fd1444;
	st.global.f64 	[%rd33+1558888], %fd1445;
	st.global.f64 	[%rd33+1558896], %fd1446;
	st.global.f64 	[%rd33+1558904], %fd1447;
	st.global.f64 	[%rd33+1558912], %fd1448;
	st.global.f64 	[%rd33+1558920], %fd1449;
	st.global.f64 	[%rd33+1558928], %fd1450;
	st.global.f64 	[%rd33+1558936], %fd1451;
	st.global.f64 	[%rd33+1558944], %fd1452;
	st.global.f64 	[%rd33+1558952], %fd1453;
	st.global.f64 	[%rd33+1558960], %fd1454;
	st.global.f64 	[%rd33+1558968], %fd1455;
	st.global.f64 	[%rd33+1558976], %fd1456;
	st.global.f64 	[%rd33+1558984], %fd1457;
	st.global.f64 	[%rd33+1558992], %fd1458;
	st.global.f64 	[%rd33+1559000], %fd1459;
	st.global.f64 	[%rd33+1559008], %fd1460;
	st.global.f64 	[%rd33+1559016], %fd1461;
	st.global.f64 	[%rd33+1559024], %fd1462;
	st.global.f64 	[%rd33+1559032], %fd1463;
	st.global.f64 	[%rd33+1559040], %fd1464;
	st.global.f64 	[%rd33+1559048], %fd1465;
	st.global.f64 	[%rd33+1559056], %fd1466;
	st.global.f64 	[%rd33+1559064], %fd1467;
	st.global.f64 	[%rd33+1559072], %fd1468;
	st.global.f64 	[%rd33+1559080], %fd1469;
	st.global.f64 	[%rd33+1559088], %fd1470;
	st.global.f64 	[%rd33+1559096], %fd1471;
	st.global.f64 	[%rd33+1559104], %fd1472;
	st.global.f64 	[%rd33+1559112], %fd1473;
	st.global.f64 	[%rd33+1559120], %fd1474;
	st.global.f64 	[%rd33+1559128], %fd1475;
	st.global.f64 	[%rd33+1559136], %fd1476;
	st.global.f64 	[%rd33+1559144], %fd1477;
	st.global.f64 	[%rd33+1559152], %fd1478;
	st.global.f64 	[%rd33+1559160], %fd1479;
	st.global.f64 	[%rd33+1559168], %fd1480;
	st.global.f64 	[%rd33+1559176], %fd1481;
	st.global.f64 	[%rd33+1559184], %fd1482;
	st.global.f64 	[%rd33+1559192], %fd1483;
	st.global.f64 	[%rd33+1559200], %fd1484;
	st.global.f64 	[%rd33+1559208], %fd1485;
	st.global.f64 	[%rd33+1559216], %fd1486;
	st.global.f64 	[%rd33+1559224], %fd1487;
	st.global.f64 	[%rd33+1559232], %fd1488;
	st.global.f64 	[%rd33+1559240], %fd1489;
	st.global.f64 	[%rd33+1559248], %fd1490;
	st.global.f64 	[%rd33+1559256], %fd1491;
	st.global.f64 	[%rd33+1559264], %fd1492;
	st.global.f64 	[%rd33+1559272], %fd1493;
	st.global.f64 	[%rd33+1559280], %fd1494;
	st.global.f64 	[%rd33+1559288], %fd1495;
	st.global.f64 	[%rd33+1559296], %fd1496;
	st.global.f64 	[%rd33+1559304], %fd1497;
	st.global.f64 	[%rd33+1559312], %fd1498;
	st.global.f64 	[%rd33+1559320], %fd1499;
	st.global.f64 	[%rd33+1559328], %fd1500;
	st.global.f64 	[%rd33+1559336], %fd1501;
	st.global.f64 	[%rd33+1559344], %fd1502;
	st.global.f64 	[%rd33+1559352], %fd1503;
	st.global.f64 	[%rd33+1559360], %fd1504;
	st.global.f64 	[%rd33+1559368], %fd1505;
	st.global.f64 	[%rd33+1559376], %fd1506;
	st.global.f64 	[%rd33+1559384], %fd1507;
	st.global.f64 	[%rd33+1559392], %fd1508;
	st.global.f64 	[%rd33+1559400], %fd1509;
	st.global.f64 	[%rd33+1559408], %fd1510;
	st.global.f64 	[%rd33+1559416], %fd1511;
	st.global.f64 	[%rd33+1559424], %fd1512;
	st.global.f64 	[%rd33+1559432], %fd1513;
	st.global.f64 	[%rd33+1559440], %fd1514;
	st.global.f64 	[%rd33+1559448], %fd1515;
	st.global.f64 	[%rd33+1559456], %fd1516;
	st.global.f64 	[%rd33+1559464], %fd1517;
	st.global.f64 	[%rd33+1559472], %fd1518;
	st.global.f64 	[%rd33+1559480], %fd1519;
	st.global.f64 	[%rd33+1559488], %fd1520;
	st.global.f64 	[%rd33+1559496], %fd1521;
	st.global.f64 	[%rd33+1559504], %fd1522;
	st.global.f64 	[%rd33+1559512], %fd1523;
	st.global.f64 	[%rd33+1559520], %fd1524;
	st.global.f64 	[%rd33+1559528], %fd1525;
	st.global.f64 	[%rd33+1559536], %fd1526;
	st.global.f64 	[%rd33+1559544], %fd1527;
	st.global.f64 	[%rd33+1559552], %fd1528;
	st.global.f64 	[%rd33+1559560], %fd1529;
	st.global.f64 	[%rd33+1559568], %fd1530;
	st.global.f64 	[%rd33+1559576], %fd1531;
	st.global.f64 	[%rd33+1559584], %fd1532;
	st.global.f64 	[%rd33+1559592], %fd1533;
	st.global.f64 	[%rd33+1559600], %fd1534;
	st.global.f64 	[%rd33+1559608], %fd1535;
	st.global.f64 	[%rd33+1559616], %fd1536;
	st.global.f64 	[%rd33+1559624], %fd1537;
	st.global.f64 	[%rd33+1559632], %fd1538;
	st.global.f64 	[%rd33+1559640], %fd1539;
	st.global.f64 	[%rd33+1559648], %fd1540;
	st.global.f64 	[%rd33+1559656], %fd1541;
	st.global.f64 	[%rd33+1559664], %fd1542;
	st.global.f64 	[%rd33+1559672], %fd1543;
	st.global.f64 	[%rd33+1559680], %fd1544;
	st.global.f64 	[%rd33+1559688], %fd1545;
	st.global.f64 	[%rd33+1559696], %fd1546;
	st.global.f64 	[%rd33+1559704], %fd1547;
	st.global.f64 	[%rd33+1559712], %fd1548;
	st.global.f64 	[%rd33+1559720], %fd1549;
	st.global.f64 	[%rd33+1559728], %fd1550;
	st.global.f64 	[%rd33+1559736], %fd1551;
	st.global.f64 	[%rd33+1559744], %fd1552;
	st.global.f64 	[%rd33+1559752], %fd1553;
	st.global.f64 	[%rd33+1559760], %fd1554;
	st.global.f64 	[%rd33+1559768], %fd1555;
	st.global.f64 	[%rd33+1559776], %fd1556;
	st.global.f64 	[%rd33+1559784], %fd1557;
	st.global.f64 	[%rd33+1559792], %fd1558;
	st.global.f64 	[%rd33+1559800], %fd1559;
	st.global.f64 	[%rd33+1559808], %fd1560;
	st.global.f64 	[%rd33+1559816], %fd1561;
	st.global.f64 	[%rd33+1559824], %fd1562;
	st.global.f64 	[%rd33+1559832], %fd1563;
	st.global.f64 	[%rd33+1559840], %fd1564;
	st.global.f64 	[%rd33+1559848], %fd1565;
	st.global.f64 	[%rd33+1559856], %fd1566;
	st.global.f64 	[%rd33+1559864], %fd1567;
	st.global.f64 	[%rd33+1559872], %fd1568;
	st.global.f64 	[%rd33+1559880], %fd1569;
	st.global.f64 	[%rd33+1559888], %fd1570;
	st.global.f64 	[%rd33+1559896], %fd1571;
	st.global.f64 	[%rd33+1559904], %fd1572;
	st.global.f64 	[%rd33+1559912], %fd1573;
	st.global.f64 	[%rd33+1559920], %fd1574;
	st.global.f64 	[%rd33+1559928], %fd1575;
	st.global.f64 	[%rd33+1559936], %fd1576;
	st.global.f64 	[%rd33+1559944], %fd1577;
	st.global.f64 	[%rd33+1559952], %fd1578;
	st.global.f64 	[%rd33+1559960], %fd1579;
	st.global.f64 	[%rd33+1559968], %fd1580;
	st.global.f64 	[%rd33+1559976], %fd1581;
	st.global.f64 	[%rd33+1559984], %fd1582;
	st.global.f64 	[%rd33+1559992], %fd1583;
	st.global.f64 	[%rd33+1560000], %fd1584;
	st.global.f64 	[%rd33+1560008], %fd1585;
	st.global.f64 	[%rd33+1560016], %fd1586;
	st.global.f64 	[%rd33+1560024], %fd1587;
	st.global.f64 	[%rd33+1560032], %fd1588;
	st.global.f64 	[%rd33+1560040], %fd1589;
	st.global.f64 	[%rd33+1560048], %fd1590;
	st.global.f64 	[%rd33+1560056], %fd1591;
	st.global.f64 	[%rd33+1560064], %fd1592;
	st.global.f64 	[%rd33+1560072], %fd1593;
	st.global.f64 	[%rd33+1560080], %fd1594;
	st.global.f64 	[%rd33+1560088], %fd1595;
	st.global.f64 	[%rd33+1560096], %fd1596;
	st.global.f64 	[%rd33+1560104], %fd1597;
	st.global.f64 	[%rd33+1560112], %fd1598;
	st.global.f64 	[%rd33+1560120], %fd1599;
	st.global.f64 	[%rd33+1560128], %fd1600;
	st.global.f64 	[%rd33+1560136], %fd1601;
	st.global.f64 	[%rd33+1560144], %fd1602;
	st.global.f64 	[%rd33+1560152], %fd1603;
	st.global.f64 	[%rd33+1560160], %fd1604;
	st.global.f64 	[%rd33+1560168], %fd1605;
	st.global.f64 	[%rd33+1560176], %fd1606;
	st.global.f64 	[%rd33+1560184], %fd1607;
	st.global.f64 	[%rd33+1560192], %fd1608;
	st.global.f64 	[%rd33+1560200], %fd1609;
	st.global.f64 	[%rd33+1560208], %fd1610;
	st.global.f64 	[%rd33+1560216], %fd1611;
	st.global.f64 	[%rd33+1560224], %fd1612;
	st.global.f64 	[%rd33+1560232], %fd1613;
	st.global.f64 	[%rd33+1560240], %fd1614;
	st.global.f64 	[%rd33+1560248], %fd1615;
	st.global.f64 	[%rd33+1560256], %fd1616;
	st.global.f64 	[%rd33+1560264], %fd1617;
	st.global.f64 	[%rd33+1560272], %fd1618;
	st.global.f64 	[%rd33+1560280], %fd1619;
	st.global.f64 	[%rd33+1560288], %fd1620;
	st.global.f64 	[%rd33+1560296], %fd1621;
	st.global.f64 	[%rd33+1560304], %fd1622;
	st.global.f64 	[%rd33+1560312], %fd1623;
	st.global.f64 	[%rd33+1560320], %fd1624;
	st.global.f64 	[%rd33+1560328], %fd1625;
	st.global.f64 	[%rd33+1560336], %fd1626;
	st.global.f64 	[%rd33+1560344], %fd1627;
	st.global.f64 	[%rd33+1560352], %fd1628;
	st.global.f64 	[%rd33+1560360], %fd1629;
	st.global.f64 	[%rd33+1560368], %fd1630;
	st.global.f64 	[%rd33+1560376], %fd1631;
	st.global.f64 	[%rd33+1560384], %fd1632;
	st.global.f64 	[%rd33+1560392], %fd1633;
	st.global.f64 	[%rd33+1560400], %fd1634;
	st.global.f64 	[%rd33+1560408], %fd1635;
	st.global.f64 	[%rd33+1560416], %fd1636;
	st.global.f64 	[%rd33+1560424], %fd1637;
	st.global.f64 	[%rd33+1560440], %fd1639;
	st.global.f64 	[%rd33+1560448], %fd1640;
	st.global.f64 	[%rd33+1560456], %fd1641;
	st.global.f64 	[%rd33+1560464], %fd1642;
	st.global.f64 	[%rd33+1560472], %fd1643;
	st.global.f64 	[%rd33+1560480], %fd1644;
	st.global.f64 	[%rd33+1560488], %fd1645;
	st.global.f64 	[%rd33+1560496], %fd1646;
	st.global.f64 	[%rd33+1560504], %fd1647;
	st.global.f64 	[%rd33+1560512], %fd1648;
	st.global.f64 	[%rd33+1560520], %fd1649;
	st.global.f64 	[%rd33+1560528], %fd1650;
	st.global.f64 	[%rd33+1560536], %fd1651;
	st.global.f64 	[%rd33+1560544], %fd1652;
	st.global.f64 	[%rd33+1560552], %fd1653;
	st.global.f64 	[%rd33+1560560], %fd1654;
	st.global.f64 	[%rd33+1560568], %fd1655;
	st.global.f64 	[%rd33+1560576], %fd1656;
	st.global.f64 	[%rd33+1560584], %fd1657;
	st.global.f64 	[%rd33+1560592], %fd1658;
	st.global.f64 	[%rd33+1560600], %fd1659;
	st.global.f64 	[%rd33+1560608], %fd1660;
	st.global.f64 	[%rd33+1560616], %fd1661;
	st.global.f64 	[%rd33+1560624], %fd1662;
	st.global.f64 	[%rd33+1560632], %fd1663;
	st.global.f64 	[%rd33+1560640], %fd1664;
	st.global.f64 	[%rd33+1560648], %fd1665;
	st.global.f64 	[%rd33+1560656], %fd1666;
	st.global.f64 	[%rd33+1560664], %fd1667;
	st.global.f64 	[%rd33+1560672], %fd1668;
	st.global.f64 	[%rd33+1560680], %fd1669;
	st.global.f64 	[%rd33+1560688], %fd1670;
	st.global.f64 	[%rd33+1560696], %fd1671;
	st.global.f64 	[%rd33+1560704], %fd1672;
	st.global.f64 	[%rd33+1560712], %fd1673;
	st.global.f64 	[%rd33+1560720], %fd1674;
	st.global.f64 	[%rd33+1560728], %fd1675;
	st.global.f64 	[%rd33+1560736], %fd1676;
	st.global.f64 	[%rd33+1560744], %fd1677;
	st.global.f64 	[%rd33+1560752], %fd1678;
	st.global.f64 	[%rd33+1560760], %fd1679;
	st.global.f64 	[%rd33+1560768], %fd1680;
	st.global.f64 	[%rd33+1560776], %fd1681;
	st.global.f64 	[%rd33+1560784], %fd1682;
	st.global.f64 	[%rd33+1560792], %fd1683;
	st.global.f64 	[%rd33+1560800], %fd1684;
	st.global.f64 	[%rd33+1560808], %fd1685;
	st.global.f64 	[%rd33+1560816], %fd1686;
	st.global.f64 	[%rd33+1560824], %fd1687;
	st.global.f64 	[%rd33+1560832], %fd1688;
	st.global.f64 	[%rd33+1560840], %fd1689;
	st.global.f64 	[%rd33+1560848], %fd1690;
	st.global.f64 	[%rd33+1560856], %fd1691;
	st.global.f64 	[%rd33+1560864], %fd1692;
	st.global.f64 	[%rd33+1560872], %fd1693;
	st.global.f64 	[%rd33+1560880], %fd1694;
	st.global.f64 	[%rd33+1560888], %fd1695;
	st.global.f64 	[%rd33+1560896], %fd1696;
	st.global.f64 	[%rd33+1560904], %fd1697;
	st.global.f64 	[%rd33+1560912], %fd1698;
	st.global.f64 	[%rd33+1560920], %fd1699;
	st.global.f64 	[%rd33+1560928], %fd1700;
	st.global.f64 	[%rd33+1560936], %fd1701;
	st.global.f64 	[%rd33+1560944], %fd1702;
	st.global.f64 	[%rd33+1560952], %fd1703;
	st.global.f64 	[%rd33+1560960], %fd1704;
	st.global.f64 	[%rd33+1560968], %fd1705;
	st.global.f64 	[%rd33+1560976], %fd1706;
	st.global.f64 	[%rd33+1560984], %fd1707;
	st.global.f64 	[%rd33+1560992], %fd1708;
	st.global.f64 	[%rd33+1561000], %fd1709;
	st.global.f64 	[%rd33+1561008], %fd1710;
	st.global.f64 	[%rd33+1561016], %fd1711;
	st.global.f64 	[%rd33+1561024], %fd1712;
	st.global.f64 	[%rd33+1561032], %fd1713;
	st.global.f64 	[%rd33+1561040], %fd1714;
	st.global.f64 	[%rd33+1561048], %fd1715;
	st.global.f64 	[%rd33+1561056], %fd1716;
	st.global.f64 	[%rd33+1561064], %fd1717;
	st.global.f64 	[%rd33+1561072], %fd1718;
	st.global.f64 	[%rd33+1561080], %fd1719;
	st.global.f64 	[%rd33+1561088], %fd1720;
	st.global.f64 	[%rd33+1561096], %fd1721;
	st.global.f64 	[%rd33+1561104], %fd1722;
	st.global.f64 	[%rd33+1561112], %fd1723;
	st.global.f64 	[%rd33+1561120], %fd1724;
	st.global.f64 	[%rd33+1561128], %fd1725;
	st.global.f64 	[%rd33+1561136], %fd1726;
	st.global.f64 	[%rd33+1561144], %fd1727;
	st.global.f64 	[%rd33+1561152], %fd1728;
	st.global.f64 	[%rd33+1561160], %fd1729;
	st.global.f64 	[%rd33+1561168], %fd1730;
	st.global.f64 	[%rd33+1561176], %fd1731;
	st.global.f64 	[%rd33+1561184], %fd1732;
	st.global.f64 	[%rd33+1561192], %fd1733;
	st.global.f64 	[%rd33+1561200], %fd1734;
	st.global.f64 	[%rd33+1561208], %fd1735;
	st.global.f64 	[%rd33+1561216], %fd1736;
	st.global.f64 	[%rd33+1561224], %fd1737;
	st.global.f64 	[%rd33+1561232], %fd1738;
	st.global.f64 	[%rd33+1561240], %fd1739;
	st.global.f64 	[%rd33+1561248], %fd1740;
	st.global.f64 	[%rd33+1561256], %fd1741;
	st.global.f64 	[%rd33+1561264], %fd1742;
	st.global.f64 	[%rd33+1561272], %fd1743;
	st.global.f64 	[%rd33+1561280], %fd1744;
	st.global.f64 	[%rd33+1561288], %fd1745;
	st.global.f64 	[%rd33+1561296], %fd1746;
	st.global.f64 	[%rd33+1561304], %fd1747;
	st.global.f64 	[%rd33+1561312], %fd1748;
	st.global.f64 	[%rd33+1561320], %fd1749;
	st.global.f64 	[%rd33+1561328], %fd1750;
	st.global.f64 	[%rd33+1561336], %fd1751;
	st.global.f64 	[%rd33+1561344], %fd1752;
	st.global.f64 	[%rd33+1561352], %fd1753;
	st.global.f64 	[%rd33+1561360], %fd1754;
	st.global.f64 	[%rd33+1561368], %fd1755;
	st.global.f64 	[%rd33+1561376], %fd1756;
	st.global.f64 	[%rd33+1561384], %fd1757;
	st.global.f64 	[%rd33+1561392], %fd1758;
	st.global.f64 	[%rd33+1561400], %fd1759;
	st.global.f64 	[%rd33+1561408], %fd1760;
	st.global.f64 	[%rd33+1561416], %fd1761;
	st.global.f64 	[%rd33+1561424], %fd1762;
	st.global.f64 	[%rd33+1561432], %fd1763;
	st.global.f64 	[%rd33+1561440], %fd1764;
	st.global.f64 	[%rd33+1561448], %fd1765;
	st.global.f64 	[%rd33+1561456], %fd1766;
	st.global.f64 	[%rd33+1561464], %fd1767;
	st.global.f64 	[%rd33+1561472], %fd1768;
	st.global.f64 	[%rd33+1561480], %fd1769;
	st.global.f64 	[%rd33+1561488], %fd1770;
	st.global.f64 	[%rd33+1561496], %fd1771;
	st.global.f64 	[%rd33+1561504], %fd1772;
	st.global.f64 	[%rd33+1561512], %fd1773;
	st.global.f64 	[%rd33+1561520], %fd1774;
	st.global.f64 	[%rd33+1561528], %fd1775;
	st.global.f64 	[%rd33+1561536], %fd1776;
	st.global.f64 	[%rd33+1561544], %fd1777;
	st.global.f64 	[%rd33+1561552], %fd1778;
	st.global.f64 	[%rd33+1561560], %fd1779;
	st.global.f64 	[%rd33+1561568], %fd1780;
	st.global.f64 	[%rd33+1561576], %fd1781;
	st.global.f64 	[%rd33+1561584], %fd1782;
	st.global.f64 	[%rd33+1561592], %fd1783;
	st.global.f64 	[%rd33+1561600], %fd1784;
	st.global.f64 	[%rd33+1561608], %fd1785;
	st.global.f64 	[%rd33+1561616], %fd1786;
	st.global.f64 	[%rd33+1561624], %fd1787;
	st.global.f64 	[%rd33+1561632], %fd1788;
	st.global.f64 	[%rd33+1561640], %fd1789;
	st.global.f64 	[%rd33+1561648], %fd1790;
	st.global.f64 	[%rd33+1561656], %fd1791;
	st.global.f64 	[%rd33+1561664], %fd1792;
	st.global.f64 	[%rd33+1561672], %fd1793;
	st.global.f64 	[%rd33+1561680], %fd1794;
	st.global.f64 	[%rd33+1561688], %fd1795;
	st.global.f64 	[%rd33+1561696], %fd1796;
	st.global.f64 	[%rd33+1561704], %fd1797;
	st.global.f64 	[%rd33+1561712], %fd1798;
	st.global.f64 	[%rd33+1561720], %fd1799;
	st.global.f64 	[%rd33+1561728], %fd1800;
	st.global.f64 	[%rd33+1561736], %fd1801;
	st.global.f64 	[%rd33+1561744], %fd1802;
	st.global.f64 	[%rd33+1561752], %fd1803;
	st.global.f64 	[%rd33+1561760], %fd1804;
	st.global.f64 	[%rd33+1561768], %fd1805;
	st.global.f64 	[%rd33+1561776], %fd1806;
	st.global.f64 	[%rd33+1561784], %fd1807;
	st.global.f64 	[%rd33+1561792], %fd1808;
	st.global.f64 	[%rd33+1561800], %fd1809;
	st.global.f64 	[%rd33+1561808], %fd1810;
	st.global.f64 	[%rd33+1561816], %fd1811;
	st.global.f64 	[%rd33+1561824], %fd1812;
	st.global.f64 	[%rd33+1561832], %fd1813;
	st.global.f64 	[%rd33+1561840], %fd1814;
	st.global.f64 	[%rd33+1561848], %fd1815;
	st.global.f64 	[%rd33+1561856], %fd1816;
	st.global.f64 	[%rd33+1561864], %fd1817;
	st.global.f64 	[%rd33+1561872], %fd1818;
	st.global.f64 	[%rd33+1561880], %fd1819;
	st.global.f64 	[%rd33+1561888], %fd1820;
	st.global.f64 	[%rd33+1561896], %fd1821;
	st.global.f64 	[%rd33+1561904], %fd1822;
	st.global.f64 	[%rd33+1561912], %fd1823;
	st.global.f64 	[%rd33+1561920], %fd1824;
	st.global.f64 	[%rd33+1561928], %fd1825;
	st.global.f64 	[%rd33+1561936], %fd1826;
	st.global.f64 	[%rd33+1561944], %fd1827;
	st.global.f64 	[%rd33+1561952], %fd1828;
	st.global.f64 	[%rd33+1561960], %fd1829;
	st.global.f64 	[%rd33+1561968], %fd1830;
	st.global.f64 	[%rd33+1561976], %fd1831;
	st.global.f64 	[%rd33+1561984], %fd1832;
	st.global.f64 	[%rd33+1561992], %fd1833;
	st.global.f64 	[%rd33+1562000], %fd1834;
	st.global.f64 	[%rd33+1562008], %fd1835;
	st.global.f64 	[%rd33+1562016], %fd1836;
	st.global.f64 	[%rd33+1562024], %fd1837;
	st.global.f64 	[%rd33+1562032], %fd1838;
	st.global.f64 	[%rd33+1562040], %fd1839;
	st.global.f64 	[%rd33+1562048], %fd1840;
	st.global.f64 	[%rd33+1562056], %fd1841;
	st.global.f64 	[%rd33+1562064], %fd1842;
	st.global.f64 	[%rd33+1562072], %fd1843;
	st.global.f64 	[%rd33+1562080], %fd1844;
	st.global.f64 	[%rd33+1562088], %fd1845;
	st.global.f64 	[%rd33+1562096], %fd1846;
	st.global.f64 	[%rd33+1562104], %fd1847;
	st.global.f64 	[%rd33+1562112], %fd1848;
	st.global.f64 	[%rd33+1562120], %fd1849;
	st.global.f64 	[%rd33+1562128], %fd1850;
	st.global.f64 	[%rd33+1562136], %fd1851;
	st.global.f64 	[%rd33+1562144], %fd1852;
	st.global.f64 	[%rd33+1562152], %fd1853;
	st.global.f64 	[%rd33+1562160], %fd1854;
	st.global.f64 	[%rd33+1562168], %fd1855;
	st.global.f64 	[%rd33+1562176], %fd1856;
	st.global.f64 	[%rd33+1562184], %fd1857;
	st.global.f64 	[%rd33+1562192], %fd1858;
	st.global.f64 	[%rd33+1562200], %fd1859;
	st.global.f64 	[%rd33+1562208], %fd1860;
	st.global.f64 	[%rd33+1562216], %fd1861;
	st.global.f64 	[%rd33+1562224], %fd1862;
	st.global.f64 	[%rd33+1562232], %fd1863;
	st.global.f64 	[%rd33+1562240], %fd1864;
	st.global.f64 	[%rd33+1562248], %fd1865;
	st.global.f64 	[%rd33+1562256], %fd1866;
	st.global.f64 	[%rd33+1562264], %fd1867;
	st.global.f64 	[%rd33+1562272], %fd1868;
	st.global.f64 	[%rd33+1562280], %fd1869;
	st.global.f64 	[%rd33+1562288], %fd1870;
	st.global.f64 	[%rd33+1562296], %fd1871;
	st.global.f64 	[%rd33+1562304], %fd1872;
	st.global.f64 	[%rd33+1562312], %fd1873;
	st.global.f64 	[%rd33+1562320], %fd1874;
	st.global.f64 	[%rd33+1562328], %fd1875;
	st.global.f64 	[%rd33+1562336], %fd1876;
	st.global.f64 	[%rd33+1562344], %fd1877;
	st.global.f64 	[%rd33+1562352], %fd1878;
	st.global.f64 	[%rd33+1562360], %fd1879;
	st.global.f64 	[%rd33+1562368], %fd1880;
	st.global.f64 	[%rd33+1562376], %fd1881;
	st.global.f64 	[%rd33+1562384], %fd1882;
	st.global.f64 	[%rd33+1562392], %fd1883;
	st.global.f64 	[%rd33+1562400], %fd1884;
	st.global.f64 	[%rd33+1562408], %fd1885;
	st.global.f64 	[%rd33+1562416], %fd1886;
	st.global.f64 	[%rd33+1562424], %fd1887;
	st.global.f64 	[%rd33+1562432], %fd1888;
	st.global.f64 	[%rd33+1562440], %fd1889;
	st.global.f64 	[%rd33+1562448], %fd1890;
	st.global.f64 	[%rd33+1562456], %fd1891;
	st.global.f64 	[%rd33+1562464], %fd1892;
	st.global.f64 	[%rd33+1562472], %fd1893;
	st.global.f64 	[%rd33+1562480], %fd1894;
	st.global.f64 	[%rd33+1562488], %fd1895;
	st.global.f64 	[%rd33+1562496], %fd1896;
	st.global.f64 	[%rd33+1562504], %fd1897;
	st.global.f64 	[%rd33+1562512], %fd1898;
	st.global.f64 	[%rd33+1562520], %fd1899;
	st.global.f64 	[%rd33+1562528], %fd1900;
	st.global.f64 	[%rd33+1562536], %fd1901;
	st.global.f64 	[%rd33+1562544], %fd1902;
	st.global.f64 	[%rd33+1562552], %fd1903;
	st.global.f64 	[%rd33+1562560], %fd1904;
	st.global.f64 	[%rd33+1562568], %fd1905;
	st.global.f64 	[%rd33+1562576], %fd1906;
	st.global.f64 	[%rd33+1562584], %fd1907;
	st.global.f64 	[%rd33+1562592], %fd1908;
	st.global.f64 	[%rd33+1562600], %fd1909;
	st.global.f64 	[%rd33+1562608], %fd1910;
	st.global.f64 	[%rd33+1562616], %fd1911;
	st.global.f64 	[%rd33+1562624], %fd1912;
	st.global.f64 	[%rd33+1562632], %fd1913;
	st.global.f64 	[%rd33+1562640], %fd1914;
	st.global.f64 	[%rd33+1562648], %fd1915;
	st.global.f64 	[%rd33+1562656], %fd1916;
	st.global.f64 	[%rd33+1562664], %fd1917;
	st.global.f64 	[%rd33+1562672], %fd1918;
	st.global.f64 	[%rd33+1562680], %fd1919;
	st.global.f64 	[%rd33+1562688], %fd1920;
	st.global.f64 	[%rd33+1562696], %fd1921;
	st.global.f64 	[%rd33+1562704], %fd1922;
	st.global.f64 	[%rd33+1562712], %fd1923;
	st.global.f64 	[%rd33+1562720], %fd1924;
	st.global.f64 	[%rd33+1562728], %fd1925;
	st.global.f64 	[%rd33+1562736], %fd1926;
	st.global.f64 	[%rd33+1562744], %fd1927;
	st.global.f64 	[%rd33+1562752], %fd1928;
	st.global.f64 	[%rd33+1562760], %fd1929;
	st.global.f64 	[%rd33+1562768], %fd1930;
	st.global.f64 	[%rd33+1562776], %fd1931;
	st.global.f64 	[%rd33+1562784], %fd1932;
	st.global.f64 	[%rd33+1562792], %fd1933;
	st.global.f64 	[%rd33+1562800], %fd1934;
	st.global.f64 	[%rd33+1562808], %fd1935;
	st.global.f64 	[%rd33+1562816], %fd1936;
	st.global.f64 	[%rd33+1562824], %fd1937;
	st.global.f64 	[%rd33+1562832], %fd1938;
	st.global.f64 	[%rd33+1562840], %fd1939;
	st.global.f64 	[%rd33+1562848], %fd1940;
	st.global.f64 	[%rd33+1562856], %fd1941;
	st.global.f64 	[%rd33+1562864], %fd1942;
	st.global.f64 	[%rd33+1562872], %fd1943;
	st.global.f64 	[%rd33+1562880], %fd1944;
	st.global.f64 	[%rd33+1562888], %fd1945;
	st.global.f64 	[%rd33+1562896], %fd1946;
	st.global.f64 	[%rd33+1562904], %fd1947;
	st.global.f64 	[%rd33+1562912], %fd1948;
	st.global.f64 	[%rd33+1562920], %fd1949;
	st.global.f64 	[%rd33+1562928], %fd1950;
	st.global.f64 	[%rd33+1562936], %fd1951;
	st.global.f64 	[%rd33+1562944], %fd1952;
	st.global.f64 	[%rd33+1562952], %fd1953;
	st.global.f64 	[%rd33+1562960], %fd1954;
	st.global.f64 	[%rd33+1562968], %fd1955;
	st.global.f64 	[%rd33+1562976], %fd1956;
	st.global.f64 	[%rd33+1562984], %fd1957;
	st.global.f64 	[%rd33+1562992], %fd1958;
	st.global.f64 	[%rd33+1563000], %fd1959;
	st.global.f64 	[%rd33+1563008], %fd1960;
	st.global.f64 	[%rd33+1563016], %fd1961;
	st.global.f64 	[%rd33+1563024], %fd1962;
	st.global.f64 	[%rd33+1563032], %fd1963;
	st.global.f64 	[%rd33+1563040], %fd1964;
	st.global.f64 	[%rd33+1563048], %fd1965;
	st.global.f64 	[%rd33+1563056], %fd1966;
	st.global.f64 	[%rd33+1563064], %fd1967;
	st.global.f64 	[%rd33+1563072], %fd1968;
	st.global.f64 	[%rd33+1563080], %fd1969;
	st.global.f64 	[%rd33+1563088], %fd1970;
	st.global.f64 	[%rd33+1563096], %fd1971;
	st.global.f64 	[%rd33+1563104], %fd1972;
	st.global.f64 	[%rd33+1563112], %fd1973;
	st.global.f64 	[%rd33+1563120], %fd1974;
	st.global.f64 	[%rd33+1563128], %fd1975;
	st.global.f64 	[%rd33+1563136], %fd1976;
	st.global.f64 	[%rd33+1563144], %fd1977;
	st.global.f64 	[%rd33+1563152], %fd1978;
	st.global.f64 	[%rd33+1563160], %fd1979;
	st.global.f64 	[%rd33+1563168], %fd1980;
	st.global.f64 	[%rd33+1563176], %fd1981;
	st.global.f64 	[%rd33+1563184], %fd1982;
	st.global.f64 	[%rd33+1563192], %fd1983;
	st.global.f64 	[%rd33+1563200], %fd1984;
	st.global.f64 	[%rd33+1563208], %fd1985;
	st.global.f64 	[%rd33+1563216], %fd1986;
	st.global.f64 	[%rd33+1563224], %fd1987;
	st.global.f64 	[%rd33+1563232], %fd1988;
	st.global.f64 	[%rd33+1563240], %fd1989;
	st.global.f64 	[%rd33+1563248], %fd1990;
	st.global.f64 	[%rd33+1563256], %fd1991;
	st.global.f64 	[%rd33+1563264], %fd1992;
	st.global.f64 	[%rd33+1563272], %fd1993;
	st.global.f64 	[%rd33+1563280], %fd1994;
	st.global.f64 	[%rd33+1563288], %fd1995;
	st.global.f64 	[%rd33+1563296], %fd1996;
	st.global.f64 	[%rd33+1563304], %fd1997;
	st.global.f64 	[%rd33+1563312], %fd1998;
	st.global.f64 	[%rd33+1563320], %fd1999;
	st.global.f64 	[%rd33+1563328], %fd2000;
	st.global.f64 	[%rd33+1563336], %fd2001;
	st.global.f64 	[%rd33+1563344], %fd2002;
	st.global.f64 	[%rd33+1563352], %fd2003;
	st.global.f64 	[%rd33+1563360], %fd2004;
	st.global.f64 	[%rd33+1563368], %fd2005;
	st.global.f64 	[%rd33+1563376], %fd2006;
	st.global.f64 	[%rd33+1563384], %fd2007;
	st.global.f64 	[%rd33+1563392], %fd2008;
	st.global.f64 	[%rd33+1563400], %fd2009;
	st.global.f64 	[%rd33+1563408], %fd2010;
	st.global.f64 	[%rd33+1563416], %fd2011;
	st.global.f64 	[%rd33+1563424], %fd2012;
	st.global.f64 	[%rd33+1563432], %fd2013;
	st.global.f64 	[%rd33+1563440], %fd2014;
	st.global.f64 	[%rd33+1563448], %fd2015;
	st.global.f64 	[%rd33+1563456], %fd2016;
	st.global.f64 	[%rd33+1563464], %fd2017;
	st.global.f64 	[%rd33+1563472], %fd2018;
	st.global.f64 	[%rd33+1563480], %fd2019;
	st.global.f64 	[%rd33+1563488], %fd2020;
	st.global.f64 	[%rd33+1563496], %fd2021;
	st.global.f64 	[%rd33+1563504], %fd2022;
	st.global.f64 	[%rd33+1563512], %fd2023;
	st.global.f64 	[%rd33+1563520], %fd2024;
	st.global.f64 	[%rd33+1563528], %fd2025;
	st.global.f64 	[%rd33+1563536], %fd2026;
	st.global.f64 	[%rd33+1563544], %fd2027;
	st.global.f64 	[%rd33+1563552], %fd2028;
	st.global.f64 	[%rd33+1563560], %fd2029;
	st.global.f64 	[%rd33+1563568], %fd2030;
	st.global.f64 	[%rd33+1563576], %fd2031;
	st.global.f64 	[%rd33+1563584], %fd2032;
	st.global.f64 	[%rd33+1563592], %fd2033;
	st.global.f64 	[%rd33+1563600], %fd2034;
	st.global.f64 	[%rd33+1563608], %fd2035;
	st.global.f64 	[%rd33+1563616], %fd2036;
	st.global.f64 	[%rd33+1563624], %fd2037;
	st.global.f64 	[%rd33+1563632], %fd2038;
	st.global.f64 	[%rd33+1563640], %fd2039;
	st.global.f64 	[%rd33+1563648], %fd2040;
	st.global.f64 	[%rd33+1563656], %fd2041;
	st.global.f64 	[%rd33+1563664], %fd2042;
	st.global.f64 	[%rd33+1563672], %fd2043;
	st.global.f64 	[%rd33+1563680], %fd2044;
	st.global.f64 	[%rd33+1563688], %fd2045;
	st.global.f64 	[%rd33+1563696], %fd2046;
	st.global.f64 	[%rd33+1563704], %fd2047;
	st.global.f64 	[%rd33+1563712], %fd2048;
	st.global.f64 	[%rd33+1563720], %fd2049;
	st.global.f64 	[%rd33+1563728], %fd2050;
	st.global.f64 	[%rd33+1563736], %fd2051;
	st.global.f64 	[%rd33+1563744], %fd2052;
	st.global.f64 	[%rd33+1563752], %fd2053;
	st.global.f64 	[%rd33+1563760], %fd2054;
	st.global.f64 	[%rd33+1563768], %fd2055;
	st.global.f64 	[%rd33+1563776], %fd2056;
	st.global.f64 	[%rd33+1563784], %fd2057;
	st.global.f64 	[%rd33+1563792], %fd2058;
	st.global.f64 	[%rd33+1563800], %fd2059;
	st.global.f64 	[%rd33+1563808], %fd2060;
	st.global.f64 	[%rd33+1563816], %fd2061;
	st.global.f64 	[%rd33+1563824], %fd2062;
	st.global.f64 	[%rd33+1563832], %fd2063;
	st.global.f64 	[%rd33+1563840], %fd2064;
	st.global.f64 	[%rd33+1563848], %fd2065;
	st.global.f64 	[%rd33+1563856], %fd2066;
	st.global.f64 	[%rd33+1563864], %fd2067;
	st.global.f64 	[%rd33+1563872], %fd2068;
	st.global.f64 	[%rd33+1563880], %fd2069;
	st.global.f64 	[%rd33+1563888], %fd2070;
	st.global.f64 	[%rd33+1563896], %fd2071;
	st.global.f64 	[%rd33+1563904], %fd2072;
	st.global.f64 	[%rd33+1563912], %fd2073;
	st.global.f64 	[%rd33+1563920], %fd2074;
	st.global.f64 	[%rd33+1563928], %fd2075;
	st.global.f64 	[%rd33+1563936], %fd2076;
	st.global.f64 	[%rd33+1563944], %fd2077;
	st.global.f64 	[%rd33+1563952], %fd2078;
	st.global.f64 	[%rd33+1563960], %fd2079;
	st.global.f64 	[%rd33+1563968], %fd2080;
	st.global.f64 	[%rd33+1563976], %fd2081;
	st.global.f64 	[%rd33+1563984], %fd2082;
	st.global.f64 	[%rd33+1563992], %fd2083;
	st.global.f64 	[%rd33+1564000], %fd2084;
	st.global.f64 	[%rd33+1564008], %fd2085;
	st.global.f64 	[%rd33+1564016], %fd2086;
	st.global.f64 	[%rd33+1564024], %fd2087;
	st.global.f64 	[%rd33+1564032], %fd2088;
	st.global.f64 	[%rd33+1564040], %fd2089;
	st.global.f64 	[%rd33+1564048], %fd2090;
	st.global.f64 	[%rd33+1564056], %fd2091;
	st.global.f64 	[%rd33+1564064], %fd2092;
	st.global.f64 	[%rd33+1564072], %fd2093;
	st.global.f64 	[%rd33+1564080], %fd2094;
	st.global.f64 	[%rd33+1564088], %fd2095;
	st.global.f64 	[%rd33+1564096], %fd2096;
	st.global.f64 	[%rd33+1564104], %fd2097;
	st.global.f64 	[%rd33+1564112], %fd2098;
	st.global.f64 	[%rd33+1564120], %fd2099;
	st.global.f64 	[%rd33+1564128], %fd2100;
	st.global.f64 	[%rd33+1564136], %fd2101;
	st.global.f64 	[%rd33+1564144], %fd2102;
	st.global.f64 	[%rd33+1564152], %fd2103;
	st.global.f64 	[%rd33+1564160], %fd2104;
	st.global.f64 	[%rd33+1564168], %fd2105;
	st.global.f64 	[%rd33+1564176], %fd2106;
	st.global.f64 	[%rd33+1564184], %fd2107;
	st.global.f64 	[%rd33+1564192], %fd2108;
	st.global.f64 	[%rd33+1564200], %fd2109;
	st.global.f64 	[%rd33+1564208], %fd2110;
	st.global.f64 	[%rd33+1564216], %fd2111;
	st.global.f64 	[%rd33+1564224], %fd2112;
	st.global.f64 	[%rd33+1564232], %fd2113;
	st.global.f64 	[%rd33+1564240], %fd2114;
	st.global.f64 	[%rd33+1564248], %fd2115;
	st.global.f64 	[%rd33+1564256], %fd2116;
	st.global.f64 	[%rd33+1564264], %fd2117;
	st.global.f64 	[%rd33+1564272], %fd2118;
	st.global.f64 	[%rd33+1564280], %fd2119;
	st.global.f64 	[%rd33+1564288], %fd2120;
	st.global.f64 	[%rd33+1564296], %fd2121;
	st.global.f64 	[%rd33+1564304], %fd2122;
	st.global.f64 	[%rd33+1564312], %fd2123;
	st.global.f64 	[%rd33+1564320], %fd2124;
	st.global.f64 	[%rd33+1564328], %fd2125;
	st.global.f64 	[%rd33+1564336], %fd2126;
	st.global.f64 	[%rd33+1564344], %fd2127;
	st.global.f64 	[%rd33+1564352], %fd2128;
	st.global.f64 	[%rd33+1564360], %fd2129;
	st.global.f64 	[%rd33+1564368], %fd2130;
	st.global.f64 	[%rd33+1564376], %fd2131;
	st.global.f64 	[%rd33+1564384], %fd2132;
	st.global.f64 	[%rd33+1564392], %fd2133;
	st.global.f64 	[%rd33+1564400], %fd2134;
	st.global.f64 	[%rd33+1564408], %fd2135;
	st.global.f64 	[%rd33+1564416], %fd2136;
	st.global.f64 	[%rd33+1564424], %fd2137;
	st.global.f64 	[%rd33+1564432], %fd2138;
	st.global.f64 	[%rd33+1564440], %fd2139;
	st.global.f64 	[%rd33+1564448], %fd2140;
	st.global.f64 	[%rd33+1564456], %fd2141;
	st.global.f64 	[%rd33+1564464], %fd2142;
	st.global.f64 	[%rd33+1564472], %fd2143;
	st.global.f64 	[%rd33+1564480], %fd2144;
	st.global.f64 	[%rd33+1564488], %fd2145;
	st.global.f64 	[%rd33+1564496], %fd2146;
	st.global.f64 	[%rd33+1564504], %fd2147;
	st.global.f64 	[%rd33+1564512], %fd2148;
	st.global.f64 	[%rd33+1564520], %fd2149;
	st.global.f64 	[%rd33+1564528], %fd2150;
	st.global.f64 	[%rd33+1564536], %fd2151;
	st.global.f64 	[%rd33+1564544], %fd2152;
	st.global.f64 	[%rd33+1564552], %fd2153;
	st.global.f64 	[%rd33+1564560], %fd2154;
	st.global.f64 	[%rd33+1564568], %fd2155;
	st.global.f64 	[%rd33+1564576], %fd2156;
	st.global.f64 	[%rd33+1564584], %fd2157;
	st.global.f64 	[%rd33+1564592], %fd2158;
	st.global.f64 	[%rd33+1564600], %fd2159;
	st.global.f64 	[%rd33+1564608], %fd2160;
	st.global.f64 	[%rd33+1560432], %fd1638;
	bra.uni 	$L__BB5_6;
$L__BB5_2:
	ld.param.u64 	%rd34, [_ZN3cub18CUB_300001_SM_10006detail8for_each13static_kernelINS2_12policy_hub_t12policy_500_tElN6thrust24THRUST_300001_SM_1000_NS8cuda_cub6__fill7functorINS7_6detail15normal_iteratorINS7_10device_ptrI15LINKLIST_MEMBEREEEESE_EEEEvT0_T1__param_0];
	mov.u32 	%r2, %tid.x;
	shl.b32 	%r4, %r1, 9;
	cvt.u64.u32 	%rd5, %r4;
	sub.s64 	%rd6, %rd34, %rd5;
	cvt.s64.s32 	%rd7, %rd6;
	cvt.u64.u32 	%rd8, %r2;
	setp.le.s64 	%p2, %rd7, %rd8;
	@%p2 bra 	$L__BB5_4;
	mov.u64 	%rd9, %rd2;
	ld.param.u64 	%rd10, [%rd9];
	cvta.to.global.u64 	%rd11, %rd10;
	add.s64 	%rd14, %rd3, %rd8;
	mad.lo.s64 	%rd15, %rd14, 6088, %rd11;
	ld.param.v2.u32 	{%r7, %r8}, [%rd9+8];
	st.global.v2.u32 	[%rd15], {%r7, %r8};
	ld.param.v2.u32 	{%r9, %r10}, [%rd9+16];
	st.global.v2.u32 	[%rd15+8], {%r9, %r10};
	ld.param.v2.u32 	{%r11, %r12}, [%rd9+24];
	st.global.v2.u32 	[%rd15+16], {%r11, %r12};
	ld.param.v2.u32 	{%r13, %r14}, [%rd9+32];
	st.global.v2.u32 	[%rd15+24], {%r13, %r14};
	ld.param.v2.u32 	{%r15, %r16}, [%rd9+40];
	st.global.v2.u32 	[%rd15+32], {%r15, %r16};
	ld.param.v2.u32 	{%r17, %r18}, [%rd9+48];
	st.global.v2.u32 	[%rd15+40], {%r17, %r18};
	ld.param.v2.u32 	{%r19, %r20}, [%rd9+56];
	st.global.v2.u32 	[%rd15+48], {%r19, %r20};
	ld.param.v2.u32 	{%r21, %r22}, [%rd9+64];
	st.global.v2.u32 	[%rd15+56], {%r21, %r22};
	ld.param.v2.u32 	{%r23, %r24}, [%rd9+72];
	st.global.v2.u32 	[%rd15+64], {%r23, %r24};
	ld.param.v2.u32 	{%r25, %r26}, [%rd9+80];
	st.global.v2.u32 	[%rd15+72], {%r25, %r26};
	ld.param.v2.u32 	{%r27, %r28}, [%rd9+88];
	st.global.v2.u32 	[%rd15+80], {%r27, %r28};
	ld.param.v2.u32 	{%r29, %r30}, [%rd9+96];
	st.global.v2.u32 	[%rd15+88], {%r29, %r30};
	ld.param.v2.u32 	{%r31, %r32}, [%rd9+104];
	st.global.v2.u32 	[%rd15+96], {%r31, %r32};
	ld.param.v2.u32 	{%r33, %r34}, [%rd9+112];
	st.global.v2.u32 	[%rd15+104], {%r33, %r34};
	ld.param.v2.u32 	{%r35, %r36}, [%rd9+120];
	st.global.v2.u32 	[%rd15+112], {%r35, %r36};
	ld.param.v2.u32 	{%r37, %r38}, [%rd9+128];
	st.global.v2.u32 	[%rd15+120], {%r37, %r38};
	ld.param.v2.u32 	{%r39, %r40}, [%rd9+136];
	st.global.v2.u32 	[%rd15+128], {%r39, %r40};
	ld.param.v2.u32 	{%r41, %r42}, [%rd9+144];
	st.global.v2.u32 	[%rd15+136], {%r41, %r42};
	ld.param.v2.u32 	{%r43, %r44}, [%rd9+152];
	st.global.v2.u32 	[%rd15+144], {%r43, %r44};
	ld.param.v2.u32 	{%r45, %r46}, [%rd9+160];
	st.global.v2.u32 	[%rd15+152], {%r45, %r46};
	ld.param.v2.u32 	{%r47, %r48}, [%rd9+168];
	st.global.v2.u32 	[%rd15+160], {%r47, %r48};
	ld.param.v2.u32 	{%r49, %r50}, [%rd9+176];
	st.global.v2.u32 	[%rd15+168], {%r49, %r50};
	ld.param.v2.u32 	{%r51, %r52}, [%rd9+184];
	st.global.v2.u32 	[%rd15+176], {%r51, %r52};
	ld.param.v2.u32 	{%r53, %r54}, [%rd9+192];
	st.global.v2.u32 	[%rd15+184], {%r53, %r54};
	ld.param.v2.u32 	{%r55, %r56}, [%rd9+200];
	st.global.v2.u32 	[%rd15+192], {%r55, %r56};
	ld.param.v2.u32 	{%r57, %r58}, [%rd9+208];
	st.global.v2.u32 	[%rd15+200], {%r57, %r58};
	ld.param.v2.u32 	{%r59, %r60}, [%rd9+216];
	st.global.v2.u32 	[%rd15+208], {%r59, %r60};
	ld.param.v2.u32 	{%r61, %r62}, [%rd9+224];
	st.global.v2.u32 	[%rd15+216], {%r61, %r62};
	ld.param.v2.u32 	{%r63, %r64}, [%rd9+232];
	st.global.v2.u32 	[%rd15+224], {%r63, %r64};
	ld.param.v2.u32 	{%r65, %r66}, [%rd9+240];
	st.global.v2.u32 	[%rd15+232], {%r65, %r66};
	ld.param.v2.u32 	{%r67, %r68}, [%rd9+248];
	st.global.v2.u32 	[%rd15+240], {%r67, %r68};
	ld.param.v2.u32 	{%r69, %r70}, [%rd9+256];
	st.global.v2.u32 	[%rd15+248], {%r69, %r70};
	ld.param.v2.u32 	{%r71, %r72}, [%rd9+264];
	st.global.v2.u32 	[%rd15+256], {%r71, %r72};
	ld.param.v2.u32 	{%r73, %r74}, [%rd9+272];
	st.global.v2.u32 	[%rd15+264], {%r73, %r74};
	ld.param.v2.u32 	{%r75, %r76}, [%rd9+280];
	st.global.v2.u32 	[%rd15+272], {%r75, %r76};
	ld.param.v2.u32 	{%r77, %r78}, [%rd9+288];
	st.global.v2.u32 	[%rd15+280], {%r77, %r78};
	ld.param.v2.u32 	{%r79, %r80}, [%rd9+296];
	st.global.v2.u32 	[%rd15+288], {%r79, %r80};
	ld.param.v2.u32 	{%r81, %r82}, [%rd9+304];
	st.global.v2.u32 	[%rd15+296], {%r81, %r82};
	ld.param.v2.u32 	{%r83, %r84}, [%rd9+312];
	st.global.v2.u32 	[%rd15+304], {%r83, %r84};
	ld.param.v2.u32 	{%r85, %r86}, [%rd9+320];
	st.global.v2.u32 	[%rd15+312], {%r85, %r86};
	ld.param.u32 	%r87, [%rd9+328];
	st.global.u32 	[%rd15+320], %r87;
	ld.param.f64 	%fd1, [%rd9+336];
	st.global.f64 	[%rd15+328], %fd1;
	ld.param.f64 	%fd2, [%rd9+344];
	st.global.f64 	[%rd15+336], %fd2;
	ld.param.f64 	%fd3, [%rd9+352];
	st.global.f64 	[%rd15+344], %fd3;
	ld.param.f64 	%fd4, [%rd9+360];
	st.global.f64 	[%rd15+352], %fd4;
	ld.param.f64 	%fd5, [%rd9+368];
	st.global.f64 	[%rd15+360], %fd5;
	ld.param.f64 	%fd6, [%rd9+376];
	st.global.f64 	[%rd15+368], %fd6;
	ld.param.f64 	%fd7, [%rd9+384];
	st.global.f64 	[%rd15+376], %fd7;
	ld.param.f64 	%fd8, [%rd9+392];
	st.global.f64 	[%rd15+384], %fd8;
	ld.param.f64 	%fd9, [%rd9+400];
	st.global.f64 	[%rd15+392], %fd9;
	ld.param.f64 	%fd10, [%rd9+408];
	st.global.f64 	[%rd15+400], %fd10;
	ld.param.f64 	%fd11, [%rd9+416];
	st.global.f64 	[%rd15+408], %fd11;
	ld.param.f64 	%fd12, [%rd9+424];
	st.global.f64 	[%rd15+416], %fd12;
	ld.param.f64 	%fd13, [%rd9+432];
	st.global.f64 	[%rd15+424], %fd13;
	ld.param.f64 	%fd14, [%rd9+440];
	st.global.f64 	[%rd15+432], %fd14;
	ld.param.f64 	%fd15, [%rd9+448];
	st.global.f64 	[%rd15+440], %fd15;
	ld.param.f64 	%fd16, [%rd9+456];
	st.global.f64 	[%rd15+448], %fd16;
	ld.param.f64 	%fd17, [%rd9+464];
	st.global.f64 	[%rd15+456], %fd17;
	ld.param.f64 	%fd18, [%rd9+472];
	st.global.f64 	[%rd15+464], %fd18;
	ld.param.f64 	%fd19, [%rd9+480];
	st.global.f64 	[%rd15+472], %fd19;
	ld.param.f64 	%fd20, [%rd9+488];
	st.global.f64 	[%rd15+480], %fd20;
	ld.param.f64 	%fd21, [%rd9+496];
	st.global.f64 	[%rd15+488], %fd21;
	ld.param.f64 	%fd22, [%rd9+504];
	st.global.f64 	[%rd15+496], %fd22;
	ld.param.f64 	%fd23, [%rd9+512];
	st.global.f64 	[%rd15+504], %fd23;
	ld.param.f64 	%fd24, [%rd9+520];
	st.global.f64 	[%rd15+512], %fd24;
	ld.param.f64 	%fd25, [%rd9+528];
	st.global.f64 	[%rd15+520], %fd25;
	ld.param.f64 	%fd26, [%rd9+536];
	st.global.f64 	[%rd15+528], %fd26;
	ld.param.f64 	%fd27, [%rd9+544];
	st.global.f64 	[%rd15+536], %fd27;
	ld.param.f64 	%fd28, [%rd9+552];
	st.global.f64 	[%rd15+544], %fd28;
	ld.param.f64 	%fd29, [%rd9+560];
	st.global.f64 	[%rd15+552], %fd29;
	ld.param.f64 	%fd30, [%rd9+568];
	st.global.f64 	[%rd15+560], %fd30;
	ld.param.f64 	%fd31, [%rd9+576];
	st.global.f64 	[%rd15+568], %fd31;
	ld.param.f64 	%fd32, [%rd9+584];
	st.global.f64 	[%rd15+576], %fd32;
	ld.param.f64 	%fd33, [%rd9+592];
	st.global.f64 	[%rd15+584], %fd33;
	ld.param.f64 	%fd34, [%rd9+600];
	st.global.f64 	[%rd15+592], %fd34;
	ld.param.f64 	%fd35, [%rd9+608];
	st.global.f64 	[%rd15+600], %fd35;
	ld.param.f64 	%fd36, [%rd9+616];
	st.global.f64 	[%rd15+608], %fd36;
	ld.param.f64 	%fd37, [%rd9+624];
	st.global.f64 	[%rd15+616], %fd37;
	ld.param.f64 	%fd38, [%rd9+632];
	st.global.f64 	[%rd15+624], %fd38;
	ld.param.f64 	%fd39, [%rd9+640];
	st.global.f64 	[%rd15+632], %fd39;
	ld.param.f64 	%fd40, [%rd9+648];
	st.global.f64 	[%rd15+640], %fd40;
	ld.param.f64 	%fd41, [%rd9+656];
	st.global.f64 	[%rd15+648], %fd41;
	ld.param.f64 	%fd42, [%rd9+664];
	st.global.f64 	[%rd15+656], %fd42;
	ld.param.f64 	%fd43, [%rd9+672];
	st.global.f64 	[%rd15+664], %fd43;
	ld.param.f64 	%fd44, [%rd9+680];
	st.global.f64 	[%rd15+672], %fd44;
	ld.param.f64 	%fd45, [%rd9+688];
	st.global.f64 	[%rd15+680], %fd45;
	ld.param.f64 	%fd46, [%rd9+696];
	st.global.f64 	[%rd15+688], %fd46;
	ld.param.f64 	%fd47, [%rd9+704];
	st.global.f64 	[%rd15+696], %fd47;
	ld.param.f64 	%fd48, [%rd9+712];
	st.global.f64 	[%rd15+704], %fd48;
	ld.param.f64 	%fd49, [%rd9+720];
	st.global.f64 	[%rd15+712], %fd49;
	ld.param.f64 	%fd50, [%rd9+728];
	st.global.f64 	[%rd15+720], %fd50;
	ld.param.f64 	%fd51, [%rd9+736];
	st.global.f64 	[%rd15+728], %fd51;
	ld.param.f64 	%fd52, [%rd9+744];
	st.global.f64 	[%rd15+736], %fd52;
	ld.param.f64 	%fd53, [%rd9+752];
	st.global.f64 	[%rd15+744], %fd53;
	ld.param.f64 	%fd54, [%rd9+760];
	st.global.f64 	[%rd15+752], %fd54;
	ld.param.f64 	%fd55, [%rd9+768];
	st.global.f64 	[%rd15+760], %fd55;
	ld.param.f64 	%fd56, [%rd9+776];
	st.global.f64 	[%rd15+768], %fd56;
	ld.param.f64 	%fd57, [%rd9+784];
	st.global.f64 	[%rd15+776], %fd57;
	ld.param.f64 	%fd58, [%rd9+792];
	st.global.f64 	[%rd15+784], %fd58;
	ld.param.f64 	%fd59, [%rd9+800];
	st.global.f64 	[%rd15+792], %fd59;
	ld.param.f64 	%fd60, [%rd9+808];
	st.global.f64 	[%rd15+800], %fd60;
	ld.param.f64 	%fd61, [%rd9+816];
	st.global.f64 	[%rd15+808], %fd61;
	ld.param.f64 	%fd62, [%rd9+824];
	st.global.f64 	[%rd15+816], %fd62;
	ld.param.f64 	%fd63, [%rd9+832];
	st.global.f64 	[%rd15+824], %fd63;
	ld.param.f64 	%fd64, [%rd9+840];
	st.global.f64 	[%rd15+832], %fd64;
	ld.param.f64 	%fd65, [%rd9+848];
	st.global.f64 	[%rd15+840], %fd65;
	ld.param.f64 	%fd66, [%rd9+856];
	st.global.f64 	[%rd15+848], %fd66;
	ld.param.f64 	%fd67, [%rd9+864];
	st.global.f64 	[%rd15+856], %fd67;
	ld.param.f64 	%fd68, [%rd9+872];
	st.global.f64 	[%rd15+864], %fd68;
	ld.param.f64 	%fd69, [%rd9+880];
	st.global.f64 	[%rd15+872], %fd69;
	ld.param.f64 	%fd70, [%rd9+888];
	st.global.f64 	[%rd15+880], %fd70;
	ld.param.f64 	%fd71, [%rd9+896];
	st.global.f64 	[%rd15+888], %fd71;
	ld.param.f64 	%fd72, [%rd9+904];
	st.global.f64 	[%rd15+896], %fd72;
	ld.param.f64 	%fd73, [%rd9+912];
	st.global.f64 	[%rd15+904], %fd73;
	ld.param.f64 	%fd74, [%rd9+920];
	st.global.f64 	[%rd15+912], %fd74;
	ld.param.f64 	%fd75, [%rd9+928];
	st.global.f64 	[%rd15+920], %fd75;
	ld.param.f64 	%fd76, [%rd9+936];
	st.global.f64 	[%rd15+928], %fd76;
	ld.param.f64 	%fd77, [%rd9+944];
	st.global.f64 	[%rd15+936], %fd77;
	ld.param.f64 	%fd78, [%rd9+952];
	st.global.f64 	[%rd15+944], %fd78;
	ld.param.f64 	%fd79, [%rd9+960];
	st.global.f64 	[%rd15+952], %fd79;
	ld.param.f64 	%fd80, [%rd9+968];
	st.global.f64 	[%rd15+960], %fd80;
	ld.param.f64 	%fd81, [%rd9+976];
	st.global.f64 	[%rd15+968], %fd81;
	ld.param.f64 	%fd82, [%rd9+984];
	st.global.f64 	[%rd15+976], %fd82;
	ld.param.f64 	%fd83, [%rd9+992];
	st.global.f64 	[%rd15+984], %fd83;
	ld.param.f64 	%fd84, [%rd9+1000];
	st.global.f64 	[%rd15+992], %fd84;
	ld.param.f64 	%fd85, [%rd9+1008];
	st.global.f64 	[%rd15+1000], %fd85;
	ld.param.f64 	%fd86, [%rd9+1016];
	st.global.f64 	[%rd15+1008], %fd86;
	ld.param.f64 	%fd87, [%rd9+1024];
	st.global.f64 	[%rd15+1016], %fd87;
	ld.param.f64 	%fd88, [%rd9+1032];
	st.global.f64 	[%rd15+1024], %fd88;
	ld.param.f64 	%fd89, [%rd9+1040];
	st.global.f64 	[%rd15+1032], %fd89;
	ld.param.f64 	%fd90, [%rd9+1048];
	st.global.f64 	[%rd15+1040], %fd90;
	ld.param.f64 	%fd91, [%rd9+1056];
	st.global.f64 	[%rd15+1048], %fd91;
	ld.param.f64 	%fd92, [%rd9+1064];
	st.global.f64 	[%rd15+1056], %fd92;
	ld.param.f64 	%fd93, [%rd9+1072];
	st.global.f64 	[%rd15+1064], %fd93;
	ld.param.f64 	%fd94, [%rd9+1080];
	st.global.f64 	[%rd15+1072], %fd94;
	ld.param.f64 	%fd95, [%rd9+1088];
	st.global.f64 	[%rd15+1080], %fd95;
	ld.param.f64 	%fd96, [%rd9+1096];
	st.global.f64 	[%rd15+1088], %fd96;
	ld.param.f64 	%fd97, [%rd9+1104];
	st.global.f64 	[%rd15+1096], %fd97;
	ld.param.f64 	%fd98, [%rd9+1112];
	st.global.f64 	[%rd15+1104], %fd98;
	ld.param.f64 	%fd99, [%rd9+1120];
	st.global.f64 	[%rd15+1112], %fd99;
	ld.param.f64 	%fd100, [%rd9+1128];
	st.global.f64 	[%rd15+1120], %fd100;
	ld.param.f64 	%fd101, [%rd9+1136];
	st.global.f64 	[%rd15+1128], %fd101;
	ld.param.f64 	%fd102, [%rd9+1144];
	st.global.f64 	[%rd15+1136], %fd102;
	ld.param.f64 	%fd103, [%rd9+1152];
	st.global.f64 	[%rd15+1144], %fd103;
	ld.param.f64 	%fd104, [%rd9+1160];
	st.global.f64 	[%rd15+1152], %fd104;
	ld.param.f64 	%fd105, [%rd9+1168];
	st.global.f64 	[%rd15+1160], %fd105;
	ld.param.f64 	%fd106, [%rd9+1176];
	st.global.f64 	[%rd15+1168], %fd106;
	ld.param.f64 	%fd107, [%rd9+1184];
	st.global.f64 	[%rd15+1176], %fd107;
	ld.param.f64 	%fd108, [%rd9+1192];
	st.global.f64 	[%rd15+1184], %fd108;
	ld.param.f64 	%fd109, [%rd9+1200];
	st.global.f64 	[%rd15+1192], %fd109;
	ld.param.f64 	%fd110, [%rd9+1208];
	st.global.f64 	[%rd15+1200], %fd110;
	ld.param.f64 	%fd111, [%rd9+1216];
	st.global.f64 	[%rd15+1208], %fd111;
	ld.param.f64 	%fd112, [%rd9+1224];
	st.global.f64 	[%rd15+1216], %fd112;
	ld.param.f64 	%fd113, [%rd9+1232];
	st.global.f64 	[%rd15+1224], %fd113;
	ld.param.f64 	%fd114, [%rd9+1240];
	st.global.f64 	[%rd15+1232], %fd114;
	ld.param.f64 	%fd115, [%rd9+1248];
	st.global.f64 	[%rd15+1240], %fd115;
	ld.param.f64 	%fd116, [%rd9+1256];
	st.global.f64 	[%rd15+1248], %fd116;
	ld.param.f64 	%fd117, [%rd9+1264];
	st.global.f64 	[%rd15+1256], %fd117;
	ld.param.f64 	%fd118, [%rd9+1272];
	st.global.f64 	[%rd15+1264], %fd118;
	ld.param.f64 	%fd119, [%rd9+1280];
	st.global.f64 	[%rd15+1272], %fd119;
	ld.param.f64 	%fd120, [%rd9+1288];
	st.global.f64 	[%rd15+1280], %fd120;
	ld.param.f64 	%fd121, [%rd9+1296];
	st.global.f64 	[%rd15+1288], %fd121;
	ld.param.f64 	%fd122, [%rd9+1304];
	st.global.f64 	[%rd15+1296], %fd122;
	ld.param.f64 	%fd123, [%rd9+1312];
	st.global.f64 	[%rd15+1304], %fd123;
	ld.param.f64 	%fd124, [%rd9+1320];
	st.global.f64 	[%rd15+1312], %fd124;
	ld.param.f64 	%fd125, [%rd9+1328];
	st.global.f64 	[%rd15+1320], %fd125;
	ld.param.f64 	%fd126, [%rd9+1336];
	st.global.f64 	[%rd15+1328], %fd126;
	ld.param.f64 	%fd127, [%rd9+1344];
	st.global.f64 	[%rd15+1336], %fd127;
	ld.param.f64 	%fd128, [%rd9+1352];
	st.global.f64 	[%rd15+1344], %fd128;
	ld.param.f64 	%fd129, [%rd9+1360];
	st.global.f64 	[%rd15+1352], %fd129;
	ld.param.f64 	%fd130, [%rd9+1368];
	st.global.f64 	[%rd15+1360], %fd130;
	ld.param.f64 	%fd131, [%rd9+1376];
	st.global.f64 	[%rd15+1368], %fd131;
	ld.param.f64 	%fd132, [%rd9+1384];
	st.global.f64 	[%rd15+1376], %fd132;
	ld.param.f64 	%fd133, [%rd9+1392];
	st.global.f64 	[%rd15+1384], %fd133;
	ld.param.f64 	%fd134, [%rd9+1400];
	st.global.f64 	[%rd15+1392], %fd134;
	ld.param.f64 	%fd135, [%rd9+1408];
	st.global.f64 	[%rd15+1400], %fd135;
	ld.param.f64 	%fd136, [%rd9+1416];
	st.global.f64 	[%rd15+1408], %fd136;
	ld.param.f64 	%fd137, [%rd9+1424];
	st.global.f64 	[%rd15+1416], %fd137;
	ld.param.f64 	%fd138, [%rd9+1432];
	st.global.f64 	[%rd15+1424], %fd138;
	ld.param.f64 	%fd139, [%rd9+1440];
	st.global.f64 	[%rd15+1432], %fd139;
	ld.param.f64 	%fd140, [%rd9+1448];
	st.global.f64 	[%rd15+1440], %fd140;
	ld.param.f64 	%fd141, [%rd9+1456];
	st.global.f64 	[%rd15+1448], %fd141;
	ld.param.f64 	%fd142, [%rd9+1464];
	st.global.f64 	[%rd15+1456], %fd142;
	ld.param.f64 	%fd143, [%rd9+1472];
	st.global.f64 	[%rd15+1464], %fd143;
	ld.param.f64 	%fd144, [%rd9+1480];
	st.global.f64 	[%rd15+1472], %fd144;
	ld.param.f64 	%fd145, [%rd9+1488];
	st.global.f64 	[%rd15+1480], %fd145;
	ld.param.f64 	%fd146, [%rd9+1496];
	st.global.f64 	[%rd15+1488], %fd146;
	ld.param.f64 	%fd147, [%rd9+1504];
	st.global.f64 	[%rd15+1496], %fd147;
	ld.param.f64 	%fd148, [%rd9+1512];
	st.global.f64 	[%rd15+1504], %fd148;
	ld.param.f64 	%fd149, [%rd9+1520];
	st.global.f64 	[%rd15+1512], %fd149;
	ld.param.f64 	%fd150, [%rd9+1528];
	st.global.f64 	[%rd15+1520], %fd150;
	ld.param.f64 	%fd151, [%rd9+1536];
	st.global.f64 	[%rd15+1528], %fd151;
	ld.param.f64 	%fd152, [%rd9+1544];
	st.global.f64 	[%rd15+1536], %fd152;
	ld.param.f64 	%fd153, [%rd9+1552];
	st.global.f64 	[%rd15+1544], %fd153;
	ld.param.f64 	%fd154, [%rd9+1560];
	st.global.f64 	[%rd15+1552], %fd154;
	ld.param.f64 	%fd155, [%rd9+1568];
	st.global.f64 	[%rd15+1560], %fd155;
	ld.param.f64 	%fd156, [%rd9+1576];
	st.global.f64 	[%rd15+1568], %fd156;
	ld.param.f64 	%fd157, [%rd9+1584];
	st.global.f64 	[%rd15+1576], %fd157;
	ld.param.f64 	%fd158, [%rd9+1592];
	st.global.f64 	[%rd15+1584], %fd158;
	ld.param.f64 	%fd159, [%rd9+1600];
	st.global.f64 	[%rd15+1592], %fd159;
	ld.param.f64 	%fd160, [%rd9+1608];
	st.global.f64 	[%rd15+1600], %fd160;
	ld.param.f64 	%fd161, [%rd9+1616];
	st.global.f64 	[%rd15+1608], %fd161;
	ld.param.f64 	%fd162, [%rd9+1624];
	st.global.f64 	[%rd15+1616], %fd162;
	ld.param.f64 	%fd163, [%rd9+1632];
	st.global.f64 	[%rd15+1624], %fd163;
	ld.param.f64 	%fd164, [%rd9+1640];
	st.global.f64 	[%rd15+1632], %fd164;
	ld.param.f64 	%fd165, [%rd9+1648];
	st.global.f64 	[%rd15+1640], %fd165;
	ld.param.f64 	%fd166, [%rd9+1656];
	st.global.f64 	[%rd15+1648], %fd166;
	ld.param.f64 	%fd167, [%rd9+1664];
	st.global.f64 	[%rd15+1656], %fd167;
	ld.param.f64 	%fd168, [%rd9+1672];
	st.global.f64 	[%rd15+1664], %fd168;
	ld.param.f64 	%fd169, [%rd9+1680];
	st.global.f64 	[%rd15+1672], %fd169;
	ld.param.f64 	%fd170, [%rd9+1688];
	st.global.f64 	[%rd15+1680], %fd170;
	ld.param.f64 	%fd171, [%rd9+1696];
	st.global.f64 	[%rd15+1688], %fd171;
	ld.param.f64 	%fd172, [%rd9+1704];
	st.global.f64 	[%rd15+1696], %fd172;
	ld.param.f64 	%fd173, [%rd9+1712];
	st.global.f64 	[%rd15+1704], %fd173;
	ld.param.f64 	%fd174, [%rd9+1720];
	st.global.f64 	[%rd15+1712], %fd174;
	ld.param.f64 	%fd175, [%rd9+1728];
	st.global.f64 	[%rd15+1720], %fd175;
	ld.param.f64 	%fd176, [%rd9+1736];
	st.global.f64 	[%rd15+1728], %fd176;
	ld.param.f64 	%fd177, [%rd9+1744];
	st.global.f64 	[%rd15+1736], %fd177;
	ld.param.f64 	%fd178, [%rd9+1752];
	st.global.f64 	[%rd15+1744], %fd178;
	ld.param.f64 	%fd179, [%rd9+1760];
	st.global.f64 	[%rd15+1752], %fd179;
	ld.param.f64 	%fd180, [%rd9+1768];
	st.global.f64 	[%rd15+1760], %fd180;
	ld.param.f64 	%fd181, [%rd9+1776];
	st.global.f64 	[%rd15+1768], %fd181;
	ld.param.f64 	%fd182, [%rd9+1784];
	st.global.f64 	[%rd15+1776], %fd182;
	ld.param.f64 	%fd183, [%rd9+1792];
	st.global.f64 	[%rd15+1784], %fd183;
	ld.param.f64 	%fd184, [%rd9+1800];
	st.global.f64 	[%rd15+1792], %fd184;
	ld.param.f64 	%fd185, [%rd9+1808];
	st.global.f64 	[%rd15+1800], %fd185;
	ld.param.f64 	%fd186, [%rd9+1816];
	st.global.f64 	[%rd15+1808], %fd186;
	ld.param.f64 	%fd187, [%rd9+1824];
	st.global.f64 	[%rd15+1816], %fd187;
	ld.param.f64 	%fd188, [%rd9+1832];
	st.global.f64 	[%rd15+1824], %fd188;
	ld.param.f64 	%fd189, [%rd9+1840];
	st.global.f64 	[%rd15+1832], %fd189;
	ld.param.f64 	%fd190, [%rd9+1848];
	st.global.f64 	[%rd15+1840], %fd190;
	ld.param.f64 	%fd191, [%rd9+1856];
	st.global.f64 	[%rd15+1848], %fd191;
	ld.param.f64 	%fd192, [%rd9+1864];
	st.global.f64 	[%rd15+1856], %fd192;
	ld.param.f64 	%fd193, [%rd9+1872];
	st.global.f64 	[%rd15+1864], %fd193;
	ld.param.f64 	%fd194, [%rd9+1880];
	st.global.f64 	[%rd15+1872], %fd194;
	ld.param.f64 	%fd195, [%rd9+1888];
	st.global.f64 	[%rd15+1880], %fd195;
	ld.param.f64 	%fd196, [%rd9+1896];
	st.global.f64 	[%rd15+1888], %fd196;
	ld.param.f64 	%fd197, [%rd9+1904];
	st.global.f64 	[%rd15+1896], %fd197;
	ld.param.f64 	%fd198, [%rd9+1912];
	st.global.f64 	[%rd15+1904], %fd198;
	ld.param.f64 	%fd199, [%rd9+1920];
	st.global.f64 	[%rd15+1912], %fd199;
	ld.param.f64 	%fd200, [%rd9+1928];
	st.global.f64 	[%rd15+1920], %fd200;
	ld.param.f64 	%fd201, [%rd9+1936];
	st.global.f64 	[%rd15+1928], %fd201;
	ld.param.f64 	%fd202, [%rd9+1944];
	st.global.f64 	[%rd15+1936], %fd202;
	ld.param.f64 	%fd203, [%rd9+1952];
	st.global.f64 	[%rd15+1944], %fd203;
	ld.param.f64 	%fd204, [%rd9+1960];
	st.global.f64 	[%rd15+1952], %fd204;
	ld.param.f64 	%fd205, [%rd9+1968];
	st.global.f64 	[%rd15+1960], %fd205;
	ld.param.f64 	%fd206, [%rd9+1976];
	st.global.f64 	[%rd15+1968], %fd206;
	ld.param.f64 	%fd207, [%rd9+1984];
	st.global.f64 	[%rd15+1976], %fd207;
	ld.param.f64 	%fd208, [%rd9+1992];
	st.global.f64 	[%rd15+1984], %fd208;
	ld.param.f64 	%fd209, [%rd9+2000];
	st.global.f64 	[%rd15+1992], %fd209;
	ld.param.f64 	%fd210, [%rd9+2008];
	st.global.f64 	[%rd15+2000], %fd210;
	ld.param.f64 	%fd211, [%rd9+2016];
	st.global.f64 	[%rd15+2008], %fd211;
	ld.param.f64 	%fd212, [%rd9+2024];
	st.global.f64 	[%rd15+2016], %fd212;
	ld.param.f64 	%fd213, [%rd9+2032];
	st.global.f64 	[%rd15+2024], %fd213;
	ld.param.f64 	%fd214, [%rd9+2040];
	st.global.f64 	[%rd15+2032], %fd214;
	ld.param.f64 	%fd215, [%rd9+2048];
	st.global.f64 	[%rd15+2040], %fd215;
	ld.param.f64 	%fd216, [%rd9+2056];
	st.global.f64 	[%rd15+2048], %fd216;
	ld.param.f64 	%fd217, [%rd9+2064];
	st.global.f64 	[%rd15+2056], %fd217;
	ld.param.f64 	%fd218, [%rd9+2072];
	st.global.f64 	[%rd15+2064], %fd218;
	ld.param.f64 	%fd219, [%rd9+2080];
	st.global.f64 	[%rd15+2072], %fd219;
	ld.param.f64 	%fd220, [%rd9+2088];
	st.global.f64 	[%rd15+2080], %fd220;
	ld.param.f64 	%fd221, [%rd9+2096];
	st.global.f64 	[%rd15+2088], %fd221;
	ld.param.f64 	%fd222, [%rd9+2104];
	st.global.f64 	[%rd15+2096], %fd222;
	ld.param.f64 	%fd223, [%rd9+2112];
	st.global.f64 	[%rd15+2104], %fd223;
	ld.param.f64 	%fd224, [%rd9+2120];
	st.global.f64 	[%rd15+2112], %fd224;
	ld.param.f64 	%fd225, [%rd9+2128];
	st.global.f64 	[%rd15+2120], %fd225;
	ld.param.f64 	%fd226, [%rd9+2136];
	st.global.f64 	[%rd15+2128], %fd226;
	ld.param.f64 	%fd227, [%rd9+2144];
	st.global.f64 	[%rd15+2136], %fd227;
	ld.param.f64 	%fd228, [%rd9+2152];
	st.global.f64 	[%rd15+2144], %fd228;
	ld.param.f64 	%fd229, [%rd9+2160];
	st.global.f64 	[%rd15+2152], %fd229;
	ld.param.f64 	%fd230, [%rd9+2168];
	st.global.f64 	[%rd15+2160], %fd230;
	ld.param.f64 	%fd231, [%rd9+2176];
	st.global.f64 	[%rd15+2168], %fd231;
	ld.param.f64 	%fd232, [%rd9+2184];
	st.global.f64 	[%rd15+2176], %fd232;
	ld.param.f64 	%fd233, [%rd9+2192];
	st.global.f64 	[%rd15+2184], %fd233;
	ld.param.f64 	%fd234, [%rd9+2200];
	st.global.f64 	[%rd15+2192], %fd234;
	ld.param.f64 	%fd235, [%rd9+2208];
	st.global.f64 	[%rd15+2200], %fd235;
	ld.param.f64 	%fd236, [%rd9+2216];
	st.global.f64 	[%rd15+2208], %fd236;
	ld.param.f64 	%fd237, [%rd9+2224];
	st.global.f64 	[%rd15+2216], %fd237;
	ld.param.f64 	%fd238, [%rd9+2232];
	st.global.f64 	[%rd15+2224], %fd238;
	ld.param.f64 	%fd239, [%rd9+2240];
	st.global.f64 	[%rd15+2232], %fd239;
	ld.param.f64 	%fd240, [%rd9+2248];
	st.global.f64 	[%rd15+2240], %fd240;
	ld.param.f64 	%fd241, [%rd9+2256];
	st.global.f64 	[%rd15+2248], %fd241;
	ld.param.f64 	%fd242, [%rd9+2264];
	st.global.f64 	[%rd15+2256], %fd242;
	ld.param.f64 	%fd243, [%rd9+2272];
	st.global.f64 	[%rd15+2264], %fd243;
	ld.param.f64 	%fd244, [%rd9+2280];
	st.global.f64 	[%rd15+2272], %fd244;
	ld.param.f64 	%fd245, [%rd9+2288];
	st.global.f64 	[%rd15+2280], %fd245;
	ld.param.f64 	%fd246, [%rd9+2296];
	st.global.f64 	[%rd15+2288], %fd246;
	ld.param.f64 	%fd247, [%rd9+2304];
	st.global.f64 	[%rd15+2296], %fd247;
	ld.param.f64 	%fd248, [%rd9+2312];
	st.global.f64 	[%rd15+2304], %fd248;
	ld.param.f64 	%fd249, [%rd9+2320];
	st.global.f64 	[%rd15+2312], %fd249;
	ld.param.f64 	%fd250, [%rd9+2328];
	st.global.f64 	[%rd15+2320], %fd250;
	ld.param.f64 	%fd251, [%rd9+2336];
	st.global.f64 	[%rd15+2328], %fd251;
	ld.param.f64 	%fd252, [%rd9+2344];
	st.global.f64 	[%rd15+2336], %fd252;
	ld.param.f64 	%fd253, [%rd9+2352];
	st.global.f64 	[%rd15+2344], %fd253;
	ld.param.f64 	%fd254, [%rd9+2360];
	st.global.f64 	[%rd15+2352], %fd254;
	ld.param.f64 	%fd255, [%rd9+2368];
	st.global.f64 	[%rd15+2360], %fd255;
	ld.param.f64 	%fd256, [%rd9+2376];
	st.global.f64 	[%rd15+2368], %fd256;
	ld.param.f64 	%fd257, [%rd9+2384];
	st.global.f64 	[%rd15+2376], %fd257;
	ld.param.f64 	%fd258, [%rd9+2392];
	st.global.f64 	[%rd15+2384], %fd258;
	ld.param.f64 	%fd259, [%rd9+2400];
	st.global.f64 	[%rd15+2392], %fd259;
	ld.param.f64 	%fd260, [%rd9+2408];
	st.global.f64 	[%rd15+2400], %fd260;
	ld.param.f64 	%fd261, [%rd9+2416];
	st.global.f64 	[%rd15+2408], %fd261;
	ld.param.f64 	%fd262, [%rd9+2424];
	st.global.f64 	[%rd15+2416], %fd262;
	ld.param.f64 	%fd263, [%rd9+2432];
	st.global.f64 	[%rd15+2424], %fd263;
	ld.param.f64 	%fd264, [%rd9+2440];
	st.global.f64 	[%rd15+2432], %fd264;
	ld.param.f64 	%fd265, [%rd9+2448];
	st.global.f64 	[%rd15+2440], %fd265;
	ld.param.f64 	%fd266, [%rd9+2456];
	st.global.f64 	[%rd15+2448], %fd266;
	ld.param.f64 	%fd267, [%rd9+2464];
	st.global.f64 	[%rd15+2456], %fd267;
	ld.param.f64 	%fd268, [%rd9+2472];
	st.global.f64 	[%rd15+2464], %fd268;
	ld.param.f64 	%fd269, [%rd9+2480];
	st.global.f64 	[%rd15+2472], %fd269;
	ld.param.f64 	%fd270, [%rd9+2488];
	st.global.f64 	[%rd15+2480], %fd270;
	ld.param.f64 	%fd271, [%rd9+2496];
	st.global.f64 	[%rd15+2488], %fd271;
	ld.param.f64 	%fd272, [%rd9+2504];
	st.global.f64 	[%rd15+2496], %fd272;
	ld.param.f64 	%fd273, [%rd9+2512];
	st.global.f64 	[%rd15+2504], %fd273;
	ld.param.f64 	%fd274, [%rd9+2520];
	st.global.f64 	[%rd15+2512], %fd274;
	ld.param.f64 	%fd275, [%rd9+2528];
	st.global.f64 	[%rd15+2520], %fd275;
	ld.param.f64 	%fd276, [%rd9+2536];
	st.global.f64 	[%rd15+2528], %fd276;
	ld.param.f64 	%fd277, [%rd9+2544];
	st.global.f64 	[%rd15+2536], %fd277;
	ld.param.f64 	%fd278, [%rd9+2552];
	st.global.f64 	[%rd15+2544], %fd278;
	ld.param.f64 	%fd279, [%rd9+2560];
	st.global.f64 	[%rd15+2552], %fd279;
	ld.param.f64 	%fd280, [%rd9+2568];
	st.global.f64 	[%rd15+2560], %fd280;
	ld.param.f64 	%fd281, [%rd9+2576];
	st.global.f64 	[%rd15+2568], %fd281;
	ld.param.f64 	%fd282, [%rd9+2584];
	st.global.f64 	[%rd15+2576], %fd282;
	ld.param.f64 	%fd283, [%rd9+2592];
	st.global.f64 	[%rd15+2584], %fd283;
	ld.param.f64 	%fd284, [%rd9+2600];
	st.global.f64 	[%rd15+2592], %fd284;
	ld.param.f64 	%fd285, [%rd9+2608];
	st.global.f64 	[%rd15+2600], %fd285;
	ld.param.f64 	%fd286, [%rd9+2616];
	st.global.f64 	[%rd15+2608], %fd286;
	ld.param.f64 	%fd287, [%rd9+2624];
	st.global.f64 	[%rd15+2616], %fd287;
	ld.param.f64 	%fd288, [%rd9+2632];
	st.global.f64 	[%rd15+2624], %fd288;
	ld.param.f64 	%fd289, [%rd9+2640];
	st.global.f64 	[%rd15+2632], %fd289;
	ld.param.f64 	%fd290, [%rd9+2648];
	st.global.f64 	[%rd15+2640], %fd290;
	ld.param.f64 	%fd291, [%rd9+2656];
	st.global.f64 	[%rd15+2648], %fd291;
	ld.param.f64 	%fd292, [%rd9+2664];
	st.global.f64 	[%rd15+2656], %fd292;
	ld.param.f64 	%fd293, [%rd9+2672];
	st.global.f64 	[%rd15+2664], %fd293;
	ld.param.f64 	%fd294, [%rd9+2680];
	st.global.f64 	[%rd15+2672], %fd294;
	ld.param.f64 	%fd295, [%rd9+2688];
	st.global.f64 	[%rd15+2680], %fd295;
	ld.param.f64 	%fd296, [%rd9+2696];
	st.global.f64 	[%rd15+2688], %fd296;
	ld.param.f64 	%fd297, [%rd9+2704];
	st.global.f64 	[%rd15+2696], %fd297;
	ld.param.f64 	%fd298, [%rd9+2712];
	st.global.f64 	[%rd15+2704], %fd298;
	ld.param.f64 	%fd299, [%rd9+2720];
	st.global.f64 	[%rd15+2712], %fd299;
	ld.param.f64 	%fd300, [%rd9+2728];
	st.global.f64 	[%rd15+2720], %fd300;
	ld.param.f64 	%fd301, [%rd9+2736];
	st.global.f64 	[%rd15+2728], %fd301;
	ld.param.f64 	%fd302, [%rd9+2744];
	st.global.f64 	[%rd15+2736], %fd302;
	ld.param.f64 	%fd303, [%rd9+2752];
	st.global.f64 	[%rd15+2744], %fd303;
	ld.param.f64 	%fd304, [%rd9+2760];
	st.global.f64 	[%rd15+2752], %fd304;
	ld.param.f64 	%fd305, [%rd9+2768];
	st.global.f64 	[%rd15+2760], %fd305;
	ld.param.f64 	%fd306, [%rd9+2776];
	st.global.f64 	[%rd15+2768], %fd306;
	ld.param.f64 	%fd307, [%rd9+2784];
	st.global.f64 	[%rd15+2776], %fd307;
	ld.param.f64 	%fd308, [%rd9+2792];
	st.global.f64 	[%rd15+2784], %fd308;
	ld.param.f64 	%fd309, [%rd9+2800];
	st.global.f64 	[%rd15+2792], %fd309;
	ld.param.f64 	%fd310, [%rd9+2808];
	st.global.f64 	[%rd15+2800], %fd310;
	ld.param.f64 	%fd311, [%rd9+2816];
	st.global.f64 	[%rd15+2808], %fd311;
	ld.param.f64 	%fd312, [%rd9+2824];
	st.global.f64 	[%rd15+2816], %fd312;
	ld.param.f64 	%fd313, [%rd9+2832];
	st.global.f64 	[%rd15+2824], %fd313;
	ld.param.f64 	%fd314, [%rd9+2840];
	st.global.f64 	[%rd15+2832], %fd314;
	ld.param.f64 	%fd315, [%rd9+2848];
	st.global.f64 	[%rd15+2840], %fd315;
	ld.param.f64 	%fd316, [%rd9+2856];
	st.global.f64 	[%rd15+2848], %fd316;
	ld.param.f64 	%fd317, [%rd9+2864];
	st.global.f64 	[%rd15+2856], %fd317;
	ld.param.f64 	%fd318, [%rd9+2872];
	st.global.f64 	[%rd15+2864], %fd318;
	ld.param.f64 	%fd319, [%rd9+2880];
	st.global.f64 	[%rd15+2872], %fd319;
	ld.param.f64 	%fd320, [%rd9+2888];
	st.global.f64 	[%rd15+2880], %fd320;
	ld.param.f64 	%fd321, [%rd9+2896];
	st.global.f64 	[%rd15+2888], %fd321;
	ld.param.f64 	%fd322, [%rd9+2904];
	st.global.f64 	[%rd15+2896], %fd322;
	ld.param.f64 	%fd323, [%rd9+2912];
	st.global.f64 	[%rd15+2904], %fd323;
	ld.param.f64 	%fd324, [%rd9+2920];
	st.global.f64 	[%rd15+2912], %fd324;
	ld.param.f64 	%fd325, [%rd9+2928];
	st.global.f64 	[%rd15+2920], %fd325;
	ld.param.f64 	%fd326, [%rd9+2936];
	st.global.f64 	[%rd15+2928], %fd326;
	ld.param.f64 	%fd327, [%rd9+2944];
	st.global.f64 	[%rd15+2936], %fd327;
	ld.param.f64 	%fd328, [%rd9+2952];
	st.global.f64 	[%rd15+2944], %fd328;
	ld.param.f64 	%fd329, [%rd9+2960];
	st.global.f64 	[%rd15+2952], %fd329;
	ld.param.f64 	%fd330, [%rd9+2968];
	st.global.f64 	[%rd15+2960], %fd330;
	ld.param.f64 	%fd331, [%rd9+2976];
	st.global.f64 	[%rd15+2968], %fd331;
	ld.param.f64 	%fd332, [%rd9+2984];
	st.global.f64 	[%rd15+2976], %fd332;
	ld.param.f64 	%fd333, [%rd9+2992];
	st.global.f64 	[%rd15+2984], %fd333;
	ld.param.f64 	%fd334, [%rd9+3000];
	st.global.f64 	[%rd15+2992], %fd334;
	ld.param.f64 	%fd335, [%rd9+3008];
	st.global.f64 	[%rd15+3000], %fd335;
	ld.param.f64 	%fd336, [%rd9+3016];
	st.global.f64 	[%rd15+3008], %fd336;
	ld.param.f64 	%fd337, [%rd9+3024];
	st.global.f64 	[%rd15+3016], %fd337;
	ld.param.f64 	%fd338, [%rd9+3032];
	st.global.f64 	[%rd15+3024], %fd338;
	ld.param.f64 	%fd339, [%rd9+3040];
	st.global.f64 	[%rd15+3032], %fd339;
	ld.param.f64 	%fd340, [%rd9+3048];
	st.global.f64 	[%rd15+3040], %fd340;
	ld.param.f64 	%fd341, [%rd9+3056];
	st.global.f64 	[%rd15+3048], %fd341;
	ld.param.f64 	%fd342, [%rd9+3064];
	st.global.f64 	[%rd15+3056], %fd342;
	ld.param.f64 	%fd343, [%rd9+3072];
	st.global.f64 	[%rd15+3064], %fd343;
	ld.param.f64 	%fd344, [%rd9+3080];
	st.global.f64 	[%rd15+3072], %fd344;
	ld.param.f64 	%fd345, [%rd9+3088];
	st.global.f64 	[%rd15+3080], %fd345;
	ld.param.f64 	%fd346, [%rd9+3096];
	st.global.f64 	[%rd15+3088], %fd346;
	ld.param.f64 	%fd347, [%rd9+3104];
	st.global.f64 	[%rd15+3096], %fd347;
	ld.param.f64 	%fd348, [%rd9+3112];
	st.global.f64 	[%rd15+3104], %fd348;
	ld.param.f64 	%fd349, [%rd9+3120];
	st.global.f64 	[%rd15+3112], %fd349;
	ld.param.f64 	%fd350, [%rd9+3128];
	st.global.f64 	[%rd15+3120], %fd350;
	ld.param.f64 	%fd351, [%rd9+3136];
	st.global.f64 	[%rd15+3128], %fd351;
	ld.param.f64 	%fd352, [%rd9+3144];
	st.global.f64 	[%rd15+3136], %fd352;
	ld.param.f64 	%fd353, [%rd9+3152];
	st.global.f64 	[%rd15+3144], %fd353;
	ld.param.f64 	%fd354, [%rd9+3160];
	st.global.f64 	[%rd15+3152], %fd354;
	ld.param.f64 	%fd355, [%rd9+3168];
	st.global.f64 	[%rd15+3160], %fd355;
	ld.param.f64 	%fd356, [%rd9+3176];
	st.global.f64 	[%rd15+3168], %fd356;
	ld.param.f64 	%fd357, [%rd9+3184];
	st.global.f64 	[%rd15+3176], %fd357;
	ld.param.f64 	%fd358, [%rd9+3192];
	st.global.f64 	[%rd15+3184], %fd358;
	ld.param.f64 	%fd359, [%rd9+3200];
	st.global.f64 	[%rd15+3192], %fd359;
	ld.param.f64 	%fd360, [%rd9+3208];
	st.global.f64 	[%rd15+3200], %fd360;
	ld.param.f64 	%fd361, [%rd9+3216];
	st.global.f64 	[%rd15+3208], %fd361;
	ld.param.f64 	%fd362, [%rd9+3224];
	st.global.f64 	[%rd15+3216], %fd362;
	ld.param.f64 	%fd363, [%rd9+3232];
	st.global.f64 	[%rd15+3224], %fd363;
	ld.param.f64 	%fd364, [%rd9+3240];
	st.global.f64 	[%rd15+3232], %fd364;
	ld.param.f64 	%fd365, [%rd9+3248];
	st.global.f64 	[%rd15+3240], %fd365;
	ld.param.f64 	%fd366, [%rd9+3256];
	st.global.f64 	[%rd15+3248], %fd366;
	ld.param.f64 	%fd367, [%rd9+3264];
	st.global.f64 	[%rd15+3256], %fd367;
	ld.param.f64 	%fd368, [%rd9+3272];
	st.global.f64 	[%rd15+3264], %fd368;
	ld.param.f64 	%fd369, [%rd9+3280];
	st.global.f64 	[%rd15+3272], %fd369;
	ld.param.f64 	%fd370, [%rd9+3288];
	st.global.f64 	[%rd15+3280], %fd370;
	ld.param.f64 	%fd371, [%rd9+3296];
	st.global.f64 	[%rd15+3288], %fd371;
	ld.param.f64 	%fd372, [%rd9+3304];
	st.global.f64 	[%rd15+3296], %fd372;
	ld.param.f64 	%fd373, [%rd9+3312];
	st.global.f64 	[%rd15+3304], %fd373;
	ld.param.f64 	%fd374, [%rd9+3320];
	st.global.f64 	[%rd15+3312], %fd374;
	ld.param.f64 	%fd375, [%rd9+3328];
	st.global.f64 	[%rd15+3320], %fd375;
	ld.param.f64 	%fd376, [%rd9+3336];
	st.global.f64 	[%rd15+3328], %fd376;
	ld.param.f64 	%fd377, [%rd9+3344];
	st.global.f64 	[%rd15+3336], %fd377;
	ld.param.f64 	%fd378, [%rd9+3352];
	st.global.f64 	[%rd15+3344], %fd378;
	ld.param.f64 	%fd379, [%rd9+3360];
	st.global.f64 	[%rd15+3352], %fd379;
	ld.param.f64 	%fd380, [%rd9+3368];
	st.global.f64 	[%rd15+3360], %fd380;
	ld.param.f64 	%fd381, [%rd9+3376];
	st.global.f64 	[%rd15+3368], %fd381;
	ld.param.f64 	%fd382, [%rd9+3384];
	st.global.f64 	[%rd15+3376], %fd382;
	ld.param.f64 	%fd383, [%rd9+3392];
	st.global.f64 	[%rd15+3384], %fd383;
	ld.param.f64 	%fd384, [%rd9+3400];
	st.global.f64 	[%rd15+3392], %fd384;
	ld.param.f64 	%fd385, [%rd9+3408];
	st.global.f64 	[%rd15+3400], %fd385;
	ld.param.f64 	%fd386, [%rd9+3416];
	st.global.f64 	[%rd15+3408], %fd386;
	ld.param.f64 	%fd387, [%rd9+3424];
	st.global.f64 	[%rd15+3416], %fd387;
	ld.param.f64 	%fd388, [%rd9+3432];
	st.global.f64 	[%rd15+3424], %fd388;
	ld.param.f64 	%fd389, [%rd9+3440];
	st.global.f64 	[%rd15+3432], %fd389;
	ld.param.f64 	%fd390, [%rd9+3448];
	st.global.f64 	[%rd15+3440], %fd390;
	ld.param.f64 	%fd391, [%rd9+3456];
	st.global.f64 	[%rd15+3448], %fd391;
	ld.param.f64 	%fd392, [%rd9+3464];
	st.global.f64 	[%rd15+3456], %fd392;
	ld.param.f64 	%fd393, [%rd9+3472];
	st.global.f64 	[%rd15+3464], %fd393;
	ld.param.f64 	%fd394, [%rd9+3480];
	st.global.f64 	[%rd15+3472], %fd394;
	ld.param.f64 	%fd395, [%rd9+3488];
	st.global.f64 	[%rd15+3480], %fd395;
	ld.param.f64 	%fd396, [%rd9+3496];
	st.global.f64 	[%rd15+3488], %fd396;
	ld.param.f64 	%fd397, [%rd9+3504];
	st.global.f64 	[%rd15+3496], %fd397;
	ld.param.f64 	%fd398, [%rd9+3512];
	st.global.f64 	[%rd15+3504], %fd398;
	ld.param.f64 	%fd399, [%rd9+3520];
	st.global.f64 	[%rd15+3512], %fd399;
	ld.param.f64 	%fd400, [%rd9+3528];
	st.global.f64 	[%rd15+3520], %fd400;
	ld.param.f64 	%fd401, [%rd9+3536];
	st.global.f64 	[%rd15+3528], %fd401;
	ld.param.f64 	%fd402, [%rd9+3544];
	st.global.f64 	[%rd15+3536], %fd402;
	ld.param.f64 	%fd403, [%rd9+3552];
	st.global.f64 	[%rd15+3544], %fd403;
	ld.param.f64 	%fd404, [%rd9+3560];
	st.global.f64 	[%rd15+3552], %fd404;
	ld.param.f64 	%fd405, [%rd9+3568];
	st.global.f64 	[%rd15+3560], %fd405;
	ld.param.f64 	%fd406, [%rd9+3576];
	st.global.f64 	[%rd15+3568], %fd406;
	ld.param.f64 	%fd407, [%rd9+3584];
	st.global.f64 	[%rd15+3576], %fd407;
	ld.param.f64 	%fd408, [%rd9+3592];
	st.global.f64 	[%rd15+3584], %fd408;
	ld.param.f64 	%fd409, [%rd9+3600];
	st.global.f64 	[%rd15+3592], %fd409;
	ld.param.f64 	%fd410, [%rd9+3608];
	st.global.f64 	[%rd15+3600], %fd410;
	ld.param.f64 	%fd411, [%rd9+3616];
	st.global.f64 	[%rd15+3608], %fd411;
	ld.param.f64 	%fd412, [%rd9+3624];
	st.global.f64 	[%rd15+3616], %fd412;
	ld.param.f64 	%fd413, [%rd9+3632];
	st.global.f64 	[%rd15+3624], %fd413;
	ld.param.f64 	%fd414, [%rd9+3640];
	st.global.f64 	[%rd15+3632], %fd414;
	ld.param.f64 	%fd415, [%rd9+3648];
	st.global.f64 	[%rd15+3640], %fd415;
	ld.param.f64 	%fd416, [%rd9+3656];
	st.global.f64 	[%rd15+3648], %fd416;
	ld.param.f64 	%fd417, [%rd9+3664];
	st.global.f64 	[%rd15+3656], %fd417;
	ld.param.f64 	%fd418, [%rd9+3672];
	st.global.f64 	[%rd15+3664], %fd418;
	ld.param.f64 	%fd419, [%rd9+3680];
	st.global.f64 	[%rd15+3672], %fd419;
	ld.param.f64 	%fd420, [%rd9+3688];
	st.global.f64 	[%rd15+3680], %fd420;
	ld.param.f64 	%fd421, [%rd9+3696];
	st.global.f64 	[%rd15+3688], %fd421;
	ld.param.f64 	%fd422, [%rd9+3704];
	st.global.f64 	[%rd15+3696], %fd422;
	ld.param.f64 	%fd423, [%rd9+3712];
	st.global.f64 	[%rd15+3704], %fd423;
	ld.param.f64 	%fd424, [%rd9+3720];
	st.global.f64 	[%rd15+3712], %fd424;
	ld.param.f64 	%fd425, [%rd9+3728];
	st.global.f64 	[%rd15+3720], %fd425;
	ld.param.f64 	%fd426, [%rd9+3736];
	st.global.f64 	[%rd15+3728], %fd426;
	ld.param.f64 	%fd427, [%rd9+3744];
	st.global.f64 	[%rd15+3736], %fd427;
	ld.param.f64 	%fd428, [%rd9+3752];
	st.global.f64 	[%rd15+3744], %fd428;
	ld.param.f64 	%fd429, [%rd9+3760];
	st.global.f64 	[%rd15+3752], %fd429;
	ld.param.f64 	%fd430, [%rd9+3768];
	st.global.f64 	[%rd15+3760], %fd430;
	ld.param.f64 	%fd431, [%rd9+3776];
	st.global.f64 	[%rd15+3768], %fd431;
	ld.param.f64 	%fd432, [%rd9+3784];
	st.global.f64 	[%rd15+3776], %fd432;
	ld.param.f64 	%fd433, [%rd9+3792];
	st.global.f64 	[%rd15+3784], %fd433;
	ld.param.f64 	%fd434, [%rd9+3800];
	st.global.f64 	[%rd15+3792], %fd434;
	ld.param.f64 	%fd435, [%rd9+3808];
	st.global.f64 	[%rd15+3800], %fd435;
	ld.param.f64 	%fd436, [%rd9+3816];
	st.global.f64 	[%rd15+3808], %fd436;
	ld.param.f64 	%fd437, [%rd9+3824];
	st.global.f64 	[%rd15+3816], %fd437;
	ld.param.f64 	%fd438, [%rd9+3832];
	st.global.f64 	[%rd15+3824], %fd438;
	ld.param.f64 	%fd439, [%rd9+3840];
	st.global.f64 	[%rd15+3832], %fd439;
	ld.param.f64 	%fd440, [%rd9+3848];
	st.global.f64 	[%rd15+3840], %fd440;
	ld.param.f64 	%fd441, [%rd9+3856];
	st.global.f64 	[%rd15+3848], %fd441;
	ld.param.f64 	%fd442, [%rd9+3864];
	st.global.f64 	[%rd15+3856], %fd442;
	ld.param.f64 	%fd443, [%rd9+3872];
	st.global.f64 	[%rd15+3864], %fd443;
	ld.param.f64 	%fd444, [%rd9+3880];
	st.global.f64 	[%rd15+3872], %fd444;
	ld.param.f64 	%fd445, [%rd9+3888];
	st.global.f64 	[%rd15+3880], %fd445;
	ld.param.f64 	%fd446, [%rd9+3896];
	st.global.f64 	[%rd15+3888], %fd446;
	ld.param.f64 	%fd447, [%rd9+3904];
	st.global.f64 	[%rd15+3896], %fd447;
	ld.param.f64 	%fd448, [%rd9+3912];
	st.global.f64 	[%rd15+3904], %fd448;
	ld.param.f64 	%fd449, [%rd9+3920];
	st.global.f64 	[%rd15+3912], %fd449;
	ld.param.f64 	%fd450, [%rd9+3928];
	st.global.f64 	[%rd15+3920], %fd450;
	ld.param.f64 	%fd451, [%rd9+3936];
	st.global.f64 	[%rd15+3928], %fd451;
	ld.param.f64 	%fd452, [%rd9+3944];
	st.global.f64 	[%rd15+3936], %fd452;
	ld.param.f64 	%fd453, [%rd9+3952];
	st.global.f64 	[%rd15+3944], %fd453;
	ld.param.f64 	%fd454, [%rd9+3960];
	st.global.f64 	[%rd15+3952], %fd454;
	ld.param.f64 	%fd455, [%rd9+3968];
	st.global.f64 	[%rd15+3960], %fd455;
	ld.param.f64 	%fd456, [%rd9+3976];
	st.global.f64 	[%rd15+3968], %fd456;
	ld.param.f64 	%fd457, [%rd9+3984];
	st.global.f64 	[%rd15+3976], %fd457;
	ld.param.f64 	%fd458, [%rd9+3992];
	st.global.f64 	[%rd15+3984], %fd458;
	ld.param.f64 	%fd459, [%rd9+4000];
	st.global.f64 	[%rd15+3992], %fd459;
	ld.param.f64 	%fd460, [%rd9+4008];
	st.global.f64 	[%rd15+4000], %fd460;
	ld.param.f64 	%fd461, [%rd9+4016];
	st.global.f64 	[%rd15+4008], %fd461;
	ld.param.f64 	%fd462, [%rd9+4024];
	st.global.f64 	[%rd15+4016], %fd462;
	ld.param.f64 	%fd463, [%rd9+4032];
	st.global.f64 	[%rd15+4024], %fd463;
	ld.param.f64 	%fd464, [%rd9+4040];
	st.global.f64 	[%rd15+4032], %fd464;
	ld.param.f64 	%fd465, [%rd9+4048];
	st.global.f64 	[%rd15+4040], %fd465;
	ld.param.f64 	%fd466, [%rd9+4056];
	st.global.f64 	[%rd15+4048], %fd466;
	ld.param.f64 	%fd467, [%rd9+4064];
	st.global.f64 	[%rd15+4056], %fd467;
	ld.param.f64 	%fd468, [%rd9+4072];
	st.global.f64 	[%rd15+4064], %fd468;
	ld.param.f64 	%fd469, [%rd9+4080];
	st.global.f64 	[%rd15+4072], %fd469;
	ld.param.f64 	%fd470, [%rd9+4088];
	st.global.f64 	[%rd15+4080], %fd470;
	ld.param.f64 	%fd471, [%rd9+4096];
	st.global.f64 	[%rd15+4088], %fd471;
	ld.param.f64 	%fd472, [%rd9+4104];
	st.global.f64 	[%rd15+4096], %fd472;
	ld.param.f64 	%fd473, [%rd9+4112];
	st.global.f64 	[%rd15+4104], %fd473;
	ld.param.f64 	%fd474, [%rd9+4120];
	st.global.f64 	[%rd15+4112], %fd474;
	ld.param.f64 	%fd475, [%rd9+4128];
	st.global.f64 	[%rd15+4120], %fd475;
	ld.param.f64 	%fd476, [%rd9+4136];
	st.global.f64 	[%rd15+4128], %fd476;
	ld.param.f64 	%fd477, [%rd9+4144];
	st.global.f64 	[%rd15+4136], %fd477;
	ld.param.f64 	%fd478, [%rd9+4152];
	st.global.f64 	[%rd15+4144], %fd478;
	ld.param.f64 	%fd479, [%rd9+4160];
	st.global.f64 	[%rd15+4152], %fd479;
	ld.param.f64 	%fd480, [%rd9+4168];
	st.global.f64 	[%rd15+4160], %fd480;
	ld.param.f64 	%fd481, [%rd9+4176];
	st.global.f64 	[%rd15+4168], %fd481;
	ld.param.f64 	%fd482, [%rd9+4184];
	st.global.f64 	[%rd15+4176], %fd482;
	ld.param.f64 	%fd483, [%rd9+4192];
	st.global.f64 	[%rd15+4184], %fd483;
	ld.param.f64 	%fd484, [%rd9+4200];
	st.global.f64 	[%rd15+4192], %fd484;
	ld.param.f64 	%fd485, [%rd9+4208];
	st.global.f64 	[%rd15+4200], %fd485;
	ld.param.f64 	%fd486, [%rd9+4216];
	st.global.f64 	[%rd15+4208], %fd486;
	ld.param.f64 	%fd487, [%rd9+4224];
	st.global.f64 	[%rd15+4216], %fd487;
	ld.param.f64 	%fd488, [%rd9+4232];
	st.global.f64 	[%rd15+4224], %fd488;
	ld.param.f64 	%fd489, [%rd9+4240];
	st.global.f64 	[%rd15+4232], %fd489;
	ld.param.f64 	%fd490, [%rd9+4248];
	st.global.f64 	[%rd15+4240], %fd490;
	ld.param.f64 	%fd491, [%rd9+4256];
	st.global.f64 	[%rd15+4248], %fd491;
	ld.param.f64 	%fd492, [%rd9+4264];
	st.global.f64 	[%rd15+4256], %fd492;
	ld.param.f64 	%fd493, [%rd9+4272];
	st.global.f64 	[%rd15+4264], %fd493;
	ld.param.f64 	%fd494, [%rd9+4280];
	st.global.f64 	[%rd15+4272], %fd494;
	ld.param.f64 	%fd495, [%rd9+4288];
	st.global.f64 	[%rd15+4280], %fd495;
	ld.param.f64 	%fd496, [%rd9+4296];
	st.global.f64 	[%rd15+4288], %fd496;
	ld.param.f64 	%fd497, [%rd9+4304];
	st.global.f64 	[%rd15+4296], %fd497;
	ld.param.f64 	%fd498, [%rd9+4312];
	st.global.f64 	[%rd15+4304], %fd498;
	ld.param.f64 	%fd499, [%rd9+4320];
	st.global.f64 	[%rd15+4312], %fd499;
	ld.param.f64 	%fd500, [%rd9+4328];
	st.global.f64 	[%rd15+4320], %fd500;
	ld.param.f64 	%fd501, [%rd9+4336];
	st.global.f64 	[%rd15+4328], %fd501;
	ld.param.f64 	%fd502, [%rd9+4344];
	st.global.f64 	[%rd15+4336], %fd502;
	ld.param.f64 	%fd503, [%rd9+4352];
	st.global.f64 	[%rd15+4344], %fd503;
	ld.param.f64 	%fd504, [%rd9+4360];
	st.global.f64 	[%rd15+4352], %fd504;
	ld.param.f64 	%fd505, [%rd9+4368];
	st.global.f64 	[%rd15+4360], %fd505;
	ld.param.f64 	%fd506, [%rd9+4376];
	st.global.f64 	[%rd15+4368], %fd506;
	ld.param.f64 	%fd507, [%rd9+4384];
	st.global.f64 	[%rd15+4376], %fd507;
	ld.param.f64 	%fd508, [%rd9+4392];
	st.global.f64 	[%rd15+4384], %fd508;
	ld.param.f64 	%fd509, [%rd9+4400];
	st.global.f64 	[%rd15+4392], %fd509;
	ld.param.f64 	%fd510, [%rd9+4408];
	st.global.f64 	[%rd15+4400], %fd510;
	ld.param.f64 	%fd511, [%rd9+4416];
	st.global.f64 	[%rd15+4408], %fd511;
	ld.param.f64 	%fd512, [%rd9+4424];
	st.global.f64 	[%rd15+4416], %fd512;
	ld.param.f64 	%fd513, [%rd9+4432];
	st.global.f64 	[%rd15+4424], %fd513;
	ld.param.f64 	%fd514, [%rd9+4440];
	st.global.f64 	[%rd15+4432], %fd514;
	ld.param.f64 	%fd515, [%rd9+4448];
	st.global.f64 	[%rd15+4440], %fd515;
	ld.param.f64 	%fd516, [%rd9+4456];
	st.global.f64 	[%rd15+4448], %fd516;
	ld.param.f64 	%fd517, [%rd9+4464];
	st.global.f64 	[%rd15+4456], %fd517;
	ld.param.f64 	%fd518, [%rd9+4472];
	st.global.f64 	[%rd15+4464], %fd518;
	ld.param.f64 	%fd519, [%rd9+4480];
	st.global.f64 	[%rd15+4472], %fd519;
	ld.param.f64 	%fd520, [%rd9+4488];
	st.global.f64 	[%rd15+4480], %fd520;
	ld.param.f64 	%fd521, [%rd9+4496];
	st.global.f64 	[%rd15+4488], %fd521;
	ld.param.f64 	%fd522, [%rd9+4504];
	st.global.f64 	[%rd15+4496], %fd522;
	ld.param.f64 	%fd523, [%rd9+4512];
	st.global.f64 	[%rd15+4504], %fd523;
	ld.param.f64 	%fd524, [%rd9+4520];
	st.global.f64 	[%rd15+4512], %fd524;
	ld.param.f64 	%fd525, [%rd9+4528];
	st.global.f64 	[%rd15+4520], %fd525;
	ld.param.f64 	%fd526, [%rd9+4536];
	st.global.f64 	[%rd15+4528], %fd526;
	ld.param.f64 	%fd527, [%rd9+4544];
	st.global.f64 	[%rd15+4536], %fd527;
	ld.param.f64 	%fd528, [%rd9+4552];
	st.global.f64 	[%rd15+4544], %fd528;
	ld.param.f64 	%fd529, [%rd9+4560];
	st.global.f64 	[%rd15+4552], %fd529;
	ld.param.f64 	%fd530, [%rd9+4568];
	st.global.f64 	[%rd15+4560], %fd530;
	ld.param.f64 	%fd531, [%rd9+4576];
	st.global.f64 	[%rd15+4568], %fd531;
	ld.param.f64 	%fd532, [%rd9+4584];
	st.global.f64 	[%rd15+4576], %fd532;
	ld.param.f64 	%fd533, [%rd9+4592];
	st.global.f64 	[%rd15+4584], %fd533;
	ld.param.f64 	%fd534, [%rd9+4600];
	st.global.f64 	[%rd15+4592], %fd534;
	ld.param.f64 	%fd535, [%rd9+4608];
	st.global.f64 	[%rd15+4600], %fd535;
	ld.param.f64 	%fd536, [%rd9+4616];
	st.global.f64 	[%rd15+4608], %fd536;
	ld.param.f64 	%fd537, [%rd9+4624];
	st.global.f64 	[%rd15+4616], %fd537;
	ld.param.f64 	%fd538, [%rd9+4632];
	st.global.f64 	[%rd15+4624], %fd538;
	ld.param.f64 	%fd539, [%rd9+4640];
	st.global.f64 	[%rd15+4632], %fd539;
	ld.param.f64 	%fd540, [%rd9+4648];
	st.global.f64 	[%rd15+4640], %fd540;
	ld.param.f64 	%fd541, [%rd9+4656];
	st.global.f64 	[%rd15+4648], %fd541;
	ld.param.f64 	%fd542, [%rd9+4664];
	st.global.f64 	[%rd15+4656], %fd542;
	ld.param.f64 	%fd543, [%rd9+4672];
	st.global.f64 	[%rd15+4664], %fd543;
	ld.param.f64 	%fd544, [%rd9+4680];
	st.global.f64 	[%rd15+4672], %fd544;
	ld.param.f64 	%fd545, [%rd9+4688];
	st.global.f64 	[%rd15+4680], %fd545;
	ld.param.f64 	%fd546, [%rd9+4696];
	st.global.f64 	[%rd15+4688], %fd546;
	ld.param.f64 	%fd547, [%rd9+4704];
	st.global.f64 	[%rd15+4696], %fd547;
	ld.param.f64 	%fd548, [%rd9+4712];
	st.global.f64 	[%rd15+4704], %fd548;
	ld.param.f64 	%fd549, [%rd9+4720];
	st.global.f64 	[%rd15+4712], %fd549;
	ld.param.f64 	%fd550, [%rd9+4728];
	st.global.f64 	[%rd15+4720], %fd550;
	ld.param.f64 	%fd551, [%rd9+4736];
	st.global.f64 	[%rd15+4728], %fd551;
	ld.param.f64 	%fd552, [%rd9+4744];
	st.global.f64 	[%rd15+4736], %fd552;
	ld.param.f64 	%fd553, [%rd9+4752];
	st.global.f64 	[%rd15+4744], %fd553;
	ld.param.f64 	%fd554, [%rd9+4760];
	st.global.f64 	[%rd15+4752], %fd554;
	ld.param.f64 	%fd555, [%rd9+4768];
	st.global.f64 	[%rd15+4760], %fd555;
	ld.param.f64 	%fd556, [%rd9+4776];
	st.global.f64 	[%rd15+4768], %fd556;
	ld.param.f64 	%fd557, [%rd9+4784];
	st.global.f64 	[%rd15+4776], %fd557;
	ld.param.f64 	%fd558, [%rd9+4792];
	st.global.f64 	[%rd15+4784], %fd558;
	ld.param.f64 	%fd559, [%rd9+4800];
	st.global.f64 	[%rd15+4792], %fd559;
	ld.param.f64 	%fd560, [%rd9+4808];
	st.global.f64 	[%rd15+4800], %fd560;
	ld.param.f64 	%fd561, [%rd9+4816];
	st.global.f64 	[%rd15+4808], %fd561;
	ld.param.f64 	%fd562, [%rd9+4824];
	st.global.f64 	[%rd15+4816], %fd562;
	ld.param.f64 	%fd563, [%rd9+4832];
	st.global.f64 	[%rd15+4824], %fd563;
	ld.param.f64 	%fd564, [%rd9+4840];
	st.global.f64 	[%rd15+4832], %fd564;
	ld.param.f64 	%fd565, [%rd9+4848];
	st.global.f64 	[%rd15+4840], %fd565;
	ld.param.f64 	%fd566, [%rd9+4856];
	st.global.f64 	[%rd15+4848], %fd566;
	ld.param.f64 	%fd567, [%rd9+4864];
	st.global.f64 	[%rd15+4856], %fd567;
	ld.param.f64 	%fd568, [%rd9+4872];
	st.global.f64 	[%rd15+4864], %fd568;
	ld.param.f64 	%fd569, [%rd9+4880];
	st.global.f64 	[%rd15+4872], %fd569;
	ld.param.f64 	%fd570, [%rd9+4888];
	st.global.f64 	[%rd15+4880], %fd570;
	ld.param.f64 	%fd571, [%rd9+4896];
	st.global.f64 	[%rd15+4888], %fd571;
	ld.param.f64 	%fd572, [%rd9+4904];
	st.global.f64 	[%rd15+4896], %fd572;
	ld.param.f64 	%fd573, [%rd9+4912];
	st.global.f64 	[%rd15+4904], %fd573;
	ld.param.f64 	%fd574, [%rd9+4920];
	st.global.f64 	[%rd15+4912], %fd574;
	ld.param.f64 	%fd575, [%rd9+4928];
	st.global.f64 	[%rd15+4920], %fd575;
	ld.param.f64 	%fd576, [%rd9+4936];
	st.global.f64 	[%rd15+4928], %fd576;
	ld.param.f64 	%fd577, [%rd9+4944];
	st.global.f64 	[%rd15+4936], %fd577;
	ld.param.f64 	%fd578, [%rd9+4952];
	st.global.f64 	[%rd15+4944], %fd578;
	ld.param.f64 	%fd579, [%rd9+4960];
	st.global.f64 	[%rd15+4952], %fd579;
	ld.param.f64 	%fd580, [%rd9+4968];
	st.global.f64 	[%rd15+4960], %fd580;
	ld.param.f64 	%fd581, [%rd9+4976];
	st.global.f64 	[%rd15+4968], %fd581;
	ld.param.f64 	%fd582, [%rd9+4984];
	st.global.f64 	[%rd15+4976], %fd582;
	ld.param.f64 	%fd583, [%rd9+4992];
	st.global.f64 	[%rd15+4984], %fd583;
	ld.param.f64 	%fd584, [%rd9+5000];
	st.global.f64 	[%rd15+4992], %fd584;
	ld.param.f64 	%fd585, [%rd9+5008];
	st.global.f64 	[%rd15+5000], %fd585;
	ld.param.f64 	%fd586, [%rd9+5016];
	st.global.f64 	[%rd15+5008], %fd586;
	ld.param.f64 	%fd587, [%rd9+5024];
	st.global.f64 	[%rd15+5016], %fd587;
	ld.param.f64 	%fd588, [%rd9+5032];
	st.global.f64 	[%rd15+5024], %fd588;
	ld.param.f64 	%fd589, [%rd9+5040];
	st.global.f64 	[%rd15+5032], %fd589;
	ld.param.f64 	%fd590, [%rd9+5048];
	st.global.f64 	[%rd15+5040], %fd590;
	ld.param.f64 	%fd591, [%rd9+5056];
	st.global.f64 	[%rd15+5048], %fd591;
	ld.param.f64 	%fd592, [%rd9+5064];
	st.global.f64 	[%rd15+5056], %fd592;
	ld.param.f64 	%fd593, [%rd9+5072];
	st.global.f64 	[%rd15+5064], %fd593;
	ld.param.f64 	%fd594, [%rd9+5080];
	st.global.f64 	[%rd15+5072], %fd594;
	ld.param.f64 	%fd595, [%rd9+5088];
	st.global.f64 	[%rd15+5080], %fd595;
	ld.param.f64 	%fd596, [%rd9+5096];
	st.global.f64 	[%rd15+5088], %fd596;
	ld.param.f64 	%fd597, [%rd9+5104];
	st.global.f64 	[%rd15+5096], %fd597;
	ld.param.f64 	%fd598, [%rd9+5112];
	st.global.f64 	[%rd15+5104], %fd598;
	ld.param.f64 	%fd599, [%rd9+5120];
	st.global.f64 	[%rd15+5112], %fd599;
	ld.param.f64 	%fd600, [%rd9+5128];
	st.global.f64 	[%rd15+5120], %fd600;
	ld.param.f64 	%fd601, [%rd9+5136];
	st.global.f64 	[%rd15+5128], %fd601;
	ld.param.f64 	%fd602, [%rd9+5144];
	st.global.f64 	[%rd15+5136], %fd602;
	ld.param.f64 	%fd603, [%rd9+5152];
	st.global.f64 	[%rd15+5144], %fd603;
	ld.param.f64 	%fd604, [%rd9+5160];
	st.global.f64 	[%rd15+5152], %fd604;
	ld.param.f64 	%fd605, [%rd9+5168];
	st.global.f64 	[%rd15+5160], %fd605;
	ld.param.f64 	%fd606, [%rd9+5176];
	st.global.f64 	[%rd15+5168], %fd606;
	ld.param.f64 	%fd607, [%rd9+5184];
	st.global.f64 	[%rd15+5176], %fd607;
	ld.param.f64 	%fd608, [%rd9+5192];
	st.global.f64 	[%rd15+5184], %fd608;
	ld.param.f64 	%fd609, [%rd9+5200];
	st.global.f64 	[%rd15+5192], %fd609;
	ld.param.f64 	%fd610, [%rd9+5208];
	st.global.f64 	[%rd15+5200], %fd610;
	ld.param.f64 	%fd611, [%rd9+5216];
	st.global.f64 	[%rd15+5208], %fd611;
	ld.param.f64 	%fd612, [%rd9+5224];
	st.global.f64 	[%rd15+5216], %fd612;
	ld.param.f64 	%fd613, [%rd9+5232];
	st.global.f64 	[%rd15+5224], %fd613;
	ld.param.f64 	%fd614, [%rd9+5240];
	st.global.f64 	[%rd15+5232], %fd614;
	ld.param.f64 	%fd615, [%rd9+5248];
	st.global.f64 	[%rd15+5240], %fd615;
	ld.param.f64 	%fd616, [%rd9+5256];
	st.global.f64 	[%rd15+5248], %fd616;
	ld.param.f64 	%fd617, [%rd9+5264];
	st.global.f64 	[%rd15+5256], %fd617;
	ld.param.f64 	%fd618, [%rd9+5272];
	st.global.f64 	[%rd15+5264], %fd618;
	ld.param.f64 	%fd619, [%rd9+5280];
	st.global.f64 	[%rd15+5272], %fd619;
	ld.param.f64 	%fd620, [%rd9+5288];
	st.global.f64 	[%rd15+5280], %fd620;
	ld.param.f64 	%fd621, [%rd9+5296];
	st.global.f64 	[%rd15+5288], %fd621;
	ld.param.f64 	%fd622, [%rd9+5304];
	st.global.f64 	[%rd15+5296], %fd622;
	ld.param.f64 	%fd623, [%rd9+5312];
	st.global.f64 	[%rd15+5304], %fd623;
	ld.param.f64 	%fd624, [%rd9+5320];
	st.global.f64 	[%rd15+5312], %fd624;
	ld.param.f64 	%fd625, [%rd9+5328];
	st.global.f64 	[%rd15+5320], %fd625;
	ld.param.f64 	%fd626, [%rd9+5336];
	st.global.f64 	[%rd15+5328], %fd626;
	ld.param.f64 	%fd627, [%rd9+5344];
	st.global.f64 	[%rd15+5336], %fd627;
	ld.param.f64 	%fd628, [%rd9+5352];
	st.global.f64 	[%rd15+5344], %fd628;
	ld.param.f64 	%fd629, [%rd9+5360];
	st.global.f64 	[%rd15+5352], %fd629;
	ld.param.f64 	%fd630, [%rd9+5368];
	st.global.f64 	[%rd15+5360], %fd630;
	ld.param.f64 	%fd631, [%rd9+5376];
	st.global.f64 	[%rd15+5368], %fd631;
	ld.param.f64 	%fd632, [%rd9+5384];
	st.global.f64 	[%rd15+5376], %fd632;
	ld.param.f64 	%fd633, [%rd9+5392];
	st.global.f64 	[%rd15+5384], %fd633;
	ld.param.f64 	%fd634, [%rd9+5400];
	st.global.f64 	[%rd15+5392], %fd634;
	ld.param.f64 	%fd635, [%rd9+5408];
	st.global.f64 	[%rd15+5400], %fd635;
	ld.param.f64 	%fd636, [%rd9+5416];
	st.global.f64 	[%rd15+5408], %fd636;
	ld.param.f64 	%fd637, [%rd9+5424];
	st.global.f64 	[%rd15+5416], %fd637;
	ld.param.f64 	%fd638, [%rd9+5432];
	st.global.f64 	[%rd15+5424], %fd638;
	ld.param.f64 	%fd639, [%rd9+5440];
	st.global.f64 	[%rd15+5432], %fd639;
	ld.param.f64 	%fd640, [%rd9+5448];
	st.global.f64 	[%rd15+5440], %fd640;
	ld.param.f64 	%fd641, [%rd9+5456];
	st.global.f64 	[%rd15+5448], %fd641;
	ld.param.f64 	%fd642, [%rd9+5464];
	st.global.f64 	[%rd15+5456], %fd642;
	ld.param.f64 	%fd643, [%rd9+5472];
	st.global.f64 	[%rd15+5464], %fd643;
	ld.param.f64 	%fd644, [%rd9+5480];
	st.global.f64 	[%rd15+5472], %fd644;
	ld.param.f64 	%fd645, [%rd9+5488];
	st.global.f64 	[%rd15+5480], %fd645;
	ld.param.f64 	%fd646, [%rd9+5496];
	st.global.f64 	[%rd15+5488], %fd646;
	ld.param.f64 	%fd647, [%rd9+5504];
	st.global.f64 	[%rd15+5496], %fd647;
	ld.param.f64 	%fd648, [%rd9+5512];
	st.global.f64 	[%rd15+5504], %fd648;
	ld.param.f64 	%fd649, [%rd9+5520];
	st.global.f64 	[%rd15+5512], %fd649;
	ld.param.f64 	%fd650, [%rd9+5528];
	st.global.f64 	[%rd15+5520], %fd650;
	ld.param.f64 	%fd651, [%rd9+5536];
	st.global.f64 	[%rd15+5528], %fd651;
	ld.param.f64 	%fd652, [%rd9+5544];
	st.global.f64 	[%rd15+5536], %fd652;
	ld.param.f64 	%fd653, [%rd9+5552];
	st.global.f64 	[%rd15+5544], %fd653;
	ld.param.f64 	%fd654, [%rd9+5560];
	st.global.f64 	[%rd15+5552], %fd654;
	ld.param.f64 	%fd655, [%rd9+5568];
	st.global.f64 	[%rd15+5560], %fd655;
	ld.param.f64 	%fd656, [%rd9+5576];
	st.global.f64 	[%rd15+5568], %fd656;
	ld.param.f64 	%fd657, [%rd9+5584];
	st.global.f64 	[%rd15+5576], %fd657;
	ld.param.f64 	%fd658, [%rd9+5592];
	st.global.f64 	[%rd15+5584], %fd658;
	ld.param.f64 	%fd659, [%rd9+5600];
	st.global.f64 	[%rd15+5592], %fd659;
	ld.param.f64 	%fd660, [%rd9+5608];
	st.global.f64 	[%rd15+5600], %fd660;
	ld.param.f64 	%fd661, [%rd9+5616];
	st.global.f64 	[%rd15+5608], %fd661;
	ld.param.f64 	%fd662, [%rd9+5624];
	st.global.f64 	[%rd15+5616], %fd662;
	ld.param.f64 	%fd663, [%rd9+5632];
	st.global.f64 	[%rd15+5624], %fd663;
	ld.param.f64 	%fd664, [%rd9+5640];
	st.global.f64 	[%rd15+5632], %fd664;
	ld.param.f64 	%fd665, [%rd9+5648];
	st.global.f64 	[%rd15+5640], %fd665;
	ld.param.f64 	%fd666, [%rd9+5656];
	st.global.f64 	[%rd15+5648], %fd666;
	ld.param.f64 	%fd667, [%rd9+5664];
	st.global.f64 	[%rd15+5656], %fd667;
	ld.param.f64 	%fd668, [%rd9+5672];
	st.global.f64 	[%rd15+5664], %fd668;
	ld.param.f64 	%fd669, [%rd9+5680];
	st.global.f64 	[%rd15+5672], %fd669;
	ld.param.f64 	%fd670, [%rd9+5688];
	st.global.f64 	[%rd15+5680], %fd670;
	ld.param.f64 	%fd671, [%rd9+5696];
	st.global.f64 	[%rd15+5688], %fd671;
	ld.param.f64 	%fd672, [%rd9+5704];
	st.global.f64 	[%rd15+5696], %fd672;
	ld.param.f64 	%fd673, [%rd9+5712];
	st.global.f64 	[%rd15+5704], %fd673;
	ld.param.f64 	%fd674, [%rd9+5720];
	st.global.f64 	[%rd15+5712], %fd674;
	ld.param.f64 	%fd675, [%rd9+5728];
	st.global.f64 	[%rd15+5720], %fd675;
	ld.param.f64 	%fd676, [%rd9+5736];
	st.global.f64 	[%rd15+5728], %fd676;
	ld.param.f64 	%fd677, [%rd9+5744];
	st.global.f64 	[%rd15+5736], %fd677;
	ld.param.f64 	%fd678, [%rd9+5752];
	st.global.f64 	[%rd15+5744], %fd678;
	ld.param.f64 	%fd679, [%rd9+5760];
	st.global.f64 	[%rd15+5752], %fd679;
	ld.param.f64 	%fd680, [%rd9+5768];
	st.global.f64 	[%rd15+5760], %fd680;
	ld.param.f64 	%fd681, [%rd9+5776];
	st.global.f64 	[%rd15+5768], %fd681;
	ld.param.f64 	%fd682, [%rd9+5784];
	st.global.f64 	[%rd15+5776], %fd682;
	ld.param.f64 	%fd683, [%rd9+5792];
	st.global.f64 	[%rd15+5784], %fd683;
	ld.param.f64 	%fd684, [%rd9+5800];
	st.global.f64 	[%rd15+5792], %fd684;
	ld.param.f64 	%fd685, [%rd9+5808];
	st.global.f64 	[%rd15+5800], %fd685;
	ld.param.f64 	%fd686, [%rd9+5816];
	st.global.f64 	[%rd15+5808], %fd686;
	ld.param.f64 	%fd687, [%rd9+5824];
	st.global.f64 	[%rd15+5816], %fd687;
	ld.param.f64 	%fd688, [%rd9+5832];
	st.global.f64 	[%rd15+5824], %fd688;
	ld.param.f64 	%fd689, [%rd9+5840];
	st.global.f64 	[%rd15+5832], %fd689;
	ld.param.f64 	%fd690, [%rd9+5848];
	st.global.f64 	[%rd15+5840], %fd690;
	ld.param.f64 	%fd691, [%rd9+5856];
	st.global.f64 	[%rd15+5848], %fd691;
	ld.param.f64 	%fd692, [%rd9+5864];
	st.global.f64 	[%rd15+5856], %fd692;
	ld.param.f64 	%fd693, [%rd9+5872];
	st.global.f64 	[%rd15+5864], %fd693;
	ld.param.f64 	%fd694, [%rd9+5880];
	st.global.f64 	[%rd15+5872], %fd694;
	ld.param.f64 	%fd695, [%rd9+5888];
	st.global.f64 	[%rd15+5880], %fd695;
	ld.param.f64 	%fd696, [%rd9+5896];
	st.global.f64 	[%rd15+5888], %fd696;
	ld.param.f64 	%fd697, [%rd9+5904];
	st.global.f64 	[%rd15+5896], %fd697;
	ld.param.f64 	%fd698, [%rd9+5912];
	st.global.f64 	[%rd15+5904], %fd698;
	ld.param.f64 	%fd699, [%rd9+5920];
	st.global.f64 	[%rd15+5912], %fd699;
	ld.param.f64 	%fd700, [%rd9+5928];
	st.global.f64 	[%rd15+5920], %fd700;
	ld.param.f64 	%fd701, [%rd9+5936];
	st.global.f64 	[%rd15+5928], %fd701;
	ld.param.f64 	%fd702, [%rd9+5944];
	st.global.f64 	[%rd15+5936], %fd702;
	ld.param.f64 	%fd703, [%rd9+5952];
	st.global.f64 	[%rd15+5944], %fd703;
	ld.param.f64 	%fd704, [%rd9+5960];
	st.global.f64 	[%rd15+5952], %fd704;
	ld.param.f64 	%fd705, [%rd9+5968];
	st.global.f64 	[%rd15+5960], %fd705;
	ld.param.f64 	%fd706, [%rd9+5976];
	st.global.f64 	[%rd15+5968], %fd706;
	ld.param.f64 	%fd707, [%rd9+5984];
	st.global.f64 	[%rd15+5976], %fd707;
	ld.param.f64 	%fd708, [%rd9+5992];
	st.global.f64 	[%rd15+5984], %fd708;
	ld.param.f64 	%fd709, [%rd9+6000];
	st.global.f64 	[%rd15+5992], %fd709;
	ld.param.f64 	%fd710, [%rd9+6008];
	st.global.f64 	[%rd15+6000], %fd710;
	ld.param.f64 	%fd711, [%rd9+6016];
	st.global.f64 	[%rd15+6008], %fd711;
	ld.param.f64 	%fd712, [%rd9+6024];
	st.global.f64 	[%rd15+6016], %fd712;
	ld.param.f64 	%fd713, [%rd9+6032];
	st.global.f64 	[%rd15+6024], %fd713;
	ld.param.f64 	%fd714, [%rd9+6040];
	st.global.f64 	[%rd15+6032], %fd714;
	ld.param.f64 	%fd715, [%rd9+6048];
	st.global.f64 	[%rd15+6040], %fd715;
	ld.param.f64 	%fd716, [%rd9+6056];
	st.global.f64 	[%rd15+6048], %fd716;
	ld.param.f64 	%fd717, [%rd9+6064];
	st.global.f64 	[%rd15+6056], %fd717;
	ld.param.f64 	%fd718, [%rd9+6072];
	st.global.f64 	[%rd15+6064], %fd718;
	ld.param.f64 	%fd719, [%rd9+6080];
	st.global.f64 	[%rd15+6072], %fd719;
	ld.param.f64 	%fd720, [%rd9+6088];
	st.global.f64 	[%rd15+6080], %fd720;
$L__BB5_4:
	ld.param.u64 	%rd35, [_ZN3cub18CUB_300001_SM_10006detail8for_each13static_kernelINS2_12policy_hub_t12policy_500_tElN6thrust24THRUST_300001_SM_1000_NS8cuda_cub6__fill7functorINS7_6detail15normal_iteratorINS7_10device_ptrI15LINKLIST_MEMBEREEEESE_EEEEvT0_T1__param_0];
	add.s32 	%r89, %r2, 256;
	cvt.u64.u32 	%rd16, %r89;
	sub.s64 	%rd18, %rd35, %rd5;
	cvt.s64.s32 	%rd19, %rd18;
	setp.le.s64 	%p3, %rd19, %rd16;
	@%p3 bra 	$L__BB5_6;
	mov.u64 	%rd20, %rd2;
	ld.param.u64 	%rd21, [%rd20];
	cvta.to.global.u64 	%rd22, %rd21;
	add.s64 	%rd25, %rd3, %rd8;
	mad.lo.s64 	%rd26, %rd25, 6088, %rd22;
	ld.param.v2.u32 	{%r94, %r95}, [%rd20+8];
	st.global.v2.u32 	[%rd26+1558528], {%r94, %r95};
	ld.param.v2.u32 	{%r96, %r97}, [%rd20+16];
	st.global.v2.u32 	[%rd26+1558536], {%r96, %r97};
	ld.param.v2.u32 	{%r98, %r99}, [%rd20+24];
	st.global.v2.u32 	[%rd26+1558544], {%r98, %r99};
	ld.param.v2.u32 	{%r100, %r101}, [%rd20+32];
	st.global.v2.u32 	[%rd26+1558552], {%r100, %r101};
	ld.param.v2.u32 	{%r102, %r103}, [%rd20+40];
	st.global.v2.u32 	[%rd26+1558560], {%r102, %r103};
	ld.param.v2.u32 	{%r104, %r105}, [%rd20+48];
	st.global.v2.u32 	[%rd26+1558568], {%r104, %r105};
	ld.param.v2.u32 	{%r106, %r107}, [%rd20+56];
	st.global.v2.u32 	[%rd26+1558576], {%r106, %r107};
	ld.param.v2.u32 	{%r108, %r109}, [%rd20+64];
	st.global.v2.u32 	[%rd26+1558584], {%r108, %r109};
	ld.param.v2.u32 	{%r110, %r111}, [%rd20+72];
	st.global.v2.u32 	[%rd26+1558592], {%r110, %r111};
	ld.param.v2.u32 	{%r112, %r113}, [%rd20+80];
	st.global.v2.u32 	[%rd26+1558600], {%r112, %r113};
	ld.param.v2.u32 	{%r114, %r115}, [%rd20+88];
	st.global.v2.u32 	[%rd26+1558608], {%r114, %r115};
	ld.param.v2.u32 	{%r116, %r117}, [%rd20+96];
	st.global.v2.u32 	[%rd26+1558616], {%r116, %r117};
	ld.param.v2.u32 	{%r118, %r119}, [%rd20+104];
	st.global.v2.u32 	[%rd26+1558624], {%r118, %r119};
	ld.param.v2.u32 	{%r120, %r121}, [%rd20+112];
	st.global.v2.u32 	[%rd26+1558632], {%r120, %r121};
	ld.param.v2.u32 	{%r122, %r123}, [%rd20+120];
	st.global.v2.u32 	[%rd26+1558640], {%r122, %r123};
	ld.param.v2.u32 	{%r124, %r125}, [%rd20+128];
	st.global.v2.u32 	[%rd26+1558648], {%r124, %r125};
	ld.param.v2.u32 	{%r126, %r127}, [%rd20+136];
	st.global.v2.u32 	[%rd26+1558656], {%r126, %r127};
	ld.param.v2.u32 	{%r128, %r129}, [%rd20+144];
	st.global.v2.u32 	[%rd26+1558664], {%r128, %r129};
	ld.param.v2.u32 	{%r130, %r131}, [%rd20+152];
	st.global.v2.u32 	[%rd26+1558672], {%r130, %r131};
	ld.param.v2.u32 	{%r132, %r133}, [%rd20+160];
	st.global.v2.u32 	[%rd26+1558680], {%r132, %r133};
	ld.param.v2.u32 	{%r134, %r135}, [%rd20+168];
	st.global.v2.u32 	[%rd26+1558688], {%r134, %r135};
	ld.param.v2.u32 	{%r136, %r137}, [%rd20+176];
	st.global.v2.u32 	[%rd26+1558696], {%r136, %r137};
	ld.param.v2.u32 	{%r138, %r139}, [%rd20+184];
	st.global.v2.u32 	[%rd26+1558704], {%r138, %r139};
	ld.param.v2.u32 	{%r140, %r141}, [%rd20+192];
	st.global.v2.u32 	[%rd26+1558712], {%r140, %r141};
	ld.param.v2.u32 	{%r142, %r143}, [%rd20+200];
	st.global.v2.u32 	[%rd26+1558720], {%r142, %r143};
	ld.param.v2.u32 	{%r144, %r145}, [%rd20+208];
	st.global.v2.u32 	[%rd26+1558728], {%r144, %r145};
	ld.param.v2.u32 	{%r146, %r147}, [%rd20+216];
	st.global.v2.u32 	[%rd26+1558736], {%r146, %r147};
	ld.param.v2.u32 	{%r148, %r149}, [%rd20+224];
	st.global.v2.u32 	[%rd26+1558744], {%r148, %r149};
	ld.param.v2.u32 	{%r150, %r151}, [%rd20+232];
	st.global.v2.u32 	[%rd26+1558752], {%r150, %r151};
	ld.param.v2.u32 	{%r152, %r153}, [%rd20+240];
	st.global.v2.u32 	[%rd26+1558760], {%r152, %r153};
	ld.param.v2.u32 	{%r154, %r155}, [%rd20+248];
	st.global.v2.u32 	[%rd26+1558768], {%r154, %r155};
	ld.param.v2.u32 	{%r156, %r157}, [%rd20+256];
	st.global.v2.u32 	[%rd26+1558776], {%r156, %r157};
	ld.param.v2.u32 	{%r158, %r159}, [%rd20+264];
	st.global.v2.u32 	[%rd26+1558784], {%r158, %r159};
	ld.param.v2.u32 	{%r160, %r161}, [%rd20+272];
	st.global.v2.u32 	[%rd26+1558792], {%r160, %r161};
	ld.param.v2.u32 	{%r162, %r163}, [%rd20+280];
	st.global.v2.u32 	[%rd26+1558800], {%r162, %r163};
	ld.param.v2.u32 	{%r164, %r165}, [%rd20+288];
	st.global.v2.u32 	[%rd26+1558808], {%r164, %r165};
	ld.param.v2.u32 	{%r166, %r167}, [%rd20+296];
	st.global.v2.u32 	[%rd26+1558816], {%r166, %r167};
	ld.param.v2.u32 	{%r168, %r169}, [%rd20+304];
	st.global.v2.u32 	[%rd26+1558824], {%r168, %r169};
	ld.param.v2.u32 	{%r170, %r171}, [%rd20+312];
	st.global.v2.u32 	[%rd26+1558832], {%r170, %r171};
	ld.param.v2.u32 	{%r172, %r173}, [%rd20+320];
	st.global.v2.u32 	[%rd26+1558840], {%r172, %r173};
	ld.param.u32 	%r174, [%rd20+328];
	st.global.u32 	[%rd26+1558848], %r174;
	ld.param.f64 	%fd721, [%rd20+336];
	st.global.f64 	[%rd26+1558856], %fd721;
	ld.param.f64 	%fd722, [%rd20+344];
	st.global.f64 	[%rd26+1558864], %fd722;
	ld.param.f64 	%fd723, [%rd20+352];
	st.global.f64 	[%rd26+1558872], %fd723;
	ld.param.f64 	%fd724, [%rd20+360];
	st.global.f64 	[%rd26+1558880], %fd724;
	ld.param.f64 	%fd725, [%rd20+368];
	st.global.f64 	[%rd26+1558888], %fd725;
	ld.param.f64 	%fd726, [%rd20+376];
	st.global.f64 	[%rd26+1558896], %fd726;
	ld.param.f64 	%fd727, [%rd20+384];
	st.global.f64 	[%rd26+1558904], %fd727;
	ld.param.f64 	%fd728, [%rd20+392];
	st.global.f64 	[%rd26+1558912], %fd728;
	ld.param.f64 	%fd729, [%rd20+400];
	st.global.f64 	[%rd26+1558920], %fd729;
	ld.param.f64 	%fd730, [%rd20+408];
	st.global.f64 	[%rd26+1558928], %fd730;
	ld.param.f64 	%fd731, [%rd20+416];
	st.global.f64 	[%rd26+1558936], %fd731;
	ld.param.f64 	%fd732, [%rd20+424];
	st.global.f64 	[%rd26+1558944], %fd732;
	ld.param.f64 	%fd733, [%rd20+432];
	st.global.f64 	[%rd26+1558952], %fd733;
	ld.param.f64 	%fd734, [%rd20+440];
	st.global.f64 	[%rd26+1558960], %fd734;
	ld.param.f64 	%fd735, [%rd20+448];
	st.global.f64 	[%rd26+1558968], %fd735;
	ld.param.f64 	%fd736, [%rd20+456];
	st.global.f64 	[%rd26+1558976], %fd736;
	ld.param.f64 	%fd737, [%rd20+464];
	st.global.f64 	[%rd26+1558984], %fd737;
	ld.param.f64 	%fd738, [%rd20+472];
	st.global.f64 	[%rd26+1558992], %fd738;
	ld.param.f64 	%fd739, [%rd20+480];
	st.global.f64 	[%rd26+1559000], %fd739;
	ld.param.f64 	%fd740, [%rd20+488];
	st.global.f64 	[%rd26+1559008], %fd740;
	ld.param.f64 	%fd741, [%rd20+496];
	st.global.f64 	[%rd26+1559016], %fd741;
	ld.param.f64 	%fd742, [%rd20+504];
	st.global.f64 	[%rd26+1559024], %fd742;
	ld.param.f64 	%fd743, [%rd20+512];
	st.global.f64 	[%rd26+1559032], %fd743;
	ld.param.f64 	%fd744, [%rd20+520];
	st.global.f64 	[%rd26+1559040], %fd744;
	ld.param.f64 	%fd745, [%rd20+528];
	st.global.f64 	[%rd26+1559048], %fd745;
	ld.param.f64 	%fd746, [%rd20+536];
	st.global.f64 	[%rd26+1559056], %fd746;
	ld.param.f64 	%fd747, [%rd20+544];
	st.global.f64 	[%rd26+1559064], %fd747;
	ld.param.f64 	%fd748, [%rd20+552];
	st.global.f64 	[%rd26+1559072], %fd748;
	ld.param.f64 	%fd749, [%rd20+560];
	st.global.f64 	[%rd26+1559080], %fd749;
	ld.param.f64 	%fd750, [%rd20+568];
	st.global.f64 	[%rd26+1559088], %fd750;
	ld.param.f64 	%fd751, [%rd20+576];
	st.global.f64 	[%rd26+1559096], %fd751;
	ld.param.f64 	%fd752, [%rd20+584];
	st.global.f64 	[%rd26+1559104], %fd752;
	ld.param.f64 	%fd753, [%rd20+592];
	st.global.f64 	[%rd26+1559112], %fd753;
	ld.param.f64 	%fd754, [%rd20+600];
	st.global.f64 	[%rd26+1559120], %fd754;
	ld.param.f64 	%fd755, [%rd20+608];
	st.global.f64 	[%rd26+1559128], %fd755;
	ld.param.f64 	%fd756, [%rd20+616];
	st.global.f64 	[%rd26+1559136], %fd756;
	ld.param.f64 	%fd757, [%rd20+624];
	st.global.f64 	[%rd26+1559144], %fd757;
	ld.param.f64 	%fd758, [%rd20+632];
	st.global.f64 	[%rd26+1559152], %fd758;
	ld.param.f64 	%fd759, [%rd20+640];
	st.global.f64 	[%rd26+1559160], %fd759;
	ld.param.f64 	%fd760, [%rd20+648];
	st.global.f64 	[%rd26+1559168], %fd760;
	ld.param.f64 	%fd761, [%rd20+656];
	st.global.f64 	[%rd26+1559176], %fd761;
	ld.param.f64 	%fd762, [%rd20+664];
	st.global.f64 	[%rd26+1559184], %fd762;
	ld.param.f64 	%fd763, [%rd20+672];
	st.global.f64 	[%rd26+1559192], %fd763;
	ld.param.f64 	%fd764, [%rd20+680];
	st.global.f64 	[%rd26+1559200], %fd764;
	ld.param.f64 	%fd765, [%rd20+688];
	st.global.f64 	[%rd26+1559208], %fd765;
	ld.param.f64 	%fd766, [%rd20+696];
	st.global.f64 	[%rd26+1559216], %fd766;
	ld.param.f64 	%fd767, [%rd20+704];
	st.global.f64 	[%rd26+1559224], %fd767;
	ld.param.f64 	%fd768, [%rd20+712];
	st.global.f64 	[%rd26+1559232], %fd768;
	ld.param.f64 	%fd769, [%rd20+720];
	st.global.f64 	[%rd26+1559240], %fd769;
	ld.param.f64 	%fd770, [%rd20+728];
	st.global.f64 	[%rd26+1559248], %fd770;
	ld.param.f64 	%fd771, [%rd20+736];
	st.global.f64 	[%rd26+1559256], %fd771;
	ld.param.f64 	%fd772, [%rd20+744];
	st.global.f64 	[%rd26+1559264], %fd772;
	ld.param.f64 	%fd773, [%rd20+752];
	st.global.f64 	[%rd26+1559272], %fd773;
	ld.param.f64 	%fd774, [%rd20+760];
	st.global.f64 	[%rd26+1559280], %fd774;
	ld.param.f64 	%fd775, [%rd20+768];
	st.global.f64 	[%rd26+1559288], %fd775;
	ld.param.f64 	%fd776, [%rd20+776];
	st.global.f64 	[%rd26+1559296], %fd776;
	ld.param.f64 	%fd777, [%rd20+784];
	st.global.f64 	[%rd26+1559304], %fd777;
	ld.param.f64 	%fd778, [%rd20+792];
	st.global.f64 	[%rd26+1559312], %fd778;
	ld.param.f64 	%fd779, [%rd20+800];
	st.global.f64 	[%rd26+1559320], %fd779;
	ld.param.f64 	%fd780, [%rd20+808];
	st.global.f64 	[%rd26+1559328], %fd780;
	ld.param.f64 	%fd781, [%rd20+816];
	st.global.f64 	[%rd26+1559336], %fd781;
	ld.param.f64 	%fd782, [%rd20+824];
	st.global.f64 	[%rd26+1559344], %fd782;
	ld.param.f64 	%fd783, [%rd20+832];
	st.global.f64 	[%rd26+1559352], %fd783;
	ld.param.f64 	%fd784, [%rd20+840];
	st.global.f64 	[%rd26+1559360], %fd784;
	ld.param.f64 	%fd785, [%rd20+848];
	st.global.f64 	[%rd26+1559368], %fd785;
	ld.param.f64 	%fd786, [%rd20+856];
	st.global.f64 	[%rd26+1559376], %fd786;
	ld.param.f64 	%fd787, [%rd20+864];
	st.global.f64 	[%rd26+1559384], %fd787;
	ld.param.f64 	%fd788, [%rd20+872];
	st.global.f64 	[%rd26+1559392], %fd788;
	ld.param.f64 	%fd789, [%rd20+880];
	st.global.f64 	[%rd26+1559400], %fd789;
	ld.param.f64 	%fd790, [%rd20+888];
	st.global.f64 	[%rd26+1559408], %fd790;
	ld.param.f64 	%fd791, [%rd20+896];
	st.global.f64 	[%rd26+1559416], %fd791;
	ld.param.f64 	%fd792, [%rd20+904];
	st.global.f64 	[%rd26+1559424], %fd792;
	ld.param.f64 	%fd793, [%rd20+912];
	st.global.f64 	[%rd26+1559432], %fd793;
	ld.param.f64 	%fd794, [%rd20+920];
	st.global.f64 	[%rd26+1559440], %fd794;
	ld.param.f64 	%fd795, [%rd20+928];
	st.global.f64 	[%rd26+1559448], %fd795;
	ld.param.f64 	%fd796, [%rd20+936];
	st.global.f64 	[%rd26+1559456], %fd796;
	ld.param.f64 	%fd797, [%rd20+944];
	st.global.f64 	[%rd26+1559464], %fd797;
	ld.param.f64 	%fd798, [%rd20+952];
	st.global.f64 	[%rd26+1559472], %fd798;
	ld.param.f64 	%fd799, [%rd20+960];
	st.global.f64 	[%rd26+1559480], %fd799;
	ld.param.f64 	%fd800, [%rd20+968];
	st.global.f64 	[%rd26+1559488], %fd800;
	ld.param.f64 	%fd801, [%rd20+976];
	st.global.f64 	[%rd26+1559496], %fd801;
	ld.param.f64 	%fd802, [%rd20+984];
	st.global.f64 	[%rd26+1559504], %fd802;
	ld.param.f64 	%fd803, [%rd20+992];
	st.global.f64 	[%rd26+1559512], %fd803;
	ld.param.f64 	%fd804, [%rd20+1000];
	st.global.f64 	[%rd26+1559520], %fd804;
	ld.param.f64 	%fd805, [%rd20+1008];
	st.global.f64 	[%rd26+1559528], %fd805;
	ld.param.f64 	%fd806, [%rd20+1016];
	st.global.f64 	[%rd26+1559536], %fd806;
	ld.param.f64 	%fd807, [%rd20+1024];
	st.global.f64 	[%rd26+1559544], %fd807;
	ld.param.f64 	%fd808, [%rd20+1032];
	st.global.f64 	[%rd26+1559552], %fd808;
	ld.param.f64 	%fd809, [%rd20+1040];
	st.global.f64 	[%rd26+1559560], %fd809;
	ld.param.f64 	%fd810, [%rd20+1048];
	st.global.f64 	[%rd26+1559568], %fd810;
	ld.param.f64 	%fd811, [%rd20+1056];
	st.global.f64 	[%rd26+1559576], %fd811;
	ld.param.f64 	%fd812, [%rd20+1064];
	st.global.f64 	[%rd26+1559584], %fd812;
	ld.param.f64 	%fd813, [%rd20+1072];
	st.global.f64 	[%rd26+1559592], %fd813;
	ld.param.f64 	%fd814, [%rd20+1080];
	st.global.f64 	[%rd26+1559600], %fd814;
	ld.param.f64 	%fd815, [%rd20+1088];
	st.global.f64 	[%rd26+1559608], %fd815;
	ld.param.f64 	%fd816, [%rd20+1096];
	st.global.f64 	[%rd26+1559616], %fd816;
	ld.param.f64 	%fd817, [%rd20+1104];
	st.global.f64 	[%rd26+1559624], %fd817;
	ld.param.f64 	%fd818, [%rd20+1112];
	st.global.f64 	[%rd26+1559632], %fd818;
	ld.param.f64 	%fd819, [%rd20+1120];
	st.global.f64 	[%rd26+1559640], %fd819;
	ld.param.f64 	%fd820, [%rd20+1128];
	st.global.f64 	[%rd26+1559648], %fd820;
	ld.param.f64 	%fd821, [%rd20+1136];
	st.global.f64 	[%rd26+1559656], %fd821;
	ld.param.f64 	%fd822, [%rd20+1144];
	st.global.f64 	[%rd26+1559664], %fd822;
	ld.param.f64 	%fd823, [%rd20+1152];
	st.global.f64 	[%rd26+1559672], %fd823;
	ld.param.f64 	%fd824, [%rd20+1160];
	st.global.f64 	[%rd26+1559680], %fd824;
	ld.param.f64 	%fd825, [%rd20+1168];
	st.global.f64 	[%rd26+1559688], %fd825;
	ld.param.f64 	%fd826, [%rd20+1176];
	st.global.f64 	[%rd26+1559696], %fd826;
	ld.param.f64 	%fd827, [%rd20+1184];
	st.global.f64 	[%rd26+1559704], %fd827;
	ld.param.f64 	%fd828, [%rd20+1192];
	st.global.f64 	[%rd26+1559712], %fd828;
	ld.param.f64 	%fd829, [%rd20+1200];
	st.global.f64 	[%rd26+1559720], %fd829;
	ld.param.f64 	%fd830, [%rd20+1208];
	st.global.f64 	[%rd26+1559728], %fd830;
	ld.param.f64 	%fd831, [%rd20+1216];
	st.global.f64 	[%rd26+1559736], %fd831;
	ld.param.f64 	%fd832, [%rd20+1224];
	st.global.f64 	[%rd26+1559744], %fd832;
	ld.param.f64 	%fd833, [%rd20+1232];
	st.global.f64 	[%rd26+1559752], %fd833;
	ld.param.f64 	%fd834, [%rd20+1240];
	st.global.f64 	[%rd26+1559760], %fd834;
	ld.param.f64 	%fd835, [%rd20+1248];
	st.global.f64 	[%rd26+1559768], %fd835;
	ld.param.f64 	%fd836, [%rd20+1256];
	st.global.f64 	[%rd26+1559776], %fd836;
	ld.param.f64 	%fd837, [%rd20+1264];
	st.global.f64 	[%rd26+1559784], %fd837;
	ld.param.f64 	%fd838, [%rd20+1272];
	st.global.f64 	[%rd26+1559792], %fd838;
	ld.param.f64 	%fd839, [%rd20+1280];
	st.global.f64 	[%rd26+1559800], %fd839;
	ld.param.f64 	%fd840, [%rd20+1288];
	st.global.f64 	[%rd26+1559808], %fd840;
	ld.param.f64 	%fd841, [%rd20+1296];
	st.global.f64 	[%rd26+1559816], %fd841;
	ld.param.f64 	%fd842, [%rd20+1304];
	st.global.f64 	[%rd26+1559824], %fd842;
	ld.param.f64 	%fd843, [%rd20+1312];
	st.global.f64 	[%rd26+1559832], %fd843;
	ld.param.f64 	%fd844, [%rd20+1320];
	st.global.f64 	[%rd26+1559840], %fd844;
	ld.param.f64 	%fd845, [%rd20+1328];
	st.global.f64 	[%rd26+1559848], %fd845;
	ld.param.f64 	%fd846, [%rd20+1336];
	st.global.f64 	[%rd26+1559856], %fd846;
	ld.param.f64 	%fd847, [%rd20+1344];
	st.global.f64 	[%rd26+1559864], %fd847;
	ld.param.f64 	%fd848, [%rd20+1352];
	st.global.f64 	[%rd26+1559872], %fd848;
	ld.param.f64 	%fd849, [%rd20+1360];
	st.global.f64 	[%rd26+1559880], %fd849;
	ld.param.f64 	%fd850, [%rd20+1368];
	st.global.f64 	[%rd26+1559888], %fd850;
	ld.param.f64 	%fd851, [%rd20+1376];
	st.global.f64 	[%rd26+1559896], %fd851;
	ld.param.f64 	%fd852, [%rd20+1384];
	st.global.f64 	[%rd26+1559904], %fd852;
	ld.param.f64 	%fd853, [%rd20+1392];
	st.global.f64 	[%rd26+1559912], %fd853;
	ld.param.f64 	%fd854, [%rd20+1400];
	st.global.f64 	[%rd26+1559920], %fd854;
	ld.param.f64 	%fd855, [%rd20+1408];
	st.global.f64 	[%rd26+1559928], %fd855;
	ld.param.f64 	%fd856, [%rd20+1416];
	st.global.f64 	[%rd26+1559936], %fd856;
	ld.param.f64 	%fd857, [%rd20+1424];
	st.global.f64 	[%rd26+1559944], %fd857;
	ld.param.f64 	%fd858, [%rd20+1432];
	st.global.f64 	[%rd26+1559952], %fd858;
	ld.param.f64 	%fd859, [%rd20+1440];
	st.global.f64 	[%rd26+1559960], %fd859;
	ld.param.f64 	%fd860, [%rd20+1448];
	st.global.f64 	[%rd26+1559968], %fd860;
	ld.param.f64 	%fd861, [%rd20+1456];
	st.global.f64 	[%rd26+1559976], %fd861;
	ld.param.f64 	%fd862, [%rd20+1464];
	st.global.f64 	[%rd26+1559984], %fd862;
	ld.param.f64 	%fd863, [%rd20+1472];
	st.global.f64 	[%rd26+1559992], %fd863;
	ld.param.f64 	%fd864, [%rd20+1480];
	st.global.f64 	[%rd26+1560000], %fd864;
	ld.param.f64 	%fd865, [%rd20+1488];
	st.global.f64 	[%rd26+1560008], %fd865;
	ld.param.f64 	%fd866, [%rd20+1496];
	st.global.f64 	[%rd26+1560016], %fd866;
	ld.param.f64 	%fd867, [%rd20+1504];
	st.global.f64 	[%rd26+1560024], %fd867;
	ld.param.f64 	%fd868, [%rd20+1512];
	st.global.f64 	[%rd26+1560032], %fd868;
	ld.param.f64 	%fd869, [%rd20+1520];
	st.global.f64 	[%rd26+1560040], %fd869;
	ld.param.f64 	%fd870, [%rd20+1528];
	st.global.f64 	[%rd26+1560048], %fd870;
	ld.param.f64 	%fd871, [%rd20+1536];
	st.global.f64 	[%rd26+1560056], %fd871;
	ld.param.f64 	%fd872, [%rd20+1544];
	st.global.f64 	[%rd26+1560064], %fd872;
	ld.param.f64 	%fd873, [%rd20+1552];
	st.global.f64 	[%rd26+1560072], %fd873;
	ld.param.f64 	%fd874, [%rd20+1560];
	st.global.f64 	[%rd26+1560080], %fd874;
	ld.param.f64 	%fd875, [%rd20+1568];
	st.global.f64 	[%rd26+1560088], %fd875;
	ld.param.f64 	%fd876, [%rd20+1576];
	st.global.f64 	[%rd26+1560096], %fd876;
	ld.param.f64 	%fd877, [%rd20+1584];
	st.global.f64 	[%rd26+1560104], %fd877;
	ld.param.f64 	%fd878, [%rd20+1592];
	st.global.f64 	[%rd26+1560112], %fd878;
	ld.param.f64 	%fd879, [%rd20+1600];
	st.global.f64 	[%rd26+1560120], %fd879;
	ld.param.f64 	%fd880, [%rd20+1608];
	st.global.f64 	[%rd26+1560128], %fd880;
	ld.param.f64 	%fd881, [%rd20+1616];
	st.global.f64 	[%rd26+1560136], %fd881;
	ld.param.f64 	%fd882, [%rd20+1624];
	st.global.f64 	[%rd26+1560144], %fd882;
	ld.param.f64 	%fd883, [%rd20+1632];
	st.global.f64 	[%rd26+1560152], %fd883;
	ld.param.f64 	%fd884, [%rd20+1640];
	st.global.f64 	[%rd26+1560160], %fd884;
	ld.param.f64 	%fd885, [%rd20+1648];
	st.global.f64 	[%rd26+1560168], %fd885;
	ld.param.f64 	%fd886, [%rd20+1656];
	st.global.f64 	[%rd26+1560176], %fd886;
	ld.param.f64 	%fd887, [%rd20+1664];
	st.global.f64 	[%rd26+1560184], %fd887;
	ld.param.f64 	%fd888, [%rd20+1672];
	st.global.f64 	[%rd26+1560192], %fd888;
	ld.param.f64 	%fd889, [%rd20+1680];
	st.global.f64 	[%rd26+1560200], %fd889;
	ld.param.f64 	%fd890, [%rd20+1688];
	st.global.f64 	[%rd26+1560208], %fd890;
	ld.param.f64 	%fd891, [%rd20+1696];
	st.global.f64 	[%rd26+1560216], %fd891;
	ld.param.f64 	%fd892, [%rd20+1704];
	st.global.f64 	[%rd26+1560224], %fd892;
	ld.param.f64 	%fd893, [%rd20+1712];
	st.global.f64 	[%rd26+1560232], %fd893;
	ld.param.f64 	%fd894, [%rd20+1720];
	st.global.f64 	[%rd26+1560240], %fd894;
	ld.param.f64 	%fd895, [%rd20+1728];
	st.global.f64 	[%rd26+1560248], %fd895;
	ld.param.f64 	%fd896, [%rd20+1736];
	st.global.f64 	[%rd26+1560256], %fd896;
	ld.param.f64 	%fd897, [%rd20+1744];
	st.global.f64 	[%rd26+1560264], %fd897;
	ld.param.f64 	%fd898, [%rd20+1752];
	st.global.f64 	[%rd26+1560272], %fd898;
	ld.param.f64 	%fd899, [%rd20+1760];
	st.global.f64 	[%rd26+1560280], %fd899;
	ld.param.f64 	%fd900, [%rd20+1768];
	st.global.f64 	[%rd26+1560288], %fd900;
	ld.param.f64 	%fd901, [%rd20+1776];
	st.global.f64 	[%rd26+1560296], %fd901;
	ld.param.f64 	%fd902, [%rd20+1784];
	st.global.f64 	[%rd26+1560304], %fd902;
	ld.param.f64 	%fd903, [%rd20+1792];
	st.global.f64 	[%rd26+1560312], %fd903;
	ld.param.f64 	%fd904, [%rd20+1800];
	st.global.f64 	[%rd26+1560320], %fd904;
	ld.param.f64 	%fd905, [%rd20+1808];
	st.global.f64 	[%rd26+1560328], %fd905;
	ld.param.f64 	%fd906, [%rd20+1816];
	st.global.f64 	[%rd26+1560336], %fd906;
	ld.param.f64 	%fd907, [%rd20+1824];
	st.global.f64 	[%rd26+1560344], %fd907;
	ld.param.f64 	%fd908, [%rd20+1832];
	st.global.f64 	[%rd26+1560352], %fd908;
	ld.param.f64 	%fd909, [%rd20+1840];
	st.global.f64 	[%rd26+1560360], %fd909;
	ld.param.f64 	%fd910, [%rd20+1848];
	st.global.f64 	[%rd26+1560368], %fd910;
	ld.param.f64 	%fd911, [%rd20+1856];
	st.global.f64 	[%rd26+1560376], %fd911;
	ld.param.f64 	%fd912, [%rd20+1864];
	st.global.f64 	[%rd26+1560384], %fd912;
	ld.param.f64 	%fd913, [%rd20+1872];
	st.global.f64 	[%rd26+1560392], %fd913;
	ld.param.f64 	%fd914, [%rd20+1880];
	st.global.f64 	[%rd26+1560400], %fd914;
	ld.param.f64 	%fd915, [%rd20+1888];
	st.global.f64 	[%rd26+1560408], %fd915;
	ld.param.f64 	%fd916, [%rd20+1896];
	st.global.f64 	[%rd26+1560416], %fd916;
	ld.param.f64 	%fd917, [%rd20+1904];
	st.global.f64 	[%rd26+1560424], %fd917;
	ld.param.f64 	%fd918, [%rd20+1912];
	st.global.f64 	[%rd26+1560432], %fd918;
	ld.param.f64 	%fd919, [%rd20+1920];
	st.global.f64 	[%rd26+1560440], %fd919;
	ld.param.f64 	%fd920, [%rd20+1928];
	st.global.f64 	[%rd26+1560448], %fd920;
	ld.param.f64 	%fd921, [%rd20+1936];
	st.global.f64 	[%rd26+1560456], %fd921;
	ld.param.f64 	%fd922, [%rd20+1944];
	st.global.f64 	[%rd26+1560464], %fd922;
	ld.param.f64 	%fd923, [%rd20+1952];
	st.global.f64 	[%rd26+1560472], %fd923;
	ld.param.f64 	%fd924, [%rd20+1960];
	st.global.f64 	[%rd26+1560480], %fd924;
	ld.param.f64 	%fd925, [%rd20+1968];
	st.global.f64 	[%rd26+1560488], %fd925;
	ld.param.f64 	%fd926, [%rd20+1976];
	st.global.f64 	[%rd26+1560496], %fd926;
	ld.param.f64 	%fd927, [%rd20+1984];
	st.global.f64 	[%rd26+1560504], %fd927;
	ld.param.f64 	%fd928, [%rd20+1992];
	st.global.f64 	[%rd26+1560512], %fd928;
	ld.param.f64 	%fd929, [%rd20+2000];
	st.global.f64 	[%rd26+1560520], %fd929;
	ld.param.f64 	%fd930, [%rd20+2008];
	st.global.f64 	[%rd26+1560528], %fd930;
	ld.param.f64 	%fd931, [%rd20+2016];
	st.global.f64 	[%rd26+1560536], %fd931;
	ld.param.f64 	%fd932, [%rd20+2024];
	st.global.f64 	[%rd26+1560544], %fd932;
	ld.param.f64 	%fd933, [%rd20+2032];
	st.global.f64 	[%rd26+1560552], %fd933;
	ld.param.f64 	%fd934, [%rd20+2040];
	st.global.f64 	[%rd26+1560560], %fd934;
	ld.param.f64 	%fd935, [%rd20+2048];
	st.global.f64 	[%rd26+1560568], %fd935;
	ld.param.f64 	%fd936, [%rd20+2056];
	st.global.f64 	[%rd26+1560576], %fd936;
	ld.param.f64 	%fd937, [%rd20+2064];
	st.global.f64 	[%rd26+1560584], %fd937;
	ld.param.f64 	%fd938, [%rd20+2072];
	st.global.f64 	[%rd26+1560592], %fd938;
	ld.param.f64 	%fd939, [%rd20+2080];
	st.global.f64 	[%rd26+1560600], %fd939;
	ld.param.f64 	%fd940, [%rd20+2088];
	st.global.f64 	[%rd26+1560608], %fd940;
	ld.param.f64 	%fd941, [%rd20+2096];
	st.global.f64 	[%rd26+1560616], %fd941;
	ld.param.f64 	%fd942, [%rd20+2104];
	st.global.f64 	[%rd26+1560624], %fd942;
	ld.param.f64 	%fd943, [%rd20+2112];
	st.global.f64 	[%rd26+1560632], %fd943;
	ld.param.f64 	%fd944, [%rd20+2120];
	st.global.f64 	[%rd26+1560640], %fd944;
	ld.param.f64 	%fd945, [%rd20+2128];
	st.global.f64 	[%rd26+1560648], %fd945;
	ld.param.f64 	%fd946, [%rd20+2136];
	st.global.f64 	[%rd26+1560656], %fd946;
	ld.param.f64 	%fd947, [%rd20+2144];
	st.global.f64 	[%rd26+1560664], %fd947;
	ld.param.f64 	%fd948, [%rd20+2152];
	st.global.f64 	[%rd26+1560672], %fd948;
	ld.param.f64 	%fd949, [%rd20+2160];
	st.global.f64 	[%rd26+1560680], %fd949;
	ld.param.f64 	%fd950, [%rd20+2168];
	st.global.f64 	[%rd26+1560688], %fd950;
	ld.param.f64 	%fd951, [%rd20+2176];
	st.global.f64 	[%rd26+1560696], %fd951;
	ld.param.f64 	%fd952, [%rd20+2184];
	st.global.f64 	[%rd26+1560704], %fd952;
	ld.param.f64 	%fd953, [%rd20+2192];
	st.global.f64 	[%rd26+1560712], %fd953;
	ld.param.f64 	%fd954, [%rd20+2200];
	st.global.f64 	[%rd26+1560720], %fd954;
	ld.param.f64 	%fd955, [%rd20+2208];
	st.global.f64 	[%rd26+1560728], %fd955;
	ld.param.f64 	%fd956, [%rd20+2216];
	st.global.f64 	[%rd26+1560736], %fd956;
	ld.param.f64 	%fd957, [%rd20+2224];
	st.global.f64 	[%rd26+1560744], %fd957;
	ld.param.f64 	%fd958, [%rd20+2232];
	st.global.f64 	[%rd26+1560752], %fd958;
	ld.param.f64 	%fd959, [%rd20+2240];
	st.global.f64 	[%rd26+1560760], %fd959;
	ld.param.f64 	%fd960, [%rd20+2248];
	st.global.f64 	[%rd26+1560768], %fd960;
	ld.param.f64 	%fd961, [%rd20+2256];
	st.global.f64 	[%rd26+1560776], %fd961;
	ld.param.f64 	%fd962, [%rd20+2264];
	st.global.f64 	[%rd26+1560784], %fd962;
	ld.param.f64 	%fd963, [%rd20+2272];
	st.global.f64 	[%rd26+1560792], %fd963;
	ld.param.f64 	%fd964, [%rd20+2280];
	st.global.f64 	[%rd26+1560800], %fd964;
	ld.param.f64 	%fd965, [%rd20+2288];
	st.global.f64 	[%rd26+1560808], %fd965;
	ld.param.f64 	%fd966, [%rd20+2296];
	st.global.f64 	[%rd26+1560816], %fd966;
	ld.param.f64 	%fd967, [%rd20+2304];
	st.global.f64 	[%rd26+1560824], %fd967;
	ld.param.f64 	%fd968, [%rd20+2312];
	st.global.f64 	[%rd26+1560832], %fd968;
	ld.param.f64 	%fd969, [%rd20+2320];
	st.global.f64 	[%rd26+1560840], %fd969;
	ld.param.f64 	%fd970, [%rd20+2328];
	st.global.f64 	[%rd26+1560848], %fd970;
	ld.param.f64 	%fd971, [%rd20+2336];
	st.global.f64 	[%rd26+1560856], %fd971;
	ld.param.f64 	%fd972, [%rd20+2344];
	st.global.f64 	[%rd26+1560864], %fd972;
	ld.param.f64 	%fd973, [%rd20+2352];
	st.global.f64 	[%rd26+1560872], %fd973;
	ld.param.f64 	%fd974, [%rd20+2360];
	st.global.f64 	[%rd26+1560880], %fd974;
	ld.param.f64 	%fd975, [%rd20+2368];
	st.global.f64 	[%rd26+1560888], %fd975;
	ld.param.f64 	%fd976, [%rd20+2376];
	st.global.f64 	[%rd26+1560896], %fd976;
	ld.param.f64 	%fd977, [%rd20+2384];
	st.global.f64 	[%rd26+1560904], %fd977;
	ld.param.f64 	%fd978, [%rd20+2392];
	st.global.f64 	[%rd26+1560912], %fd978;
	ld.param.f64 	%fd979, [%rd20+2400];
	st.global.f64 	[%rd26+1560920], %fd979;
	ld.param.f64 	%fd980, [%rd20+2408];
	st.global.f64 	[%rd26+1560928], %fd980;
	ld.param.f64 	%fd981, [%rd20+2416];
	st.global.f64 	[%rd26+1560936], %fd981;
	ld.param.f64 	%fd982, [%rd20+2424];
	st.global.f64 	[%rd26+1560944], %fd982;
	ld.param.f64 	%fd983, [%rd20+2432];
	st.global.f64 	[%rd26+1560952], %fd983;
	ld.param.f64 	%fd984, [%rd20+2440];
	st.global.f64 	[%rd26+1560960], %fd984;
	ld.param.f64 	%fd985, [%rd20+2448];
	st.global.f64 	[%rd26+1560968], %fd985;
	ld.param.f64 	%fd986, [%rd20+2456];
	st.global.f64 	[%rd26+1560976], %fd986;
	ld.param.f64 	%fd987, [%rd20+2464];
	st.global.f64 	[%rd26+1560984], %fd987;
	ld.param.f64 	%fd988, [%rd20+2472];
	st.global.f64 	[%rd26+1560992], %fd988;
	ld.param.f64 	%fd989, [%rd20+2480];
	st.global.f64 	[%rd26+1561000], %fd989;
	ld.param.f64 	%fd990, [%rd20+2488];
	st.global.f64 	[%rd26+1561008], %fd990;
	ld.param.f64 	%fd991, [%rd20+2496];
	st.global.f64 	[%rd26+1561016], %fd991;
	ld.param.f64 	%fd992, [%rd20+2504];
	st.global.f64 	[%rd26+1561024], %fd992;
	ld.param.f64 	%fd993, [%rd20+2512];
	st.global.f64 	[%rd26+1561032], %fd993;
	ld.param.f64 	%fd994, [%rd20+2520];
	st.global.f64 	[%rd26+1561040], %fd994;
	ld.param.f64 	%fd995, [%rd20+2528];
	st.global.f64 	[%rd26+1561048], %fd995;
	ld.param.f64 	%fd996, [%rd20+2536];
	st.global.f64 	[%rd26+1561056], %fd996;
	ld.param.f64 	%fd997, [%rd20+2544];
	st.global.f64 	[%rd26+1561064], %fd997;
	ld.param.f64 	%fd998, [%rd20+2552];
	st.global.f64 	[%rd26+1561072], %fd998;
	ld.param.f64 	%fd999, [%rd20+2560];
	st.global.f64 	[%rd26+1561080], %fd999;
	ld.param.f64 	%fd1000, [%rd20+2568];
	st.global.f64 	[%rd26+1561088], %fd1000;
	ld.param.f64 	%fd1001, [%rd20+2576];
	st.global.f64 	[%rd26+1561096], %fd1001;
	ld.param.f64 	%fd1002, [%rd20+2584];
	st.global.f64 	[%rd26+1561104], %fd1002;
	ld.param.f64 	%fd1003, [%rd20+2592];
	st.global.f64 	[%rd26+1561112], %fd1003;
	ld.param.f64 	%fd1004, [%rd20+2600];
	st.global.f64 	[%rd26+1561120], %fd1004;
	ld.param.f64 	%fd1005, [%rd20+2608];
	st.global.f64 	[%rd26+1561128], %fd1005;
	ld.param.f64 	%fd1006, [%rd20+2616];
	st.global.f64 	[%rd26+1561136], %fd1006;
	ld.param.f64 	%fd1007, [%rd20+2624];
	st.global.f64 	[%rd26+1561144], %fd1007;
	ld.param.f64 	%fd1008, [%rd20+2632];
	st.global.f64 	[%rd26+1561152], %fd1008;
	ld.param.f64 	%fd1009, [%rd20+2640];
	st.global.f64 	[%rd26+1561160], %fd1009;
	ld.param.f64 	%fd1010, [%rd20+2648];
	st.global.f64 	[%rd26+1561168], %fd1010;
	ld.param.f64 	%fd1011, [%rd20+2656];
	st.global.f64 	[%rd26+1561176], %fd1011;
	ld.param.f64 	%fd1012, [%rd20+2664];
	st.global.f64 	[%rd26+1561184], %fd1012;
	ld.param.f64 	%fd1013, [%rd20+2672];
	st.global.f64 	[%rd26+1561192], %fd1013;
	ld.param.f64 	%fd1014, [%rd20+2680];
	st.global.f64 	[%rd26+1561200], %fd1014;
	ld.param.f64 	%fd1015, [%rd20+2688];
	st.global.f64 	[%rd26+1561208], %fd1015;
	ld.param.f64 	%fd1016, [%rd20+2696];
	st.global.f64 	[%rd26+1561216], %fd1016;
	ld.param.f64 	%fd1017, [%rd20+2704];
	st.global.f64 	[%rd26+1561224], %fd1017;
	ld.param.f64 	%fd1018, [%rd20+2712];
	st.global.f64 	[%rd26+1561232], %fd1018;
	ld.param.f64 	%fd1019, [%rd20+2720];
	st.global.f64 	[%rd26+1561240], %fd1019;
	ld.param.f64 	%fd1020, [%rd20+2728];
	st.global.f64 	[%rd26+1561248], %fd1020;
	ld.param.f64 	%fd1021, [%rd20+2736];
	st.global.f64 	[%rd26+1561256], %fd1021;
	ld.param.f64 	%fd1022, [%rd20+2744];
	st.global.f64 	[%rd26+1561264], %fd1022;
	ld.param.f64 	%fd1023, [%rd20+2752];
	st.global.f64 	[%rd26+1561272], %fd1023;
	ld.param.f64 	%fd1024, [%rd20+2760];
	st.global.f64 	[%rd26+1561280], %fd1024;
	ld.param.f64 	%fd1025, [%rd20+2768];
	st.global.f64 	[%rd26+1561288], %fd1025;
	ld.param.f64 	%fd1026, [%rd20+2776];
	st.global.f64 	[%rd26+1561296], %fd1026;
	ld.param.f64 	%fd1027, [%rd20+2784];
	st.global.f64 	[%rd26+1561304], %fd1027;
	ld.param.f64 	%fd1028, [%rd20+2792];
	st.global.f64 	[%rd26+1561312], %fd1028;
	ld.param.f64 	%fd1029, [%rd20+2800];
	st.global.f64 	[%rd26+1561320], %fd1029;
	ld.param.f64 	%fd1030, [%rd20+2808];
	st.global.f64 	[%rd26+1561328], %fd1030;
	ld.param.f64 	%fd1031, [%rd20+2816];
	st.global.f64 	[%rd26+1561336], %fd1031;
	ld.param.f64 	%fd1032, [%rd20+2824];
	st.global.f64 	[%rd26+1561344], %fd1032;
	ld.param.f64 	%fd1033, [%rd20+2832];
	st.global.f64 	[%rd26+1561352], %fd1033;
	ld.param.f64 	%fd1034, [%rd20+2840];
	st.global.f64 	[%rd26+1561360], %fd1034;
	ld.param.f64 	%fd1035, [%rd20+2848];
	st.global.f64 	[%rd26+1561368], %fd1035;
	ld.param.f64 	%fd1036, [%rd20+2856];
	st.global.f64 	[%rd26+1561376], %fd1036;
	ld.param.f64 	%fd1037, [%rd20+2864];
	st.global.f64 	[%rd26+1561384], %fd1037;
	ld.param.f64 	%fd1038, [%rd20+2872];
	st.global.f64 	[%rd26+1561392], %fd1038;
	ld.param.f64 	%fd1039, [%rd20+2880];
	st.global.f64 	[%rd26+1561400], %fd1039;
	ld.param.f64 	%fd1040, [%rd20+2888];
	st.global.f64 	[%rd26+1561408], %fd1040;
	ld.param.f64 	%fd1041, [%rd20+2896];
	st.global.f64 	[%rd26+1561416], %fd1041;
	ld.param.f64 	%fd1042, [%rd20+2904];
	st.global.f64 	[%rd26+1561424], %fd1042;
	ld.param.f64 	%fd1043, [%rd20+2912];
	st.global.f64 	[%rd26+1561432], %fd1043;
	ld.param.f64 	%fd1044, [%rd20+2920];
	st.global.f64 	[%rd26+1561440], %fd1044;
	ld.param.f64 	%fd1045, [%rd20+2928];
	st.global.f64 	[%rd26+1561448], %fd1045;
	ld.param.f64 	%fd1046, [%rd20+2936];
	st.global.f64 	[%rd26+1561456], %fd1046;
	ld.param.f64 	%fd1047, [%rd20+2944];
	st.global.f64 	[%rd26+1561464], %fd1047;
	ld.param.f64 	%fd1048, [%rd20+2952];
	st.global.f64 	[%rd26+1561472], %fd1048;
	ld.param.f64 	%fd1049, [%rd20+2960];
	st.global.f64 	[%rd26+1561480], %fd1049;
	ld.param.f64 	%fd1050, [%rd20+2968];
	st.global.f64 	[%rd26+1561488], %fd1050;
	ld.param.f64 	%fd1051, [%rd20+2976];
	st.global.f64 	[%rd26+1561496], %fd1051;
	ld.param.f64 	%fd1052, [%rd20+2984];
	st.global.f64 	[%rd26+1561504], %fd1052;
	ld.param.f64 	%fd1053, [%rd20+2992];
	st.global.f64 	[%rd26+1561512], %fd1053;
	ld.param.f64 	%fd1054, [%rd20+3000];
	st.global.f64 	[%rd26+1561520], %fd1054;
	ld.param.f64 	%fd1055, [%rd20+3008];
	st.global.f64 	[%rd26+1561528], %fd1055;
	ld.param.f64 	%fd1056, [%rd20+3016];
	st.global.f64 	[%rd26+1561536], %fd1056;
	ld.param.f64 	%fd1057, [%rd20+3024];
	st.global.f64 	[%rd26+1561544], %fd1057;
	ld.param.f64 	%fd1058, [%rd20+3032];
	st.global.f64 	[%rd26+1561552], %fd1058;
	ld.param.f64 	%fd1059, [%rd20+3040];
	st.global.f64 	[%rd26+1561560], %fd1059;
	ld.param.f64 	%fd1060, [%rd20+3048];
	st.global.f64 	[%rd26+1561568], %fd1060;
	ld.param.f64 	%fd1061, [%rd20+3056];
	st.global.f64 	[%rd26+1561576], %fd1061;
	ld.param.f64 	%fd1062, [%rd20+3064];
	st.global.f64 	[%rd26+1561584], %fd1062;
	ld.param.f64 	%fd1063, [%rd20+3072];
	st.global.f64 	[%rd26+1561592], %fd1063;
	ld.param.f64 	%fd1064, [%rd20+3080];
	st.global.f64 	[%rd26+1561600], %fd1064;
	ld.param.f64 	%fd1065, [%rd20+3088];
	st.global.f64 	[%rd26+1561608], %fd1065;
	ld.param.f64 	%fd1066, [%rd20+3096];
	st.global.f64 	[%rd26+1561616], %fd1066;
	ld.param.f64 	%fd1067, [%rd20+3104];
	st.global.f64 	[%rd26+1561624], %fd1067;
	ld.param.f64 	%fd1068, [%rd20+3112];
	st.global.f64 	[%rd26+1561632], %fd1068;
	ld.param.f64 	%fd1069, [%rd20+3120];
	st.global.f64 	[%rd26+1561640], %fd1069;
	ld.param.f64 	%fd1070, [%rd20+3128];
	st.global.f64 	[%rd26+1561648], %fd1070;
	ld.param.f64 	%fd1071, [%rd20+3136];
	st.global.f64 	[%rd26+1561656], %fd1071;
	ld.param.f64 	%fd1072, [%rd20+3144];
	st.global.f64 	[%rd26+1561664], %fd1072;
	ld.param.f64 	%fd1073, [%rd20+3152];
	st.global.f64 	[%rd26+1561672], %fd1073;
	ld.param.f64 	%fd1074, [%rd20+3160];
	st.global.f64 	[%rd26+1561680], %fd1074;
	ld.param.f64 	%fd1075, [%rd20+3168];
	st.global.f64 	[%rd26+1561688], %fd1075;
	ld.param.f64 	%fd1076, [%rd20+3176];
	st.global.f64 	[%rd26+1561696], %fd1076;
	ld.param.f64 	%fd1077, [%rd20+3184];
	st.global.f64 	[%rd26+1561704], %fd1077;
	ld.param.f64 	%fd1078, [%rd20+3192];
	st.global.f64 	[%rd26+1561712], %fd1078;
	ld.param.f64 	%fd1079, [%rd20+3200];
	st.global.f64 	[%rd26+1561720], %fd1079;
	ld.param.f64 	%fd1080, [%rd20+3208];
	st.global.f64 	[%rd26+1561728], %fd1080;
	ld.param.f64 	%fd1081, [%rd20+3216];
	st.global.f64 	[%rd26+1561736], %fd1081;
	ld.param.f64 	%fd1082, [%rd20+3224];
	st.global.f64 	[%rd26+1561744], %fd1082;
	ld.param.f64 	%fd1083, [%rd20+3232];
	st.global.f64 	[%rd26+1561752], %fd1083;
	ld.param.f64 	%fd1084, [%rd20+3240];
	st.global.f64 	[%rd26+1561760], %fd1084;
	ld.param.f64 	%fd1085, [%rd20+3248];
	st.global.f64 	[%rd26+1561768], %fd1085;
	ld.param.f64 	%fd1086, [%rd20+3256];
	st.global.f64 	[%rd26+1561776], %fd1086;
	ld.param.f64 	%fd1087, [%rd20+3264];
	st.global.f64 	[%rd26+1561784], %fd1087;
	ld.param.f64 	%fd1088, [%rd20+3272];
	st.global.f64 	[%rd26+1561792], %fd1088;
	ld.param.f64 	%fd1089, [%rd20+3280];
	st.global.f64 	[%rd26+1561800], %fd1089;
	ld.param.f64 	%fd1090, [%rd20+3288];
	st.global.f64 	[%rd26+1561808], %fd1090;
	ld.param.f64 	%fd1091, [%rd20+3296];
	st.global.f64 	[%rd26+1561816], %fd1091;
	ld.param.f64 	%fd1092, [%rd20+3304];
	st.global.f64 	[%rd26+1561824], %fd1092;
	ld.param.f64 	%fd1093, [%rd20+3312];
	st.global.f64 	[%rd26+1561832], %fd1093;
	ld.param.f64 	%fd1094, [%rd20+3320];
	st.global.f64 	[%rd26+1561840], %fd1094;
	ld.param.f64 	%fd1095, [%rd20+3328];
	st.global.f64 	[%rd26+1561848], %fd1095;
	ld.param.f64 	%fd1096, [%rd20+3336];
	st.global.f64 	[%rd26+1561856], %fd1096;
	ld.param.f64 	%fd1097, [%rd20+3344];
	st.global.f64 	[%rd26+1561864], %fd1097;
	ld.param.f64 	%fd1098, [%rd20+3352];
	st.global.f64 	[%rd26+1561872], %fd1098;
	ld.param.f64 	%fd1099, [%rd20+3360];
	st.global.f64 	[%rd26+1561880], %fd1099;
	ld.param.f64 	%fd1100, [%rd20+3368];
	st.global.f64 	[%rd26+1561888], %fd1100;
	ld.param.f64 	%fd1101, [%rd20+3376];
	st.global.f64 	[%rd26+1561896], %fd1101;
	ld.param.f64 	%fd1102, [%rd20+3384];
	st.global.f64 	[%rd26+1561904], %fd1102;
	ld.param.f64 	%fd1103, [%rd20+3392];
	st.global.f64 	[%rd26+1561912], %fd1103;
	ld.param.f64 	%fd1104, [%rd20+3400];
	st.global.f64 	[%rd26+1561920], %fd1104;
	ld.param.f64 	%fd1105, [%rd20+3408];
	st.global.f64 	[%rd26+1561928], %fd1105;
	ld.param.f64 	%fd1106, [%rd20+3416];
	st.global.f64 	[%rd26+1561936], %fd1106;
	ld.param.f64 	%fd1107, [%rd20+3424];
	st.global.f64 	[%rd26+1561944], %fd1107;
	ld.param.f64 	%fd1108, [%rd20+3432];
	st.global.f64 	[%rd26+1561952], %fd1108;
	ld.param.f64 	%fd1109, [%rd20+3440];
	st.global.f64 	[%rd26+1561960], %fd1109;
	ld.param.f64 	%fd1110, [%rd20+3448];
	st.global.f64 	[%rd26+1561968], %fd1110;
	ld.param.f64 	%fd1111, [%rd20+3456];
	st.global.f64 	[%rd26+1561976], %fd1111;
	ld.param.f64 	%fd1112, [%rd20+3464];
	st.global.f64 	[%rd26+1561984], %fd1112;
	ld.param.f64 	%fd1113, [%rd20+3472];
	st.global.f64 	[%rd26+1561992], %fd1113;
	ld.param.f64 	%fd1114, [%rd20+3480];
	st.global.f64 	[%rd26+1562000], %fd1114;
	ld.param.f64 	%fd1115, [%rd20+3488];
	st.global.f64 	[%rd26+1562008], %fd1115;
	ld.param.f64 	%fd1116, [%rd20+3496];
	st.global.f64 	[%rd26+1562016], %fd1116;
	ld.param.f64 	%fd1117, [%rd20+3504];
	st.global.f64 	[%rd26+1562024], %fd1117;
	ld.param.f64 	%fd1118, [%rd20+3512];
	st.global.f64 	[%rd26+1562032], %fd1118;
	ld.param.f64 	%fd1119, [%rd20+3520];
	st.global.f64 	[%rd26+1562040], %fd1119;
	ld.param.f64 	%fd1120, [%rd20+3528];
	st.global.f64 	[%rd26+1562048], %fd1120;
	ld.param.f64 	%fd1121, [%rd20+3536];
	st.global.f64 	[%rd26+1562056], %fd1121;
	ld.param.f64 	%fd1122, [%rd20+3544];
	st.global.f64 	[%rd26+1562064], %fd1122;
	ld.param.f64 	%fd1123, [%rd20+3552];
	st.global.f64 	[%rd26+1562072], %fd1123;
	ld.param.f64 	%fd1124, [%rd20+3560];
	st.global.f64 	[%rd26+1562080], %fd1124;
	ld.param.f64 	%fd1125, [%rd20+3568];
	st.global.f64 	[%rd26+1562088], %fd1125;
	ld.param.f64 	%fd1126, [%rd20+3576];
	st.global.f64 	[%rd26+1562096], %fd1126;
	ld.param.f64 	%fd1127, [%rd20+3584];
	st.global.f64 	[%rd26+1562104], %fd1127;
	ld.param.f64 	%fd1128, [%rd20+3592];
	st.global.f64 	[%rd26+1562112], %fd1128;
	ld.param.f64 	%fd1129, [%rd20+3600];
	st.global.f64 	[%rd26+1562120], %fd1129;
	ld.param.f64 	%fd1130, [%rd20+3608];
	st.global.f64 	[%rd26+1562128], %fd1130;
	ld.param.f64 	%fd1131, [%rd20+3616];
	st.global.f64 	[%rd26+1562136], %fd1131;
	ld.param.f64 	%fd1132, [%rd20+3624];
	st.global.f64 	[%rd26+1562144], %fd1132;
	ld.param.f64 	%fd1133, [%rd20+3632];
	st.global.f64 	[%rd26+1562152], %fd1133;
	ld.param.f64 	%fd1134, [%rd20+3640];
	st.global.f64 	[%rd26+1562160], %fd1134;
	ld.param.f64 	%fd1135, [%rd20+3648];
	st.global.f64 	[%rd26+1562168], %fd1135;
	ld.param.f64 	%fd1136, [%rd20+3656];
	st.global.f64 	[%rd26+1562176], %fd1136;
	ld.param.f64 	%fd1137, [%rd20+3664];
	st.global.f64 	[%rd26+1562184], %fd1137;
	ld.param.f64 	%fd1138, [%rd20+3672];
	st.global.f64 	[%rd26+1562192], %fd1138;
	ld.param.f64 	%fd1139, [%rd20+3680];
	st.global.f64 	[%rd26+1562200], %fd1139;
	ld.param.f64 	%fd1140, [%rd20+3688];
	st.global.f64 	[%rd26+1562208], %fd1140;
	ld.param.f64 	%fd1141, [%rd20+3696];
	st.global.f64 	[%rd26+1562216], %fd1141;
	ld.param.f64 	%fd1142, [%rd20+3704];
	st.global.f64 	[%rd26+1562224], %fd1142;
	ld.param.f64 	%fd1143, [%rd20+3712];
	st.global.f64 	[%rd26+1562232], %fd1143;
	ld.param.f64 	%fd1144, [%rd20+3720];
	st.global.f64 	[%rd26+1562240], %fd1144;
	ld.param.f64 	%fd1145, [%rd20+3728];
	st.global.f64 	[%rd26+1562248], %fd1145;
	ld.param.f64 	%fd1146, [%rd20+3736];
	st.global.f64 	[%rd26+1562256], %fd1146;
	ld.param.f64 	%fd1147, [%rd20+3744];
	st.global.f64 	[%rd26+1562264], %fd1147;
	ld.param.f64 	%fd1148, [%rd20+3752];
	st.global.f64 	[%rd26+1562272], %fd1148;
	ld.param.f64 	%fd1149, [%rd20+3760];
	st.global.f64 	[%rd26+1562280], %fd1149;
	ld.param.f64 	%fd1150, [%rd20+3768];
	st.global.f64 	[%rd26+1562288], %fd1150;
	ld.param.f64 	%fd1151, [%rd20+3776];
	st.global.f64 	[%rd26+1562296], %fd1151;
	ld.param.f64 	%fd1152, [%rd20+3784];
	st.global.f64 	[%rd26+1562304], %fd1152;
	ld.param.f64 	%fd1153, [%rd20+3792];
	st.global.f64 	[%rd26+1562312], %fd1153;
	ld.param.f64 	%fd1154, [%rd20+3800];
	st.global.f64 	[%rd26+1562320], %fd1154;
	ld.param.f64 	%fd1155, [%rd20+3808];
	st.global.f64 	[%rd26+1562328], %fd1155;
	ld.param.f64 	%fd1156, [%rd20+3816];
	st.global.f64 	[%rd26+1562336], %fd1156;
	ld.param.f64 	%fd1157, [%rd20+3824];
	st.global.f64 	[%rd26+1562344], %fd1157;
	ld.param.f64 	%fd1158, [%rd20+3832];
	st.global.f64 	[%rd26+1562352], %fd1158;
	ld.param.f64 	%fd1159, [%rd20+3840];
	st.global.f64 	[%rd26+1562360], %fd1159;
	ld.param.f64 	%fd1160, [%rd20+3848];
	st.global.f64 	[%rd26+1562368], %fd1160;
	ld.param.f64 	%fd1161, [%rd20+3856];
	st.global.f64 	[%rd26+1562376], %fd1161;
	ld.param.f64 	%fd1162, [%rd20+3864];
	st.global.f64 	[%rd26+1562384], %fd1162;
	ld.param.f64 	%fd1163, [%rd20+3872];
	st.global.f64 	[%rd26+1562392], %fd1163;
	ld.param.f64 	%fd1164, [%rd20+3880];
	st.global.f64 	[%rd26+1562400], %fd1164;
	ld.param.f64 	%fd1165, [%rd20+3888];
	st.global.f64 	[%rd26+1562408], %fd1165;
	ld.param.f64 	%fd1166, [%rd20+3896];
	st.global.f64 	[%rd26+1562416], %fd1166;
	ld.param.f64 	%fd1167, [%rd20+3904];
	st.global.f64 	[%rd26+1562424], %fd1167;
	ld.param.f64 	%fd1168, [%rd20+3912];
	st.global.f64 	[%rd26+1562432], %fd1168;
	ld.param.f64 	%fd1169, [%rd20+3920];
	st.global.f64 	[%rd26+1562440], %fd1169;
	ld.param.f64 	%fd1170, [%rd20+3928];
	st.global.f64 	[%rd26+1562448], %fd1170;
	ld.param.f64 	%fd1171, [%rd20+3936];
	st.global.f64 	[%rd26+1562456], %fd1171;
	ld.param.f64 	%fd1172, [%rd20+3944];
	st.global.f64 	[%rd26+1562464], %fd1172;
	ld.param.f64 	%fd1173, [%rd20+3952];
	st.global.f64 	[%rd26+1562472], %fd1173;
	ld.param.f64 	%fd1174, [%rd20+3960];
	st.global.f64 	[%rd26+1562480], %fd1174;
	ld.param.f64 	%fd1175, [%rd20+3968];
	st.global.f64 	[%rd26+1562488], %fd1175;
	ld.param.f64 	%fd1176, [%rd20+3976];
	st.global.f64 	[%rd26+1562496], %fd1176;
	ld.param.f64 	%fd1177, [%rd20+3984];
	st.global.f64 	[%rd26+1562504], %fd1177;
	ld.param.f64 	%fd1178, [%rd20+3992];
	st.global.f64 	[%rd26+1562512], %fd1178;
	ld.param.f64 	%fd1179, [%rd20+4000];
	st.global.f64 	[%rd26+1562520], %fd1179;
	ld.param.f64 	%fd1180, [%rd20+4008];
	st.global.f64 	[%rd26+1562528], %fd1180;
	ld.param.f64 	%fd1181, [%rd20+4016];
	st.global.f64 	[%rd26+1562536], %fd1181;
	ld.param.f64 	%fd1182, [%rd20+4024];
	st.global.f64 	[%rd26+1562544], %fd1182;
	ld.param.f64 	%fd1183, [%rd20+4032];
	st.global.f64 	[%rd26+1562552], %fd1183;
	ld.param.f64 	%fd1184, [%rd20+4040];
	st.global.f64 	[%rd26+1562560], %fd1184;
	ld.param.f64 	%fd1185, [%rd20+4048];
	st.global.f64 	[%rd26+1562568], %fd1185;
	ld.param.f64 	%fd1186, [%rd20+4056];
	st.global.f64 	[%rd26+1562576], %fd1186;
	ld.param.f64 	%fd1187, [%rd20+4064];
	st.global.f64 	[%rd26+1562584], %fd1187;
	ld.param.f64 	%fd1188, [%rd20+4072];
	st.global.f64 	[%rd26+1562592], %fd1188;
	ld.param.f64 	%fd1189, [%rd20+4080];
	st.global.f64 	[%rd26+1562600], %fd1189;
	ld.param.f64 	%fd1190, [%rd20+4088];
	st.global.f64 	[%rd26+1562608], %fd1190;
	ld.param.f64 	%fd1191, [%rd20+4096];
	st.global.f64 	[%rd26+1562616], %fd1191;
	ld.param.f64 	%fd1192, [%rd20+4104];
	st.global.f64 	[%rd26+1562624], %fd1192;
	ld.param.f64 	%fd1193, [%rd20+4112];
	st.global.f64 	[%rd26+1562632], %fd1193;
	ld.param.f64 	%fd1194, [%rd20+4120];
	st.global.f64 	[%rd26+1562640], %fd1194;
	ld.param.f64 	%fd1195, [%rd20+4128];
	st.global.f64 	[%rd26+1562648], %fd1195;
	ld.param.f64 	%fd1196, [%rd20+4136];
	st.global.f64 	[%rd26+1562656], %fd1196;
	ld.param.f64 	%fd1197, [%rd20+4144];
	st.global.f64 	[%rd26+1562664], %fd1197;
	ld.param.f64 	%fd1198, [%rd20+4152];
	st.global.f64 	[%rd26+1562672], %fd1198;
	ld.param.f64 	%fd1199, [%rd20+4160];
	st.global.f64 	[%rd26+1562680], %fd1199;
	ld.param.f64 	%fd1200, [%rd20+4168];
	st.global.f64 	[%rd26+1562688], %fd1200;
	ld.param.f64 	%fd1201, [%rd20+4176];
	st.global.f64 	[%rd26+1562696], %fd1201;
	ld.param.f64 	%fd1202, [%rd20+4184];
	st.global.f64 	[%rd26+1562704], %fd1202;
	ld.param.f64 	%fd1203, [%rd20+4192];
	st.global.f64 	[%rd26+1562712], %fd1203;
	ld.param.f64 	%fd1204, [%rd20+4200];
	st.global.f64 	[%rd26+1562720], %fd1204;
	ld.param.f64 	%fd1205, [%rd20+4208];
	st.global.f64 	[%rd26+1562728], %fd1205;
	ld.param.f64 	%fd1206, [%rd20+4216];
	st.global.f64 	[%rd26+1562736], %fd1206;
	ld.param.f64 	%fd1207, [%rd20+4224];
	st.global.f64 	[%rd26+1562744], %fd1207;
	ld.param.f64 	%fd1208, [%rd20+4232];
	st.global.f64 	[%rd26+1562752], %fd1208;
	ld.param.f64 	%fd1209, [%rd20+4240];
	st.global.f64 	[%rd26+1562760], %fd1209;
	ld.param.f64 	%fd1210, [%rd20+4248];
	st.global.f64 	[%rd26+1562768], %fd1210;
	ld.param.f64 	%fd1211, [%rd20+4256];
	st.global.f64 	[%rd26+1562776], %fd1211;
	ld.param.f64 	%fd1212, [%rd20+4264];
	st.global.f64 	[%rd26+1562784], %fd1212;
	ld.param.f64 	%fd1213, [%rd20+4272];
	st.global.f64 	[%rd26+1562792], %fd1213;
	ld.param.f64 	%fd1214, [%rd20+4280];
	st.global.f64 	[%rd26+1562800], %fd1214;
	ld.param.f64 	%fd1215, [%rd20+4288];
	st.global.f64 	[%rd26+1562808], %fd1215;
	ld.param.f64 	%fd1216, [%rd20+4296];
	st.global.f64 	[%rd26+1562816], %fd1216;
	ld.param.f64 	%fd1217, [%rd20+4304];
	st.global.f64 	[%rd26+1562824], %fd1217;
	ld.param.f64 	%fd1218, [%rd20+4312];
	st.global.f64 	[%rd26+1562832], %fd1218;
	ld.param.f64 	%fd1219, [%rd20+4320];
	st.global.f64 	[%rd26+1562840], %fd1219;
	ld.param.f64 	%fd1220, [%rd20+4328];
	st.global.f64 	[%rd26+1562848], %fd1220;
	ld.param.f64 	%fd1221, [%rd20+4336];
	st.global.f64 	[%rd26+1562856], %fd1221;
	ld.param.f64 	%fd1222, [%rd20+4344];
	st.global.f64 	[%rd26+1562864], %fd1222;
	ld.param.f64 	%fd1223, [%rd20+4352];
	st.global.f64 	[%rd26+1562872], %fd1223;
	ld.param.f64 	%fd1224, [%rd20+4360];
	st.global.f64 	[%rd26+1562880], %fd1224;
	ld.param.f64 	%fd1225, [%rd20+4368];
	st.global.f64 	[%rd26+1562888], %fd1225;
	ld.param.f64 	%fd1226, [%rd20+4376];
	st.global.f64 	[%rd26+1562896], %fd1226;
	ld.param.f64 	%fd1227, [%rd20+4384];
	st.global.f64 	[%rd26+1562904], %fd1227;
	ld.param.f64 	%fd1228, [%rd20+4392];
	st.global.f64 	[%rd26+1562912], %fd1228;
	ld.param.f64 	%fd1229, [%rd20+4400];
	st.global.f64 	[%rd26+1562920], %fd1229;
	ld.param.f64 	%fd1230, [%rd20+4408];
	st.global.f64 	[%rd26+1562928], %fd1230;
	ld.param.f64 	%fd1231, [%rd20+4416];
	st.global.f64 	[%rd26+1562936], %fd1231;
	ld.param.f64 	%fd1232, [%rd20+4424];
	st.global.f64 	[%rd26+1562944], %fd1232;
	ld.param.f64 	%fd1233, [%rd20+4432];
	st.global.f64 	[%rd26+1562952], %fd1233;
	ld.param.f64 	%fd1234, [%rd20+4440];
	st.global.f64 	[%rd26+1562960], %fd1234;
	ld.param.f64 	%fd1235, [%rd20+4448];
	st.global.f64 	[%rd26+1562968], %fd1235;
	ld.param.f64 	%fd1236, [%rd20+4456];
	st.global.f64 	[%rd26+1562976], %fd1236;
	ld.param.f64 	%fd1237, [%rd20+4464];
	st.global.f64 	[%rd26+1562984], %fd1237;
	ld.param.f64 	%fd1238, [%rd20+4472];
	st.global.f64 	[%rd26+1562992], %fd1238;
	ld.param.f64 	%fd1239, [%rd20+4480];
	st.global.f64 	[%rd26+1563000], %fd1239;
	ld.param.f64 	%fd1240, [%rd20+4488];
	st.global.f64 	[%rd26+1563008], %fd1240;
	ld.param.f64 	%fd1241, [%rd20+4496];
	st.global.f64 	[%rd26+1563016], %fd1241;
	ld.param.f64 	%fd1242, [%rd20+4504];
	st.global.f64 	[%rd26+1563024], %fd1242;
	ld.param.f64 	%fd1243, [%rd20+4512];
	st.global.f64 	[%rd26+1563032], %fd1243;
	ld.param.f64 	%fd1244, [%rd20+4520];
	st.global.f64 	[%rd26+1563040], %fd1244;
	ld.param.f64 	%fd1245, [%rd20+4528];
	st.global.f64 	[%rd26+1563048], %fd1245;
	ld.param.f64 	%fd1246, [%rd20+4536];
	st.global.f64 	[%rd26+1563056], %fd1246;
	ld.param.f64 	%fd1247, [%rd20+4544];
	st.global.f64 	[%rd26+1563064], %fd1247;
	ld.param.f64 	%fd1248, [%rd20+4552];
	st.global.f64 	[%rd26+1563072], %fd1248;
	ld.param.f64 	%fd1249, [%rd20+4560];
	st.global.f64 	[%rd26+1563080], %fd1249;
	ld.param.f64 	%fd1250, [%rd20+4568];
	st.global.f64 	[%rd26+1563088], %fd1250;
	ld.param.f64 	%fd1251, [%rd20+4576];
	st.global.f64 	[%rd26+1563096], %fd1251;
	ld.param.f64 	%fd1252, [%rd20+4584];
	st.global.f64 	[%rd26+1563104], %fd1252;
	ld.param.f64 	%fd1253, [%rd20+4592];
	st.global.f64 	[%rd26+1563112], %fd1253;
	ld.param.f64 	%fd1254, [%rd20+4600];
	st.global.f64 	[%rd26+1563120], %fd1254;
	ld.param.f64 	%fd1255, [%rd20+4608];
	st.global.f64 	[%rd26+1563128], %fd1255;
	ld.param.f64 	%fd1256, [%rd20+4616];
	st.global.f64 	[%rd26+1563136], %fd1256;
	ld.param.f64 	%fd1257, [%rd20+4624];
	st.global.f64 	[%rd26+1563144], %fd1257;
	ld.param.f64 	%fd1258, [%rd20+4632];
	st.global.f64 	[%rd26+1563152], %fd1258;
	ld.param.f64 	%fd1259, [%rd20+4640];
	st.global.f64 	[%rd26+1563160], %fd1259;
	ld.param.f64 	%fd1260, [%rd20+4648];
	st.global.f64 	[%rd26+1563168], %fd1260;
	ld.param.f64 	%fd1261, [%rd20+4656];
	st.global.f64 	[%rd26+1563176], %fd1261;
	ld.param.f64 	%fd1262, [%rd20+4664];
	st.global.f64 	[%rd26+1563184], %fd1262;
	ld.param.f64 	%fd1263, [%rd20+4672];
	st.global.f64 	[%rd26+1563192], %fd1263;
	ld.param.f64 	%fd1264, [%rd20+4680];
	st.global.f64 	[%rd26+1563200], %fd1264;
	ld.param.f64 	%fd1265, [%rd20+4688];
	st.global.f64 	[%rd26+1563208], %fd1265;
	ld.param.f64 	%fd1266, [%rd20+4696];
	st.global.f64 	[%rd26+1563216], %fd1266;
	ld.param.f64 	%fd1267, [%rd20+4704];
	st.global.f64 	[%rd26+1563224], %fd1267;
	ld.param.f64 	%fd1268, [%rd20+4712];
	st.global.f64 	[%rd26+1563232], %fd1268;
	ld.param.f64 	%fd1269, [%rd20+4720];
	st.global.f64 	[%rd26+1563240], %fd1269;
	ld.param.f64 	%fd1270, [%rd20+4728];
	st.global.f64 	[%rd26+1563248], %fd1270;
	ld.param.f64 	%fd1271, [%rd20+4736];
	st.global.f64 	[%rd26+1563256], %fd1271;
	ld.param.f64 	%fd1272, [%rd20+4744];
	st.global.f64 	[%rd26+1563264], %fd1272;
	ld.param.f64 	%fd1273, [%rd20+4752];
	st.global.f64 	[%rd26+1563272], %fd1273;
	ld.param.f64 	%fd1274, [%rd20+4760];
	st.global.f64 	[%rd26+1563280], %fd1274;
	ld.param.f64 	%fd1275, [%rd20+4768];
	st.global.f64 	[%rd26+1563288], %fd1275;
	ld.param.f64 	%fd1276, [%rd20+4776];
	st.global.f64 	[%rd26+1563296], %fd1276;
	ld.param.f64 	%fd1277, [%rd20+4784];
	st.global.f64 	[%rd26+1563304], %fd1277;
	ld.param.f64 	%fd1278, [%rd20+4792];
	st.global.f64 	[%rd26+1563312], %fd1278;
	ld.param.f64 	%fd1279, [%rd20+4800];
	st.global.f64 	[%rd26+1563320], %fd1279;
	ld.param.f64 	%fd1280, [%rd20+4808];
	st.global.f64 	[%rd26+1563328], %fd1280;
	ld.param.f64 	%fd1281, [%rd20+4816];
	st.global.f64 	[%rd26+1563336], %fd1281;
	ld.param.f64 	%fd1282, [%rd20+4824];
	st.global.f64 	[%rd26+1563344], %fd1282;
	ld.param.f64 	%fd1283, [%rd20+4832];
	st.global.f64 	[%rd26+1563352], %fd1283;
	ld.param.f64 	%fd1284, [%rd20+4840];
	st.global.f64 	[%rd26+1563360], %fd1284;
	ld.param.f64 	%fd1285, [%rd20+4848];
	st.global.f64 	[%rd26+1563368], %fd1285;
	ld.param.f64 	%fd1286, [%rd20+4856];
	st.global.f64 	[%rd26+1563376], %fd1286;
	ld.param.f64 	%fd1287, [%rd20+4864];
	st.global.f64 	[%rd26+1563384], %fd1287;
	ld.param.f64 	%fd1288, [%rd20+4872];
	st.global.f64 	[%rd26+1563392], %fd1288;
	ld.param.f64 	%fd1289, [%rd20+4880];
	st.global.f64 	[%rd26+1563400], %fd1289;
	ld.param.f64 	%fd1290, [%rd20+4888];
	st.global.f64 	[%rd26+1563408], %fd1290;
	ld.param.f64 	%fd1291, [%rd20+4896];
	st.global.f64 	[%rd26+1563416], %fd1291;
	ld.param.f64 	%fd1292, [%rd20+4904];
	st.global.f64 	[%rd26+1563424], %fd1292;
	ld.param.f64 	%fd1293, [%rd20+4912];
	st.global.f64 	[%rd26+1563432], %fd1293;
	ld.param.f64 	%fd1294, [%rd20+4920];
	st.global.f64 	[%rd26+1563440], %fd1294;
	ld.param.f64 	%fd1295, [%rd20+4928];
	st.global.f64 	[%rd26+1563448], %fd1295;
	ld.param.f64 	%fd1296, [%rd20+4936];
	st.global.f64 	[%rd26+1563456], %fd1296;
	ld.param.f64 	%fd1297, [%rd20+4944];
	st.global.f64 	[%rd26+1563464], %fd1297;
	ld.param.f64 	%fd1298, [%rd20+4952];
	st.global.f64 	[%rd26+1563472], %fd1298;
	ld.param.f64 	%fd1299, [%rd20+4960];
	st.global.f64 	[%rd26+1563480], %fd1299;
	ld.param.f64 	%fd1300, [%rd20+4968];
	st.global.f64 	[%rd26+1563488], %fd1300;
	ld.param.f64 	%fd1301, [%rd20+4976];
	st.global.f64 	[%rd26+1563496], %fd1301;
	ld.param.f64 	%fd1302, [%rd20+4984];
	st.global.f64 	[%rd26+1563504], %fd1302;
	ld.param.f64 	%fd1303, [%rd20+4992];
	st.global.f64 	[%rd26+1563512], %fd1303;
	ld.param.f64 	%fd1304, [%rd20+5000];
	st.global.f64 	[%rd26+1563520], %fd1304;
	ld.param.f64 	%fd1305, [%rd20+5008];
	st.global.f64 	[%rd26+1563528], %fd1305;
	ld.param.f64 	%fd1306, [%rd20+5016];
	st.global.f64 	[%rd26+1563536], %fd1306;
	ld.param.f64 	%fd1307, [%rd20+5024];
	st.global.f64 	[%rd26+1563544], %fd1307;
	ld.param.f64 	%fd1308, [%rd20+5032];
	st.global.f64 	[%rd26+1563552], %fd1308;
	ld.param.f64 	%fd1309, [%rd20+5040];
	st.global.f64 	[%rd26+1563560], %fd1309;
	ld.param.f64 	%fd1310, [%rd20+5048];
	st.global.f64 	[%rd26+1563568], %fd1310;
	ld.param.f64 	%fd1311, [%rd20+5056];
	st.global.f64 	[%rd26+1563576], %fd1311;
	ld.param.f64 	%fd1312, [%rd20+5064];
	st.global.f64 	[%rd26+1563584], %fd1312;
	ld.param.f64 	%fd1313, [%rd20+5072];
	st.global.f64 	[%rd26+1563592], %fd1313;
	ld.param.f64 	%fd1314, [%rd20+5080];
	st.global.f64 	[%rd26+1563600], %fd1314;
	ld.param.f64 	%fd1315, [%rd20+5088];
	st.global.f64 	[%rd26+1563608], %fd1315;
	ld.param.f64 	%fd1316, [%rd20+5096];
	st.global.f64 	[%rd26+1563616], %fd1316;
	ld.param.f64 	%fd1317, [%rd20+5104];
	st.global.f64 	[%rd26+1563624], %fd1317;
	ld.param.f64 	%fd1318, [%rd20+5112];
	st.global.f64 	[%rd26+1563632], %fd1318;
	ld.param.f64 	%fd1319, [%rd20+5120];
	st.global.f64 	[%rd26+1563640], %fd1319;
	ld.param.f64 	%fd1320, [%rd20+5128];
	st.global.f64 	[%rd26+1563648], %fd1320;
	ld.param.f64 	%fd1321, [%rd20+5136];
	st.global.f64 	[%rd26+1563656], %fd1321;
	ld.param.f64 	%fd1322, [%rd20+5144];
	st.global.f64 	[%rd26+1563664], %fd1322;
	ld.param.f64 	%fd1323, [%rd20+5152];
	st.global.f64 	[%rd26+1563672], %fd1323;
	ld.param.f64 	%fd1324, [%rd20+5160];
	st.global.f64 	[%rd26+1563680], %fd1324;
	ld.param.f64 	%fd1325, [%rd20+5168];
	st.global.f64 	[%rd26+1563688], %fd1325;
	ld.param.f64 	%fd1326, [%rd20+5176];
	st.global.f64 	[%rd26+1563696], %fd1326;
	ld.param.f64 	%fd1327, [%rd20+5184];
	st.global.f64 	[%rd26+1563704], %fd1327;
	ld.param.f64 	%fd1328, [%rd20+5192];
	st.global.f64 	[%rd26+1563712], %fd1328;
	ld.param.f64 	%fd1329, [%rd20+5200];
	st.global.f64 	[%rd26+1563720], %fd1329;
	ld.param.f64 	%fd1330, [%rd20+5208];
	st.global.f64 	[%rd26+1563728], %fd1330;
	ld.param.f64 	%fd1331, [%rd20+5216];
	st.global.f64 	[%rd26+1563736], %fd1331;
	ld.param.f64 	%fd1332, [%rd20+5224];
	st.global.f64 	[%rd26+1563744], %fd1332;
	ld.param.f64 	%fd1333, [%rd20+5232];
	st.global.f64 	[%rd26+1563752], %fd1333;
	ld.param.f64 	%fd1334, [%rd20+5240];
	st.global.f64 	[%rd26+1563760], %fd1334;
	ld.param.f64 	%fd1335, [%rd20+5248];
	st.global.f64 	[%rd26+1563768], %fd1335;
	ld.param.f64 	%fd1336, [%rd20+5256];
	st.global.f64 	[%rd26+1563776], %fd1336;
	ld.param.f64 	%fd1337, [%rd20+5264];
	st.global.f64 	[%rd26+1563784], %fd1337;
	ld.param.f64 	%fd1338, [%rd20+5272];
	st.global.f64 	[%rd26+1563792], %fd1338;
	ld.param.f64 	%fd1339, [%rd20+5280];
	st.global.f64 	[%rd26+1563800], %fd1339;
	ld.param.f64 	%fd1340, [%rd20+5288];
	st.global.f64 	[%rd26+1563808], %fd1340;
	ld.param.f64 	%fd1341, [%rd20+5296];
	st.global.f64 	[%rd26+1563816], %fd1341;
	ld.param.f64 	%fd1342, [%rd20+5304];
	st.global.f64 	[%rd26+1563824], %fd1342;
	ld.param.f64 	%fd1343, [%rd20+5312];
	st.global.f64 	[%rd26+1563832], %fd1343;
	ld.param.f64 	%fd1344, [%rd20+5320];
	st.global.f64 	[%rd26+1563840], %fd1344;
	ld.param.f64 	%fd1345, [%rd20+5328];
	st.global.f64 	[%rd26+1563848], %fd1345;
	ld.param.f64 	%fd1346, [%rd20+5336];
	st.global.f64 	[%rd26+1563856], %fd1346;
	ld.param.f64 	%fd1347, [%rd20+5344];
	st.global.f64 	[%rd26+1563864], %fd1347;
	ld.param.f64 	%fd1348, [%rd20+5352];
	st.global.f64 	[%rd26+1563872], %fd1348;
	ld.param.f64 	%fd1349, [%rd20+5360];
	st.global.f64 	[%rd26+1563880], %fd1349;
	ld.param.f64 	%fd1350, [%rd20+5368];
	st.global.f64 	[%rd26+1563888], %fd1350;
	ld.param.f64 	%fd1351, [%rd20+5376];
	st.global.f64 	[%rd26+1563896], %fd1351;
	ld.param.f64 	%fd1352, [%rd20+5384];
	st.global.f64 	[%rd26+1563904], %fd1352;
	ld.param.f64 	%fd1353, [%rd20+5392];
	st.global.f64 	[%rd26+1563912], %fd1353;
	ld.param.f64 	%fd1354, [%rd20+5400];
	st.global.f64 	[%rd26+1563920], %fd1354;
	ld.param.f64 	%fd1355, [%rd20+5408];
	st.global.f64 	[%rd26+1563928], %fd1355;
	ld.param.f64 	%fd1356, [%rd20+5416];
	st.global.f64 	[%rd26+1563936], %fd1356;
	ld.param.f64 	%fd1357, [%rd20+5424];
	st.global.f64 	[%rd26+1563944], %fd1357;
	ld.param.f64 	%fd1358, [%rd20+5432];
	st.global.f64 	[%rd26+1563952], %fd1358;
	ld.param.f64 	%fd1359, [%rd20+5440];
	st.global.f64 	[%rd26+1563960], %fd1359;
	ld.param.f64 	%fd1360, [%rd20+5448];
	st.global.f64 	[%rd26+1563968], %fd1360;
	ld.param.f64 	%fd1361, [%rd20+5456];
	st.global.f64 	[%rd26+1563976], %fd1361;
	ld.param.f64 	%fd1362, [%rd20+5464];
	st.global.f64 	[%rd26+1563984], %fd1362;
	ld.param.f64 	%fd1363, [%rd20+5472];
	st.global.f64 	[%rd26+1563992], %fd1363;
	ld.param.f64 	%fd1364, [%rd20+5480];
	st.global.f64 	[%rd26+1564000], %fd1364;
	ld.param.f64 	%fd1365, [%rd20+5488];
	st.global.f64 	[%rd26+1564008], %fd1365;
	ld.param.f64 	%fd1366, [%rd20+5496];
	st.global.f64 	[%rd26+1564016], %fd1366;
	ld.param.f64 	%fd1367, [%rd20+5504];
	st.global.f64 	[%rd26+1564024], %fd1367;
	ld.param.f64 	%fd1368, [%rd20+5512];
	st.global.f64 	[%rd26+1564032], %fd1368;
	ld.param.f64 	%fd1369, [%rd20+5520];
	st.global.f64 	[%rd26+1564040], %fd1369;
	ld.param.f64 	%fd1370, [%rd20+5528];
	st.global.f64 	[%rd26+1564048], %fd1370;
	ld.param.f64 	%fd1371, [%rd20+5536];
	st.global.f64 	[%rd26+1564056], %fd1371;
	ld.param.f64 	%fd1372, [%rd20+5544];
	st.global.f64 	[%rd26+1564064], %fd1372;
	ld.param.f64 	%fd1373, [%rd20+5552];
	st.global.f64 	[%rd26+1564072], %fd1373;
	ld.param.f64 	%fd1374, [%rd20+5560];
	st.global.f64 	[%rd26+1564080], %fd1374;
	ld.param.f64 	%fd1375, [%rd20+5568];
	st.global.f64 	[%rd26+1564088], %fd1375;
	ld.param.f64 	%fd1376, [%rd20+5576];
	st.global.f64 	[%rd26+1564096], %fd1376;
	ld.param.f64 	%fd1377, [%rd20+5584];
	st.global.f64 	[%rd26+1564104], %fd1377;
	ld.param.f64 	%fd1378, [%rd20+5592];
	st.global.f64 	[%rd26+1564112], %fd1378;
	ld.param.f64 	%fd1379, [%rd20+5600];
	st.global.f64 	[%rd26+1564120], %fd1379;
	ld.param.f64 	%fd1380, [%rd20+5608];
	st.global.f64 	[%rd26+1564128], %fd1380;
	ld.param.f64 	%fd1381, [%rd20+5616];
	st.global.f64 	[%rd26+1564136], %fd1381;
	ld.param.f64 	%fd1382, [%rd20+5624];
	st.global.f64 	[%rd26+1564144], %fd1382;
	ld.param.f64 	%fd1383, [%rd20+5632];
	st.global.f64 	[%rd26+1564152], %fd1383;
	ld.param.f64 	%fd1384, [%rd20+5640];
	st.global.f64 	[%rd26+1564160], %fd1384;
	ld.param.f64 	%fd1385, [%rd20+5648];
	st.global.f64 	[%rd26+1564168], %fd1385;
	ld.param.f64 	%fd1386, [%rd20+5656];
	st.global.f64 	[%rd26+1564176], %fd1386;
	ld.param.f64 	%fd1387, [%rd20+5664];
	st.global.f64 	[%rd26+1564184], %fd1387;
	ld.param.f64 	%fd1388, [%rd20+5672];
	st.global.f64 	[%rd26+1564192], %fd1388;
	ld.param.f64 	%fd1389, [%rd20+5680];
	st.global.f64 	[%rd26+1564200], %fd1389;
	ld.param.f64 	%fd1390, [%rd20+5688];
	st.global.f64 	[%rd26+1564208], %fd1390;
	ld.param.f64 	%fd1391, [%rd20+5696];
	st.global.f64 	[%rd26+1564216], %fd1391;
	ld.param.f64 	%fd1392, [%rd20+5704];
	st.global.f64 	[%rd26+1564224], %fd1392;
	ld.param.f64 	%fd1393, [%rd20+5712];
	st.global.f64 	[%rd26+1564232], %fd1393;
	ld.param.f64 	%fd1394, [%rd20+5720];
	st.global.f64 	[%rd26+1564240], %fd1394;
	ld.param.f64 	%fd1395, [%rd20+5728];
	st.global.f64 	[%rd26+1564248], %fd1395;
	ld.param.f64 	%fd1396, [%rd20+5736];
	st.global.f64 	[%rd26+1564256], %fd1396;
	ld.param.f64 	%fd1397, [%rd20+5744];
	st.global.f64 	[%rd26+1564264], %fd1397;
	ld.param.f64 	%fd1398, [%rd20+5752];
	st.global.f64 	[%rd26+1564272], %fd1398;
	ld.param.f64 	%fd1399, [%rd20+5760];
	st.global.f64 	[%rd26+1564280], %fd1399;
	ld.param.f64 	%fd1400, [%rd20+5768];
	st.global.f64 	[%rd26+1564288], %fd1400;
	ld.param.f64 	%fd1401, [%rd20+5776];
	st.global.f64 	[%rd26+1564296], %fd1401;
	ld.param.f64 	%fd1402, [%rd20+5784];
	st.global.f64 	[%rd26+1564304], %fd1402;
	ld.param.f64 	%fd1403, [%rd20+5792];
	st.global.f64 	[%rd26+1564312], %fd1403;
	ld.param.f64 	%fd1404, [%rd20+5800];
	st.global.f64 	[%rd26+1564320], %fd1404;
	ld.param.f64 	%fd1405, [%rd20+5808];
	st.global.f64 	[%rd26+1564328], %fd1405;
	ld.param.f64 	%fd1406, [%rd20+5816];
	st.global.f64 	[%rd26+1564336], %fd1406;
	ld.param.f64 	%fd1407, [%rd20+5824];
	st.global.f64 	[%rd26+1564344], %fd1407;
	ld.param.f64 	%fd1408, [%rd20+5832];
	st.global.f64 	[%rd26+1564352], %fd1408;
	ld.param.f64 	%fd1409, [%rd20+5840];
	st.global.f64 	[%rd26+1564360], %fd1409;
	ld.param.f64 	%fd1410, [%rd20+5848];
	st.global.f64 	[%rd26+1564368], %fd1410;
	ld.param.f64 	%fd1411, [%rd20+5856];
	st.global.f64 	[%rd26+1564376], %fd1411;
	ld.param.f64 	%fd1412, [%rd20+5864];
	st.global.f64 	[%rd26+1564384], %fd1412;
	ld.param.f64 	%fd1413, [%rd20+5872];
	st.global.f64 	[%rd26+1564392], %fd1413;
	ld.param.f64 	%fd1414, [%rd20+5880];
	st.global.f64 	[%rd26+1564400], %fd1414;
	ld.param.f64 	%fd1415, [%rd20+5888];
	st.global.f64 	[%rd26+1564408], %fd1415;
	ld.param.f64 	%fd1416, [%rd20+5896];
	st.global.f64 	[%rd26+1564416], %fd1416;
	ld.param.f64 	%fd1417, [%rd20+5904];
	st.global.f64 	[%rd26+1564424], %fd1417;
	ld.param.f64 	%fd1418, [%rd20+5912];
	st.global.f64 	[%rd26+1564432], %fd1418;
	ld.param.f64 	%fd1419, [%rd20+5920];
	st.global.f64 	[%rd26+1564440], %fd1419;
	ld.param.f64 	%fd1420, [%rd20+5928];
	st.global.f64 	[%rd26+1564448], %fd1420;
	ld.param.f64 	%fd1421, [%rd20+5936];
	st.global.f64 	[%rd26+1564456], %fd1421;
	ld.param.f64 	%fd1422, [%rd20+5944];
	st.global.f64 	[%rd26+1564464], %fd1422;
	ld.param.f64 	%fd1423, [%rd20+5952];
	st.global.f64 	[%rd26+1564472], %fd1423;
	ld.param.f64 	%fd1424, [%rd20+5960];
	st.global.f64 	[%rd26+1564480], %fd1424;
	ld.param.f64 	%fd1425, [%rd20+5968];
	st.global.f64 	[%rd26+1564488], %fd1425;
	ld.param.f64 	%fd1426, [%rd20+5976];
	st.global.f64 	[%rd26+1564496], %fd1426;
	ld.param.f64 	%fd1427, [%rd20+5984];
	st.global.f64 	[%rd26+1564504], %fd1427;
	ld.param.f64 	%fd1428, [%rd20+5992];
	st.global.f64 	[%rd26+1564512], %fd1428;
	ld.param.f64 	%fd1429, [%rd20+6000];
	st.global.f64 	[%rd26+1564520], %fd1429;
	ld.param.f64 	%fd1430, [%rd20+6008];
	st.global.f64 	[%rd26+1564528], %fd1430;
	ld.param.f64 	%fd1431, [%rd20+6016];
	st.global.f64 	[%rd26+1564536], %fd1431;
	ld.param.f64 	%fd1432, [%rd20+6024];
	st.global.f64 	[%rd26+1564544], %fd1432;
	ld.param.f64 	%fd1433, [%rd20+6032];
	st.global.f64 	[%rd26+1564552], %fd1433;
	ld.param.f64 	%fd1434, [%rd20+6040];
	st.global.f64 	[%rd26+1564560], %fd1434;
	ld.param.f64 	%fd1435, [%rd20+6048];
	st.global.f64 	[%rd26+1564568], %fd1435;
	ld.param.f64 	%fd1436, [%rd20+6056];
	st.global.f64 	[%rd26+1564576], %fd1436;
	ld.param.f64 	%fd1437, [%rd20+6064];
	st.global.f64 	[%rd26+1564584], %fd1437;
	ld.param.f64 	%fd1438, [%rd20+6072];
	st.global.f64 	[%rd26+1564592], %fd1438;
	ld.param.f64 	%fd1439, [%rd20+6080];
	st.global.f64 	[%rd26+1564600], %fd1439;
	ld.param.f64 	%fd1440, [%rd20+6088];
	st.global.f64 	[%rd26+1564608], %fd1440;
$L__BB5_6:
	ret;

}
	// .globl	_ZN3cub18CUB_300001_SM_10006detail4scan23DeviceCompactInitKernelINS0_13ScanTileStateIiLb1EEEPlEEvT_iT0_
.visible .entry _ZN3cub18CUB_300001_SM_10006detail4scan23DeviceCompactInitKernelINS0_13ScanTileStateIiLb1EEEPlEEvT_iT0_(
	.param .align 8 .b8 _ZN3cub18CUB_300001_SM_10006detail4scan23DeviceCompactInitKernelINS0_13ScanTileStateIiLb1EEEPlEEvT_iT0__param_0[8],
	.param .u32 _ZN3cub18CUB_300001_SM_10006detail4scan23DeviceCompactInitKernelINS0_13ScanTileStateIiLb1EEEPlEEvT_iT0__param_1,
	.param .u64 .ptr .align 1 _ZN3cub18CUB_300001_SM_10006detail4scan23DeviceCompactInitKernelINS0_13ScanTileStateIiLb1EEEPlEEvT_iT0__param_2
)
{
	.reg .pred 	%p<6>;
	.reg .b32 	%r<11>;
	.reg .b64 	%rd<10>;

	ld.param.u64 	%rd3, [_ZN3cub18CUB_300001_SM_10006detail4scan23DeviceCompactInitKernelINS0_13ScanTileStateIiLb1EEEPlEEvT_iT0__param_0];
	ld.param.u32 	%r4, [_ZN3cub18CUB_300001_SM_10006detail4scan23DeviceCompactInitKernelINS0_13ScanTileStateIiLb1EEEPlEEvT_iT0__param_1];
	ld.param.u64 	%rd2, [_ZN3cub18CUB_300001_SM_10006detail4scan23DeviceCompactInitKernelINS0_13ScanTileStateIiLb1EEEPlEEvT_iT0__param_2];
	cvta.to.global.u64 	%rd1, %rd3;
	mov.u32 	%r1, %ctaid.x;
	mov.u32 	%r5, %ntid.x;
	mov.u32 	%r2, %tid.x;
	mad.lo.s32 	%r3, %r1, %r5, %r2;
	setp.ge.s32 	%p1, %r3, %r4;
	@%p1 bra 	$L__BB6_2;
	mul.wide.s32 	%rd4, %r3, 8;
	add.s64 	%rd5, %rd1, %rd4;
	mov.b32 	%r6, 0;
	mov.b32 	%r7, 99;
	st.global.v2.u32 	[%rd5+256], {%r7, %r6};
$L__BB6_2:
	setp.ne.s32 	%p2, %r1, 0;
	setp.gt.u32 	%p3, %r2, 31;
	or.pred  	%p4, %p2, %p3;
	@%p4 bra 	$L__BB6_4;
	mul.wide.u32 	%rd6, %r2, 8;
	add.s64 	%rd7, %rd1, %rd6;
	mov.b32 	%r9, 0;
	st.global.v2.u32 	[%rd7], {%r9, %r9};
$L__BB6_4:
	or.b32  	%r10, %r1, %r2;
	setp.ne.s32 	%p5, %r10, 0;
	@%p5 bra 	$L__BB6_6;
	cvta.to.global.u64 	%rd8, %rd2;
	mov.b64 	%rd9, 0;
	st.global.u64 	[%rd8], %rd9;
$L__BB6_6:
	ret;

}
	// .globl	_ZN3cub18CUB_300001_SM_10006detail6select23DeviceSelectSweepKernelINS2_10policy_hubI15LINKLIST_MEMBERNS0_8NullTypeEiLb0ELNS0_10SelectImplE1EE10Policy1000EN6thrust24THRUST_300001_SM_1000_NS6detail15normal_iteratorINSB_10device_ptrIS5_EEEEPS6_SG_PlNS0_13ScanTileStateIiLb1EEEN4cuda3std3__410__not_fn_tI6is_delEES6_iNS2_19streaming_context_tIlLb1EEELS7_1EEEvT0_T1_T2_T3_T4_T5_T6_T7_iT8_NS1_7vsmem_tE
.visible .entry _ZN3cub18CUB_300001_SM_10006detail6select23DeviceSelectSweepKernelINS2_10policy_hubI15LINKLIST_MEMBERNS0_8NullTypeEiLb0ELNS0_10SelectImplE1EE10Policy1000EN6thrust24THRUST_300001_SM_1000_NS6detail15normal_iteratorINSB_10device_ptrIS5_EEEEPS6_SG_PlNS0_13ScanTileStateIiLb1EEEN4cuda3std3__410__not_fn_tI6is_delEES6_iNS2_19streaming_context_tIlLb1EEELS7_1EEEvT0_T1_T2_T3_T4_T5_T6_T7_iT8_NS1_7vsmem_tE(
	.param .align 8 .b8 _ZN3cub18CUB_300001_SM_10006detail6select23DeviceSelectSweepKernelINS2_10policy_hubI15LINKLIST_MEMBERNS0_8NullTypeEiLb0ELNS0_10SelectImplE1EE10Policy1000EN6thrust24THRUST_300001_SM_1000_NS6detail15normal_iteratorINSB_10device_ptrIS5_EEEEPS6_SG_PlNS0_13ScanTileStateIiLb1EEEN4cuda3std3__410__not_fn_tI6is_delEES6_iNS2_19streaming_context_tIlLb1EEELS7_1EEEvT0_T1_T2_T3_T4_T5_T6_T7_iT8_NS1_7vsmem_tE_param_0[8],
	.param .u64 .ptr .align 1 _ZN3cub18CUB_300001_SM_10006detail6select23DeviceSelectSweepKernelINS2_10policy_hubI15LINKLIST_MEMBERNS0_8NullTypeEiLb0ELNS0_10SelectImplE1EE10Policy1000EN6thrust24THRUST_300001_SM_1000_NS6detail15normal_iteratorINSB_10device_ptrIS5_EEEEPS6_SG_PlNS0_13ScanTileStateIiLb1EEEN4cuda3std3__410__not_fn_tI6is_delEES6_iNS2_19streaming_context_tIlLb1EEELS7_1EEEvT0_T1_T2_T3_T4_T5_T6_T7_iT8_NS1_7vsmem_tE_param_1,
	.param .align 8 .b8 _ZN3cub18CUB_300001_SM_10006detail6select23DeviceSelectSweepKernelINS2_10policy_hubI15LINKLIST_MEMBERNS0_8NullTypeEiLb0ELNS0_10SelectImplE1EE10Policy1000EN6thrust24THRUST_300001_SM_1000_NS6detail15normal_iteratorINSB_10device_ptrIS5_EEEEPS6_SG_PlNS0_13ScanTileStateIiLb1EEEN4cuda3std3__410__not_fn_tI6is_delEES6_iNS2_19streaming_context_tIlLb1EEELS7_1EEEvT0_T1_T2_T3_T4_T5_T6_T7_iT8_NS1_7vsmem_tE_param_2[8],
	.param .u64 .ptr .align 1 _ZN3cub18CUB_300001_SM_10006detail6select23DeviceSelectSweepKernelINS2_10policy_hubI15LINKLIST_MEMBERNS0_8NullTypeEiLb0ELNS0_10SelectImplE1EE10Policy1000EN6thrust24THRUST_300001_SM_1000_NS6detail15normal_iteratorINSB_10device_ptrIS5_EEEEPS6_SG_PlNS0_13ScanTileStateIiLb1EEEN4cuda3std3__410__not_fn_tI6is_delEES6_iNS2_19streaming_context_tIlLb1EEELS7_1EEEvT0_T1_T2_T3_T4_T5_T6_T7_iT8_NS1_7vsmem_tE_param_3,
	.param .align 8 .b8 _ZN3cub18CUB_300001_SM_10006detail6select23DeviceSelectSweepKernelINS2_10policy_hubI15LINKLIST_MEMBERNS0_8NullTypeEiLb0ELNS0_10SelectImplE1EE10Policy1000EN6thrust24THRUST_300001_SM_1000_NS6detail15normal_iteratorINSB_10device_ptrIS5_EEEEPS6_SG_PlNS0_13ScanTileStateIiLb1EEEN4cuda3std3__410__not_fn_tI6is_delEES6_iNS2_19streaming_context_tIlLb1EEELS7_1EEEvT0_T1_T2_T3_T4_T5_T6_T7_iT8_NS1_7vsmem_tE_param_4[8],
	.param .align 8 .b8 _ZN3cub18CUB_300001_SM_10006detail6select23DeviceSelectSweepKernelINS2_10policy_hubI15LINKLIST_MEMBERNS0_8NullTypeEiLb0ELNS0_10SelectImplE1EE10Policy1000EN6thrust24THRUST_300001_SM_1000_NS6detail15normal_iteratorINSB_10device_ptrIS5_EEEEPS6_SG_PlNS0_13ScanTileStateIiLb1EEEN4cuda3std3__410__not_fn_tI6is_delEES6_iNS2_19streaming_context_tIlLb1EEELS7_1EEEvT0_T1_T2_T3_T4_T5_T6_T7_iT8_NS1_7vsmem_tE_param_5[8],
	.param .align 1 .b8 _ZN3cub18CUB_300001_SM_10006detail6select23DeviceSelectSweepKernelINS2_10policy_hubI15LINKLIST_MEMBERNS0_8NullTypeEiLb0ELNS0_10SelectImplE1EE10Policy1000EN6thrust24THRUST_300001_SM_1000_NS6detail15normal_iteratorINSB_10device_ptrIS5_EEEEPS6_SG_PlNS0_13ScanTileStateIiLb1EEEN4cuda3std3__410__not_fn_tI6is_delEES6_iNS2_19streaming_context_tIlLb1EEELS7_1EEEvT0_T1_T2_T3_T4_T5_T6_T7_iT8_NS1_7vsmem_tE_param_6[1],
	.param .u32 _ZN3cub18CUB_300001_SM_10006detail6select23DeviceSelectSweepKernelINS2_10policy_hubI15LINKLIST_MEMBERNS0_8NullTypeEiLb0ELNS0_10SelectImplE1EE10Policy1000EN6thrust24THRUST_300001_SM_1000_NS6detail15normal_iteratorINSB_10device_ptrIS5_EEEEPS6_SG_PlNS0_13ScanTileStateIiLb1EEEN4cuda3std3__410__not_fn_tI6is_delEES6_iNS2_19streaming_context_tIlLb1EEELS7_1EEEvT0_T1_T2_T3_T4_T5_T6_T7_iT8_NS1_7vsmem_tE_param_7,
	.param .u32 _ZN3cub18CUB_300001_SM_10006detail6select23DeviceSelectSweepKernelINS2_10policy_hubI15LINKLIST_MEMBERNS0_8NullTypeEiLb0ELNS0_10SelectImplE1EE10Policy1000EN6thrust24THRUST_300001_SM_1000_NS6detail15normal_iteratorINSB_10device_ptrIS5_EEEEPS6_SG_PlNS0_13ScanTileStateIiLb1EEEN4cuda3std3__410__not_fn_tI6is_delEES6_iNS2_19streaming_context_tIlLb1EEELS7_1EEEvT0_T1_T2_T3_T4_T5_T6_T7_iT8_NS1_7vsmem_tE_param_8,
	.param .align 8 .b8 _ZN3cub18CUB_300001_SM_10006detail6select23DeviceSelectSweepKernelINS2_10policy_hubI15LINKLIST_MEMBERNS0_8NullTypeEiLb0ELNS0_10SelectImplE1EE10Policy1000EN6thrust24THRUST_300001_SM_1000_NS6detail15normal_iteratorINSB_10device_ptrIS5_EEEEPS6_SG_PlNS0_13ScanTileStateIiLb1EEEN4cuda3std3__410__not_fn_tI6is_delEES6_iNS2_19streaming_context_tIlLb1EEELS7_1EEEvT0_T1_T2_T3_T4_T5_T6_T7_iT8_NS1_7vsmem_tE_param_9[40],
	.param .align 8 .b8 _ZN3cub18CUB_300001_SM_10006detail6select23DeviceSelectSweepKernelINS2_10policy_hubI15LINKLIST_MEMBERNS0_8NullTypeEiLb0ELNS0_10SelectImplE1EE10Policy1000EN6thrust24THRUST_300001_SM_1000_NS6detail15normal_iteratorINSB_10device_ptrIS5_EEEEPS6_SG_PlNS0_13ScanTileStateIiLb1EEEN4cuda3std3__410__not_fn_tI6is_delEES6_iNS2_19streaming_context_tIlLb1EEELS7_1EEEvT0_T1_T2_T3_T4_T5_T6_T7_iT8_NS1_7vsmem_tE_param_10[8]
)
.maxntid 128
{
	.reg .pred 	%p<119>;
	.reg .b16 	%rs<12>;
	.reg .b32 	%r<1291>;
	.reg .b64 	%rd<239>;
	.reg .b64 	%fd<5763>;

	ld.param.u64 	%rd1, [_ZN3cub18CUB_300001_SM_10006detail6select23DeviceSelectSweepKernelINS2_10policy_hubI15LINKLIST_MEMBERNS0_8NullTypeEiLb0ELNS0_10SelectImplE1EE10Policy1000EN6thrust24THRUST_300001_SM_1000_NS6detail15normal_iteratorINSB_10device_ptrIS5_EEEEPS6_SG_PlNS0_13ScanTileStateIiLb1EEEN4cuda3std3__410__not_fn_tI6is_delEES6_iNS2_19streaming_context_tIlLb1EEELS7_1EEEvT0_T1_T2_T3_T4_T5_T6_T7_iT8_NS1_7vsmem_tE_param_4];
	ld.param.u64 	%rd2, [_ZN3cub18CUB_300001_SM_10006detail6select23DeviceSelectSweepKernelINS2_10policy_hubI15LINKLIST_MEMBERNS0_8NullTypeEiLb0ELNS0_10SelectImplE1EE10Policy1000EN6thrust24THRUST_300001_SM_1000_NS6detail15normal_iteratorINSB_10device_ptrIS5_EEEEPS6_SG_PlNS0_13ScanTileStateIiLb1EEEN4cuda3std3__410__not_fn_tI6is_delEES6_iNS2_19streaming_context_tIlLb1EEELS7_1EEEvT0_T1_T2_T3_T4_T5_T6_T7_iT8_NS1_7vsmem_tE_param_10];
	ld.param.u64 	%rd46, [_ZN3cub18CUB_300001_SM_10006detail6select23DeviceSelectSweepKernelINS2_10policy_hubI15LINKLIST_MEMBERNS0_8NullTypeEiLb0ELNS0_10SelectImplE1EE10Policy1000EN6thrust24THRUST_300001_SM_1000_NS6detail15normal_iteratorINSB_10device_ptrIS5_EEEEPS6_SG_PlNS0_13ScanTileStateIiLb1EEEN4cuda3std3__410__not_fn_tI6is_delEES6_iNS2_19streaming_context_tIlLb1EEELS7_1EEEvT0_T1_T2_T3_T4_T5_T6_T7_iT8_NS1_7vsmem_tE_param_5];
	ld.param.u64 	%rd47, [_ZN3cub18CUB_300001_SM_10006detail6select23DeviceSelectSweepKernelINS2_10policy_hubI15LINKLIST_MEMBERNS0_8NullTypeEiLb0ELNS0_10SelectImplE1EE10Policy1000EN6thrust24THRUST_300001_SM_1000_NS6detail15normal_iteratorINSB_10device_ptrIS5_EEEEPS6_SG_PlNS0_13ScanTileStateIiLb1EEEN4cuda3std3__410__not_fn_tI6is_delEES6_iNS2_19streaming_context_tIlLb1EEELS7_1EEEvT0_T1_T2_T3_T4_T5_T6_T7_iT8_NS1_7vsmem_tE_param_2];
	ld.param.u64 	%rd48, [_ZN3cub18CUB_300001_SM_10006detail6select23DeviceSelectSweepKernelINS2_10policy_hubI15LINKLIST_MEMBERNS0_8NullTypeEiLb0ELNS0_10SelectImplE1EE10Policy1000EN6thrust24THRUST_300001_SM_1000_NS6detail15normal_iteratorINSB_10device_ptrIS5_EEEEPS6_SG_PlNS0_13ScanTileStateIiLb1EEEN4cuda3std3__410__not_fn_tI6is_delEES6_iNS2_19streaming_context_tIlLb1EEELS7_1EEEvT0_T1_T2_T3_T4_T5_T6_T7_iT8_NS1_7vsmem_tE_param_0];
	ld.param.u32 	%r571, [_ZN3cub18CUB_300001_SM_10006detail6select23DeviceSelectSweepKernelINS2_10policy_hubI15LINKLIST_MEMBERNS0_8NullTypeEiLb0ELNS0_10SelectImplE1EE10Policy1000EN6thrust24THRUST_300001_SM_1000_NS6detail15normal_iteratorINSB_10device_ptrIS5_EEEEPS6_SG_PlNS0_13ScanTileStateIiLb1EEEN4cuda3std3__410__not_fn_tI6is_delEES6_iNS2_19streaming_context_tIlLb1EEELS7_1EEEvT0_T1_T2_T3_T4_T5_T6_T7_iT8_NS1_7vsmem_tE_param_8];
	mov.b64 	%rd45, _ZN3cub18CUB_300001_SM_10006detail6select23DeviceSelectSweepKernelINS2_10policy_hubI15LINKLIST_MEMBERNS0_8NullTypeEiLb0ELNS0_10SelectImplE1EE10Policy1000EN6thrust24THRUST_300001_SM_1000_NS6detail15normal_iteratorINSB_10device_ptrIS5_EEEEPS6_SG_PlNS0_13ScanTileStateIiLb1EEEN4cuda3std3__410__not_fn_tI6is_delEES6_iNS2_19streaming_context_tIlLb1EEELS7_1EEEvT0_T1_T2_T3_T4_T5_T6_T7_iT8_NS1_7vsmem_tE_param_9;
	mov.u32 	%r572, %ctaid.x;
	cvta.to.global.u64 	%rd3, %rd48;
	cvta.to.global.u64 	%rd4, %rd47;
	cvta.to.global.u64 	%rd5, %rd46;
	mov.u32 	%r573, %nctaid.y;
	mov.u32 	%r574, %ctaid.y;
	mad.lo.s32 	%r1, %r572, %r573, %r574;
	shl.b32 	%r2, %r1, 7;
	add.s32 	%r575, %r571, -1;
	setp.ge.s32 	%p1, %r1, %r575;
	@%p1 bra 	$L__BB7_43;
	setp.ne.s32 	%p62, %r1, 0;
	@%p62 bra 	$L__BB7_10;
	mov.u64 	%rd195, %rd45;
	ld.param.u8 	%rs10, [%rd195];
	setp.eq.s16 	%p104, %rs10, 0;
	ld.param.u64 	%rd196, [%rd195+16];
	selp.b64 	%rd197, %rd196, 0, %p104;
	mov.u32 	%r1072, %tid.x;
	mov.u32 	%r1073, %ctaid.x;
	mov.u32 	%r1074, %nctaid.y;
	mov.u32 	%r1075, %ctaid.y;
	mad.lo.s32 	%r1076, %r1073, %r1074, %r1075;
	shl.b32 	%r1077, %r1076, 7;
	add.s32 	%r1078, %r1077, %r1072;
	cvt.u64.u32 	%rd198, %r1078;
	add.s64 	%rd199, %rd197, %rd198;
	mad.lo.s64 	%rd200, %rd199, 6088, %rd3;
	ld.global.u32 	%r3, [%rd200];
	ld.global.u32 	%r4, [%rd200+4];
	ld.global.u32 	%r5, [%rd200+8];
	ld.global.u32 	%r6, [%rd200+12];
	ld.global.u32 	%r7, [%rd200+16];
	ld.global.u32 	%r8, [%rd200+20];
	ld.global.u32 	%r9, [%rd200+24];
	ld.global.u32 	%r10, [%rd200+28];
	ld.global.u32 	%r11, [%rd200+32];
	ld.global.u32 	%r12, [%rd200+36];
	ld.global.u32 	%r13, [%rd200+40];
	ld.global.u32 	%r14, [%rd200+44];
	ld.global.u32 	%r15, [%rd200+48];
	ld.global.u32 	%r16, [%rd200+52];
	ld.global.u32 	%r17, [%rd200+56];
	ld.global.u32 	%r18, [%rd200+60];
	ld.global.u32 	%r19, [%rd200+64];
	ld.global.u32 	%r20, [%rd200+68];
	ld.global.u32 	%r21, [%rd200+72];
	ld.global.u32 	%r22, [%rd200+76];
	ld.global.u32 	%r23, [%rd200+80];
	ld.global.u32 	%r24, [%rd200+84];
	ld.global.u32 	%r25, [%rd200+88];
	ld.global.u32 	%r26, [%rd200+92];
	ld.global.u32 	%r27, [%rd200+96];
	ld.global.u32 	%r28, [%rd200+100];
	ld.global.u32 	%r29, [%rd200+104];
	ld.global.u32 	%r30, [%rd200+108];
	ld.global.u32 	%r31, [%rd200+112];
	ld.global.u32 	%r32, [%rd200+116];
	ld.global.u32 	%r33, [%rd200+120];
	ld.global.u32 	%r34, [%rd200+124];
	ld.global.u32 	%r35, [%rd200+128];
	ld.global.u32 	%r36, [%rd200+132];
	ld.global.u32 	%r37, [%rd200+136];
	ld.global.u32 	%r38, [%rd200+140];
	ld.global.u32 	%r39, [%rd200+144];
	ld.global.u32 	%r40, [%rd200+148];
	ld.global.u32 	%r41, [%rd200+152];
	ld.global.u32 	%r42, [%rd200+156];
	ld.global.u32 	%r43, [%rd200+160];
	ld.global.u32 	%r44, [%rd200+164];
	ld.global.u32 	%r45, [%rd200+168];
	ld.global.u32 	%r46, [%rd200+172];
	ld.global.u32 	%r47, [%rd200+176];
	ld.global.u32 	%r48, [%rd200+180];
	ld.global.u32 	%r49, [%rd200+184];
	ld.global.u32 	%r50, [%rd200+188];
	ld.global.u32 	%r51, [%rd200+192];
	ld.global.u32 	%r52, [%rd200+196];
	ld.global.u32 	%r53, [%rd200+200];
	ld.global.u32 	%r54, [%rd200+204];
	ld.global.u32 	%r55, [%rd200+208];
	ld.global.u32 	%r56, [%rd200+212];
	ld.global.u32 	%r57, [%rd200+216];
	ld.global.u32 	%r58, [%rd200+220];
	ld.global.u32 	%r59, [%rd200+224];
	ld.global.u32 	%r60, [%rd200+228];
	ld.global.u32 	%r61, [%rd200+232];
	ld.global.u32 	%r62, [%rd200+236];
	ld.global.u32 	%r63, [%rd200+240];
	ld.global.u32 	%r64, [%rd200+244];
	ld.global.u32 	%r65, [%rd200+248];
	ld.global.u32 	%r66, [%rd200+252];
	ld.global.f64 	%fd47, [%rd200+696];
	ld.global.f64 	%fd46, [%rd200+688];
	ld.global.f64 	%fd45, [%rd200+680];
	ld.global.f64 	%fd44, [%rd200+672];
	ld.global.f64 	%fd43, [%rd200+664];
	ld.global.f64 	%fd42, [%rd200+656];
	ld.global.f64 	%fd41, [%rd200+648];
	ld.global.f64 	%fd40, [%rd200+640];
	ld.global.f64 	%fd39, [%rd200+632];
	ld.global.f64 	%fd38, [%rd200+624];
	ld.global.f64 	%fd37, [%rd200+616];
	ld.global.f64 	%fd36, [%rd200+608];
	ld.global.f64 	%fd35, [%rd200+600];
	ld.global.f64 	%fd34, [%rd200+592];
	ld.global.f64 	%fd33, [%rd200+584];
	ld.global.f64 	%fd32, [%rd200+576];
	ld.global.f64 	%fd31, [%rd200+568];
	ld.global.f64 	%fd30, [%rd200+560];
	ld.global.f64 	%fd29, [%rd200+552];
	ld.global.f64 	%fd28, [%rd200+544];
	ld.global.f64 	%fd27, [%rd200+536];
	ld.global.f64 	%fd26, [%rd200+528];
	ld.global.f64 	%fd25, [%rd200+520];
	ld.global.f64 	%fd24, [%rd200+512];
	ld.global.f64 	%fd23, [%rd200+504];
	ld.global.f64 	%fd22, [%rd200+496];
	ld.global.f64 	%fd21, [%rd200+488];
	ld.global.f64 	%fd20, [%rd200+480];
	ld.global.f64 	%fd19, [%rd200+472];
	ld.global.f64 	%fd18, [%rd200+464];
	ld.global.f64 	%fd17, [%rd200+456];
	ld.global.f64 	%fd16, [%rd200+448];
	ld.global.f64 	%fd15, [%rd200+440];
	ld.global.f64 	%fd14, [%rd200+432];
	ld.global.f64 	%fd13, [%rd200+424];
	ld.global.f64 	%fd12, [%rd200+416];
	ld.global.f64 	%fd11, [%rd200+408];
	ld.global.f64 	%fd10, [%rd200+400];
	ld.global.f64 	%fd9, [%rd200+392];
	ld.global.f64 	%fd8, [%rd200+384];
	ld.global.f64 	%fd7, [%rd200+376];
	ld.global.f64 	%fd6, [%rd200+368];
	ld.global.f64 	%fd5, [%rd200+360];
	ld.global.f64 	%fd4, [%rd200+352];
	ld.global.f64 	%fd3, [%rd200+344];
	ld.global.f64 	%fd2, [%rd200+336];
	ld.global.f64 	%fd1, [%rd200+328];
	ld.global.u32 	%r83, [%rd200+320];
	ld.global.u32 	%r82, [%rd200+316];
	ld.global.u32 	%r81, [%rd200+312];
	ld.global.u32 	%r80, [%rd200+308];
	ld.global.u32 	%r79, [%rd200+304];
	ld.global.u32 	%r78, [%rd200+300];
	ld.global.u32 	%r77, [%rd200+296];
	ld.global.u32 	%r76, [%rd200+292];
	ld.global.u32 	%r75, [%rd200+288];
	ld.global.u32 	%r74, [%rd200+284];
	ld.global.u32 	%r73, [%rd200+280];
	ld.global.u32 	%r72, [%rd200+276];
	ld.global.u32 	%r71, [%rd200+272];
	ld.global.u32 	%r70, [%rd200+268];
	ld.global.u32 	%r69, [%rd200+264];
	ld.global.u32 	%r68, [%rd200+260];
	ld.global.u32 	%r67, [%rd200+256];
	ld.global.f64 	%fd111, [%rd200+1208];
	ld.global.f64 	%fd110, [%rd200+1200];
	ld.global.f64 	%fd109, [%rd200+1192];
	ld.global.f64 	%fd108, [%rd200+1184];
	ld.global.f64 	%fd107, [%rd200+1176];
	ld.global.f64 	%fd106, [%rd200+1168];
	ld.global.f64 	%fd105, [%rd200+1160];
	ld.global.f64 	%fd104, [%rd200+1152];
	ld.global.f64 	%fd103, [%rd200+1144];
	ld.global.f64 	%fd102, [%rd200+1136];
	ld.global.f64 	%fd101, [%rd200+1128];
	ld.global.f64 	%fd100, [%rd200+1120];
	ld.global.f64 	%fd99, [%rd200+1112];
	ld.global.f64 	%fd98, [%rd200+1104];
	ld.global.f64 	%fd97, [%rd200+1096];
	ld.global.f64 	%fd96, [%rd200+1088];
	ld.global.f64 	%fd95, [%rd200+1080];
	ld.global.f64 	%fd94, [%rd200+1072];
	ld.global.f64 	%fd93, [%rd200+1064];
	ld.global.f64 	%fd92, [%rd200+1056];
	ld.global.f64 	%fd91, [%rd200+1048];
	ld.global.f64 	%fd90, [%rd200+1040];
	ld.global.f64 	%fd89, [%rd200+1032];
	ld.global.f64 	%fd88, [%rd200+1024];
	ld.global.f64 	%fd87, [%rd200+1016];
	ld.global.f64 	%fd86, [%rd200+1008];
	ld.global.f64 	%fd85, [%rd200+1000];
	ld.global.f64 	%fd84, [%rd200+992];
	ld.global.f64 	%fd83, [%rd200+984];
	ld.global.f64 	%fd82, [%rd200+976];
	ld.global.f64 	%fd81, [%rd200+968];
	ld.global.f64 	%fd80, [%rd200+960];
	ld.global.f64 	%fd79, [%rd200+952];
	ld.global.f64 	%fd78, [%rd200+944];
	ld.global.f64 	%fd77, [%rd200+936];
	ld.global.f64 	%fd76, [%rd200+928];
	ld.global.f64 	%fd75, [%rd200+920];
	ld.global.f64 	%fd74, [%rd200+912];
	ld.global.f64 	%fd73, [%rd200+904];
	ld.global.f64 	%fd72, [%rd200+896];
	ld.global.f64 	%fd71, [%rd200+888];
	ld.global.f64 	%fd70, [%rd200+880];
	ld.global.f64 	%fd69, [%rd200+872];
	ld.global.f64 	%fd68, [%rd200+864];
	ld.global.f64 	%fd67, [%rd200+856];
	ld.global.f64 	%fd66, [%rd200+848];
	ld.global.f64 	%fd65, [%rd200+840];
	ld.global.f64 	%fd64, [%rd200+832];
	ld.global.f64 	%fd63, [%rd200+824];
	ld.global.f64 	%fd62, [%rd200+816];
	ld.global.f64 	%fd61, [%rd200+808];
	ld.global.f64 	%fd60, [%rd200+800];
	ld.global.f64 	%fd59, [%rd200+792];
	ld.global.f64 	%fd58, [%rd200+784];
	ld.global.f64 	%fd57, [%rd200+776];
	ld.global.f64 	%fd56, [%rd200+768];
	ld.global.f64 	%fd55, [%rd200+760];
	ld.global.f64 	%fd54, [%rd200+752];
	ld.global.f64 	%fd53, [%rd200+744];
	ld.global.f64 	%fd52, [%rd200+736];
	ld.global.f64 	%fd51, [%rd200+728];
	ld.global.f64 	%fd50, [%rd200+720];
	ld.global.f64 	%fd49, [%rd200+712];
	ld.global.f64 	%fd48, [%rd200+704];
	ld.global.f64 	%fd175, [%rd200+1720];
	ld.global.f64 	%fd174, [%rd200+1712];
	ld.global.f64 	%fd173, [%rd200+1704];
	ld.global.f64 	%fd172, [%rd200+1696];
	ld.global.f64 	%fd171, [%rd200+1688];
	ld.global.f64 	%fd170, [%rd200+1680];
	ld.global.f64 	%fd169, [%rd200+1672];
	ld.global.f64 	%fd168, [%rd200+1664];
	ld.global.f64 	%fd167, [%rd200+1656];
	ld.global.f64 	%fd166, [%rd200+1648];
	ld.global.f64 	%fd165, [%rd200+1640];
	ld.global.f64 	%fd164, [%rd200+1632];
	ld.global.f64 	%fd163, [%rd200+1624];
	ld.global.f64 	%fd162, [%rd200+1616];
	ld.global.f64 	%fd161, [%rd200+1608];
	ld.global.f64 	%fd160, [%rd200+1600];
	ld.global.f64 	%fd159, [%rd200+1592];
	ld.global.f64 	%fd158, [%rd200+1584];
	ld.global.f64 	%fd157, [%rd200+1576];
	ld.global.f64 	%fd156, [%rd200+1568];
	ld.global.f64 	%fd155, [%rd200+1560];
	ld.global.f64 	%fd154, [%rd200+1552];
	ld.global.f64 	%fd153, [%rd200+1544];
	ld.global.f64 	%fd152, [%rd200+1536];
	ld.global.f64 	%fd151, [%rd200+1528];
	ld.global.f64 	%fd150, [%rd200+1520];
	ld.global.f64 	%fd149, [%rd200+1512];
	ld.global.f64 	%fd148, [%rd200+1504];
	ld.global.f64 	%fd147, [%rd200+1496];
	ld.global.f64 	%fd146, [%rd200+1488];
	ld.global.f64 	%fd145, [%rd200+1480];
	ld.global.f64 	%fd144, [%rd200+1472];
	ld.global.f64 	%fd143, [%rd200+1464];
	ld.global.f64 	%fd142, [%rd200+1456];
	ld.global.f64 	%fd141, [%rd200+1448];
	ld.global.f64 	%fd140, [%rd200+1440];
	ld.global.f64 	%fd139, [%rd200+1432];
	ld.global.f64 	%fd138, [%rd200+1424];
	ld.global.f64 	%fd137, [%rd200+1416];
	ld.global.f64 	%fd136, [%rd200+1408];
	ld.global.f64 	%fd135, [%rd200+1400];
	ld.global.f64 	%fd134, [%rd200+1392];
	ld.global.f64 	%fd133, [%rd200+1384];
	ld.global.f64 	%fd132, [%rd200+1376];
	ld.global.f64 	%fd131, [%rd200+1368];
	ld.global.f64 	%fd130, [%rd200+1360];
	ld.global.f64 	%fd129, [%rd200+1352];
	ld.global.f64 	%fd128, [%rd200+1344];
	ld.global.f64 	%fd127, [%rd200+1336];
	ld.global.f64 	%fd126, [%rd200+1328];
	ld.global.f64 	%fd125, [%rd200+1320];
	ld.global.f64 	%fd124, [%rd200+1312];
	ld.global.f64 	%fd123, [%rd200+1304];
	ld.global.f64 	%fd122, [%rd200+1296];
	ld.global.f64 	%fd121, [%rd200+1288];
	ld.global.f64 	%fd120, [%rd200+1280];
	ld.global.f64 	%fd119, [%rd200+1272];
	ld.global.f64 	%fd118, [%rd200+1264];
	ld.global.f64 	%fd117, [%rd200+1256];
	ld.global.f64 	%fd116, [%rd200+1248];
	ld.global.f64 	%fd115, [%rd200+1240];
	ld.global.f64 	%fd114, [%rd200+1232];
	ld.global.f64 	%fd113, [%rd200+1224];
	ld.global.f64 	%fd112, [%rd200+1216];
	ld.global.f64 	%fd239, [%rd200+2232];
	ld.global.f64 	%fd238, [%rd200+2224];
	ld.global.f64 	%fd237, [%rd200+2216];
	ld.global.f64 	%fd236, [%rd200+2208];
	ld.global.f64 	%fd235, [%rd200+2200];
	ld.global.f64 	%fd234, [%rd200+2192];
	ld.global.f64 	%fd233, [%rd200+2184];
	ld.global.f64 	%fd232, [%rd200+2176];
	ld.global.f64 	%fd231, [%rd200+2168];
	ld.global.f64 	%fd230, [%rd200+2160];
	ld.global.f64 	%fd229, [%rd200+2152];
	ld.global.f64 	%fd228, [%rd200+2144];
	ld.global.f64 	%fd227, [%rd200+2136];
	ld.global.f64 	%fd226, [%rd200+2128];
	ld.global.f64 	%fd225, [%rd200+2120];
	ld.global.f64 	%fd224, [%rd200+2112];
	ld.global.f64 	%fd223, [%rd200+2104];
	ld.global.f64 	%fd222, [%rd200+2096];
	ld.global.f64 	%fd221, [%rd200+2088];
	ld.global.f64 	%fd220, [%rd200+2080];
	ld.global.f64 	%fd219, [%rd200+2072];
	ld.global.f64 	%fd218, [%rd200+2064];
	ld.global.f64 	%fd217, [%rd200+2056];
	ld.global.f64 	%fd216, [%rd200+2048];
	ld.global.f64 	%fd215, [%rd200+2040];
	ld.global.f64 	%fd214, [%rd200+2032];
	ld.global.f64 	%fd213, [%rd200+2024];
	ld.global.f64 	%fd212, [%rd200+2016];
	ld.global.f64 	%fd211, [%rd200+2008];
	ld.global.f64 	%fd210, [%rd200+2000];
	ld.global.f64 	%fd209, [%rd200+1992];
	ld.global.f64 	%fd208, [%rd200+1984];
	ld.global.f64 	%fd207, [%rd200+1976];
	ld.global.f64 	%fd206, [%rd200+1968];
	ld.global.f64 	%fd205, [%rd200+1960];
	ld.global.f64 	%fd204, [%rd200+1952];
	ld.global.f64 	%fd203, [%rd200+1944];
	ld.global.f64 	%fd202, [%rd200+1936];
	ld.global.f64 	%fd201, [%rd200+1928];
	ld.global.f64 	%fd200, [%rd200+1920];
	ld.global.f64 	%fd199, [%rd200+1912];
	ld.global.f64 	%fd198, [%rd200+1904];
	ld.global.f64 	%fd197, [%rd200+1896];
	ld.global.f64 	%fd196, [%rd200+1888];
	ld.global.f64 	%fd195, [%rd200+1880];
	ld.global.f64 	%fd194, [%rd200+1872];
	ld.global.f64 	%fd193, [%rd200+1864];
	ld.global.f64 	%fd192, [%rd200+1856];
	ld.global.f64 	%fd191, [%rd200+1848];
	ld.global.f64 	%fd190, [%rd200+1840];
	ld.global.f64 	%fd189, [%rd200+1832];
	ld.global.f64 	%fd188, [%rd200+1824];
	ld.global.f64 	%fd187, [%rd200+1816];
	ld.global.f64 	%fd186, [%rd200+1808];
	ld.global.f64 	%fd185, [%rd200+1800];
	ld.global.f64 	%fd184, [%rd200+1792];
	ld.global.f64 	%fd183, [%rd200+1784];
	ld.global.f64 	%fd182, [%rd200+1776];
	ld.global.f64 	%fd181, [%rd200+1768];
	ld.global.f64 	%fd180, [%rd200+1760];
	ld.global.f64 	%fd179, [%rd200+1752];
	ld.global.f64 	%fd178, [%rd200+1744];
	ld.global.f64 	%fd177, [%rd200+1736];
	ld.global.f64 	%fd176, [%rd200+1728];
	ld.global.f64 	%fd303, [%rd200+2744];
	ld.global.f64 	%fd302, [%rd200+2736];
	ld.global.f64 	%fd301, [%rd200+2728];
	ld.global.f64 	%fd300, [%rd200+2720];
	ld.global.f64 	%fd299, [%rd200+2712];
	ld.global.f64 	%fd298, [%rd200+2704];
	ld.global.f64 	%fd297, [%rd200+2696];
	ld.global.f64 	%fd296, [%rd200+2688];
	ld.global.f64 	%fd295, [%rd200+2680];
	ld.global.f64 	%fd294, [%rd200+2672];
	ld.global.f64 	%fd293, [%rd200+2664];
	ld.global.f64 	%fd292, [%rd200+2656];
	ld.global.f64 	%fd291, [%rd200+2648];
	ld.global.f64 	%fd290, [%rd200+2640];
	ld.global.f64 	%fd289, [%rd200+2632];
	ld.global.f64 	%fd288, [%rd200+2624];
	ld.global.f64 	%fd287, [%rd200+2616];
	ld.global.f64 	%fd286, [%rd200+2608];
	ld.global.f64 	%fd285, [%rd200+2600];
	ld.global.f64 	%fd284, [%rd200+2592];
	ld.global.f64 	%fd283, [%rd200+2584];
	ld.global.f64 	%fd282, [%rd200+2576];
	ld.global.f64 	%fd281, [%rd200+2568];
	ld.global.f64 	%fd280, [%rd200+2560];
	ld.global.f64 	%fd279, [%rd200+2552];
	ld.global.f64 	%fd278, [%rd200+2544];
	ld.global.f64 	%fd277, [%rd200+2536];
	ld.global.f64 	%fd276, [%rd200+2528];
	ld.global.f64 	%fd275, [%rd200+2520];
	ld.global.f64 	%fd274, [%rd200+2512];
	ld.global.f64 	%fd273, [%rd200+2504];
	ld.global.f64 	%fd272, [%rd200+2496];
	ld.global.f64 	%fd271, [%rd200+2488];
	ld.global.f64 	%fd270, [%rd200+2480];
	ld.global.f64 	%fd269, [%rd200+2472];
	ld.global.f64 	%fd268, [%rd200+2464];
	ld.global.f64 	%fd267, [%rd200+2456];
	ld.global.f64 	%fd266, [%rd200+2448];
	ld.global.f64 	%fd265, [%rd200+2440];
	ld.global.f64 	%fd264, [%rd200+2432];
	ld.global.f64 	%fd263, [%rd200+2424];
	ld.global.f64 	%fd262, [%rd200+2416];
	ld.global.f64 	%fd261, [%rd200+2408];
	ld.global.f64 	%fd260, [%rd200+2400];
	ld.global.f64 	%fd259, [%rd200+2392];
	ld.global.f64 	%fd258, [%rd200+2384];
	ld.global.f64 	%fd257, [%rd200+2376];
	ld.global.f64 	%fd256, [%rd200+2368];
	ld.global.f64 	%fd255, [%rd200+2360];
	ld.global.f64 	%fd254, [%rd200+2352];
	ld.global.f64 	%fd253, [%rd200+2344];
	ld.global.f64 	%fd252, [%rd200+2336];
	ld.global.f64 	%fd251, [%rd200+2328];
	ld.global.f64 	%fd250, [%rd200+2320];
	ld.global.f64 	%fd249, [%rd200+2312];
	ld.global.f64 	%fd248, [%rd200+2304];
	ld.global.f64 	%fd247, [%rd200+2296];
	ld.global.f64 	%fd246, [%rd200+2288];
	ld.global.f64 	%fd245, [%rd200+2280];
	ld.global.f64 	%fd244, [%rd200+2272];
	ld.global.f64 	%fd243, [%rd200+2264];
	ld.global.f64 	%fd242, [%rd200+2256];
	ld.global.f64 	%fd241, [%rd200+2248];
	ld.global.f64 	%fd240, [%rd200+2240];
	ld.global.f64 	%fd367, [%rd200+3256];
	ld.global.f64 	%fd366, [%rd200+3248];
	ld.global.f64 	%fd365, [%rd200+3240];
	ld.global.f64 	%fd364, [%rd200+3232];
	ld.global.f64 	%fd363, [%rd200+3224];
	ld.global.f64 	%fd362, [%rd200+3216];
	ld.global.f64 	%fd361, [%rd200+3208];
	ld.global.f64 	%fd360, [%rd200+3200];
	ld.global.f64 	%fd359, [%rd200+3192];
	ld.global.f64 	%fd358, [%rd200+3184];
	ld.global.f64 	%fd357, [%rd200+3176];
	ld.global.f64 	%fd356, [%rd200+3168];
	ld.global.f64 	%fd355, [%rd200+3160];
	ld.global.f64 	%fd354, [%rd200+3152];
	ld.global.f64 	%fd353, [%rd200+3144];
	ld.global.f64 	%fd352, [%rd200+3136];
	ld.global.f64 	%fd351, [%rd200+3128];
	ld.global.f64 	%fd350, [%rd200+3120];
	ld.global.f64 	%fd349, [%rd200+3112];
	ld.global.f64 	%fd348, [%rd200+3104];
	ld.global.f64 	%fd347, [%rd200+3096];
	ld.global.f64 	%fd346, [%rd200+3088];
	ld.global.f64 	%fd345, [%rd200+3080];
	ld.global.f64 	%fd344, [%rd200+3072];
	ld.global.f64 	%fd343, [%rd200+3064];
	ld.global.f64 	%fd342, [%rd200+3056];
	ld.global.f64 	%fd341, [%rd200+3048];
	ld.global.f64 	%fd340, [%rd200+3040];
	ld.global.f64 	%fd339, [%rd200+3032];
	ld.global.f64 	%fd338, [%rd200+3024];
	ld.global.f64 	%fd337, [%rd200+3016];
	ld.global.f64 	%fd336, [%rd200+3008];
	ld.global.f64 	%fd335, [%rd200+3000];
	ld.global.f64 	%fd334, [%rd200+2992];
	ld.global.f64 	%fd333, [%rd200+2984];
	ld.global.f64 	%fd332, [%rd200+2976];
	ld.global.f64 	%fd331, [%rd200+2968];
	ld.global.f64 	%fd330, [%rd200+2960];
	ld.global.f64 	%fd329, [%rd200+2952];
	ld.global.f64 	%fd328, [%rd200+2944];
	ld.global.f64 	%fd327, [%rd200+2936];
	ld.global.f64 	%fd326, [%rd200+2928];
	ld.global.f64 	%fd325, [%rd200+2920];
	ld.global.f64 	%fd324, [%rd200+2912];
	ld.global.f64 	%fd323, [%rd200+2904];
	ld.global.f64 	%fd322, [%rd200+2896];
	ld.global.f64 	%fd321, [%rd200+2888];
	ld.global.f64 	%fd320, [%rd200+2880];
	ld.global.f64 	%fd319, [%rd200+2872];
	ld.global.f64 	%fd318, [%rd200+2864];
	ld.global.f64 	%fd317, [%rd200+2856];
	ld.global.f64 	%fd316, [%rd200+2848];
	ld.global.f64 	%fd315, [%rd200+2840];
	ld.global.f64 	%fd314, [%rd200+2832];
	ld.global.f64 	%fd313, [%rd200+2824];
	ld.global.f64 	%fd312, [%rd200+2816];
	ld.global.f64 	%fd311, [%rd200+2808];
	ld.global.f64 	%fd310, [%rd200+2800];
	ld.global.f64 	%fd309, [%rd200+2792];
	ld.global.f64 	%fd308, [%rd200+2784];
	ld.global.f64 	%fd307, [%rd200+2776];
	ld.global.f64 	%fd306, [%rd200+2768];
	ld.global.f64 	%fd305, [%rd200+2760];
	ld.global.f64 	%fd304, [%rd200+2752];
	ld.global.f64 	%fd431, [%rd200+3768];
	ld.global.f64 	%fd430, [%rd200+3760];
	ld.global.f64 	%fd429, [%rd200+3752];
	ld.global.f64 	%fd428, [%rd200+3744];
	ld.global.f64 	%fd427, [%rd200+3736];
	ld.global.f64 	%fd426, [%rd200+3728];
	ld.global.f64 	%fd425, [%rd200+3720];
	ld.global.f64 	%fd424, [%rd200+3712];
	ld.global.f64 	%fd423, [%rd200+3704];
	ld.global.f64 	%fd422, [%rd200+3696];
	ld.global.f64 	%fd421, [%rd200+3688];
	ld.global.f64 	%fd420, [%rd200+3680];
	ld.global.f64 	%fd419, [%rd200+3672];
	ld.global.f64 	%fd418, [%rd200+3664];
	ld.global.f64 	%fd417, [%rd200+3656];
	ld.global.f64 	%fd416, [%rd200+3648];
	ld.global.f64 	%fd415, [%rd200+3640];
	ld.global.f64 	%fd414, [%rd200+3632];
	ld.global.f64 	%fd413, [%rd200+3624];
	ld.global.f64 	%fd412, [%rd200+3616];
	ld.global.f64 	%fd411, [%rd200+3608];
	ld.global.f64 	%fd410, [%rd200+3600];
	ld.global.f64 	%fd409, [%rd200+3592];
	ld.global.f64 	%fd408, [%rd200+3584];
	ld.global.f64 	%fd407, [%rd200+3576];
	ld.global.f64 	%fd406, [%rd200+3568];
	ld.global.f64 	%fd405, [%rd200+3560];
	ld.global.f64 	%fd404, [%rd200+3552];
	ld.global.f64 	%fd403, [%rd200+3544];
	ld.global.f64 	%fd402, [%rd200+3536];
	ld.global.f64 	%fd401, [%rd200+3528];
	ld.global.f64 	%fd400, [%rd200+3520];
	ld.global.f64 	%fd399, [%rd200+3512];
	ld.global.f64 	%fd398, [%rd200+3504];
	ld.global.f64 	%fd397, [%rd200+3496];
	ld.global.f64 	%fd396, [%rd200+3488];
	ld.global.f64 	%fd395, [%rd200+3480];
	ld.global.f64 	%fd394, [%rd200+3472];
	ld.global.f64 	%fd393, [%rd200+3464];
	ld.global.f64 	%fd392, [%rd200+3456];
	ld.global.f64 	%fd391, [%rd200+3448];
	ld.global.f64 	%fd390, [%rd200+3440];
	ld.global.f64 	%fd389, [%rd200+3432];
	ld.global.f64 	%fd388, [%rd200+3424];
	ld.global.f64 	%fd387, [%rd200+3416];
	ld.global.f64 	%fd386, [%rd200+3408];
	ld.global.f64 	%fd385, [%rd200+3400];
	ld.global.f64 	%fd384, [%rd200+3392];
	ld.global.f64 	%fd383, [%rd200+3384];
	ld.global.f64 	%fd382, [%rd200+3376];
	ld.global.f64 	%fd381, [%rd200+3368];
	ld.global.f64 	%fd380, [%rd200+3360];
	ld.global.f64 	%fd379, [%rd200+3352];
	ld.global.f64 	%fd378, [%rd200+3344];
	ld.global.f64 	%fd377, [%rd200+3336];
	ld.global.f64 	%fd376, [%rd200+3328];
	ld.global.f64 	%fd375, [%rd200+3320];
	ld.global.f64 	%fd374, [%rd200+3312];
	ld.global.f64 	%fd373, [%rd200+3304];
	ld.global.f64 	%fd372, [%rd200+3296];
	ld.global.f64 	%fd371, [%rd200+3288];
	ld.global.f64 	%fd370, [%rd200+3280];
	ld.global.f64 	%fd369, [%rd200+3272];
	ld.global.f64 	%fd368, [%rd200+3264];
	ld.global.f64 	%fd495, [%rd200+4280];
	ld.global.f64 	%fd494, [%rd200+4272];
	ld.global.f64 	%fd493, [%rd200+4264];
	ld.global.f64 	%fd492, [%rd200+4256];
	ld.global.f64 	%fd491, [%rd200+4248];
	ld.global.f64 	%fd490, [%rd200+4240];
	ld.global.f64 	%fd489, [%rd200+4232];
	ld.global.f64 	%fd488, [%rd200+4224];
	ld.global.f64 	%fd487, [%rd200+4216];
	ld.global.f64 	%fd486, [%rd200+4208];
	ld.global.f64 	%fd485, [%rd200+4200];
	ld.global.f64 	%fd484, [%rd200+4192];
	ld.global.f64 	%fd483, [%rd200+4184];
	ld.global.f64 	%fd482, [%rd200+4176];
	ld.global.f64 	%fd481, [%rd200+4168];
	ld.global.f64 	%fd480, [%rd200+4160];
	ld.global.f64 	%fd479, [%rd200+4152];
	ld.global.f64 	%fd478, [%rd200+4144];
	ld.global.f64 	%fd477, [%rd200+4136];
	ld.global.f64 	%fd476, [%rd200+4128];
	ld.global.f64 	%fd475, [%rd200+4120];
	ld.global.f64 	%fd474, [%rd200+4112];
	ld.global.f64 	%fd473, [%rd200+4104];
	ld.global.f64 	%fd472, [%rd200+4096];
	ld.global.f64 	%fd471, [%rd200+4088];
	ld.global.f64 	%fd470, [%rd200+4080];
	ld.global.f64 	%fd469, [%rd200+4072];
	ld.global.f64 	%fd468, [%rd200+4064];
	ld.global.f64 	%fd467, [%rd200+4056];
	ld.global.f64 	%fd466, [%rd200+4048];
	ld.global.f64 	%fd465, [%rd200+4040];
	ld.global.f64 	%fd464, [%rd200+4032];
	ld.global.f64 	%fd463, [%rd200+4024];
	ld.global.f64 	%fd462, [%rd200+4016];
	ld.global.f64 	%fd461, [%rd200+4008];
	ld.global.f64 	%fd460, [%rd200+4000];
	ld.global.f64 	%fd459, [%rd200+3992];
	ld.global.f64 	%fd458, [%rd200+3984];
	ld.global.f64 	%fd457, [%rd200+3976];
	ld.global.f64 	%fd456, [%rd200+3968];
	ld.global.f64 	%fd455, [%rd200+3960];
	ld.global.f64 	%fd454, [%rd200+3952];
	ld.global.f64 	%fd453, [%rd200+3944];
	ld.global.f64 	%fd452, [%rd200+3936];
	ld.global.f64 	%fd451, [%rd200+3928];
	ld.global.f64 	%fd450, [%rd200+3920];
	ld.global.f64 	%fd449, [%rd200+3912];
	ld.global.f64 	%fd448, [%rd200+3904];
	ld.global.f64 	%fd447, [%rd200+3896];
	ld.global.f64 	%fd446, [%rd200+3888];
	ld.global.f64 	%fd445, [%rd200+3880];
	ld.global.f64 	%fd444, [%rd200+3872];
	ld.global.f64 	%fd443, [%rd200+3864];
	ld.global.f64 	%fd442, [%rd200+3856];
	ld.global.f64 	%fd441, [%rd200+3848];
	ld.global.f64 	%fd440, [%rd200+3840];
	ld.global.f64 	%fd439, [%rd200+3832];
	ld.global.f64 	%fd438, [%rd200+3824];
	ld.global.f64 	%fd437, [%rd200+3816];
	ld.global.f64 	%fd436, [%rd200+3808];
	ld.global.f64 	%fd435, [%rd200+3800];
	ld.global.f64 	%fd434, [%rd200+3792];
	ld.global.f64 	%fd433, [%rd200+3784];
	ld.global.f64 	%fd432, [%rd200+3776];
	ld.global.f64 	%fd559, [%rd200+4792];
	ld.global.f64 	%fd558, [%rd200+4784];
	ld.global.f64 	%fd557, [%rd200+4776];
	ld.global.f64 	%fd556, [%rd200+4768];
	ld.global.f64 	%fd555, [%rd200+4760];
	ld.global.f64 	%fd554, [%rd200+4752];
	ld.global.f64 	%fd553, [%rd200+4744];
	ld.global.f64 	%fd552, [%rd200+4736];
	ld.global.f64 	%fd551, [%rd200+4728];
	ld.global.f64 	%fd550, [%rd200+4720];
	ld.global.f64 	%fd549, [%rd200+4712];
	ld.global.f64 	%fd548, [%rd200+4704];
	ld.global.f64 	%fd547, [%rd200+4696];
	ld.global.f64 	%fd546, [%rd200+4688];
	ld.global.f64 	%fd545, [%rd200+4680];
	ld.global.f64 	%fd544, [%rd200+4672];
	ld.global.f64 	%fd543, [%rd200+4664];
	ld.global.f64 	%fd542, [%rd200+4656];
	ld.global.f64 	%fd541, [%rd200+4648];
	ld.global.f64 	%fd540, [%rd200+4640];
	ld.global.f64 	%fd539, [%rd200+4632];
	ld.global.f64 	%fd538, [%rd200+4624];
	ld.global.f64 	%fd537, [%rd200+4616];
	ld.global.f64 	%fd536, [%rd200+4608];
	ld.global.f64 	%fd535, [%rd200+4600];
	ld.global.f64 	%fd534, [%rd200+4592];
	ld.global.f64 	%fd533, [%rd200+4584];
	ld.global.f64 	%fd532, [%rd200+4576];
	ld.global.f64 	%fd531, [%rd200+4568];
	ld.global.f64 	%fd530, [%rd200+4560];
	ld.global.f64 	%fd529, [%rd200+4552];
	ld.global.f64 	%fd528, [%rd200+4544];
	ld.global.f64 	%fd527, [%rd200+4536];
	ld.global.f64 	%fd526, [%rd200+4528];
	ld.global.f64 	%fd525, [%rd200+4520];
	ld.global.f64 	%fd524, [%rd200+4512];
	ld.global.f64 	%fd523, [%rd200+4504];
	ld.global.f64 	%fd522, [%rd200+4496];
	ld.global.f64 	%fd521, [%rd200+4488];
	ld.global.f64 	%fd520, [%rd200+4480];
	ld.global.f64 	%fd519, [%rd200+4472];
	ld.global.f64 	%fd518, [%rd200+4464];
	ld.global.f64 	%fd517, [%rd200+4456];
	ld.global.f64 	%fd516, [%rd200+4448];
	ld.global.f64 	%fd515, [%rd200+4440];
	ld.global.f64 	%fd514, [%rd200+4432];
	ld.global.f64 	%fd513, [%rd200+4424];
	ld.global.f64 	%fd512, [%rd200+4416];
	ld.global.f64 	%fd511, [%rd200+4408];
	ld.global.f64 	%fd510, [%rd200+4400];
	ld.global.f64 	%fd509, [%rd200+4392];
	ld.global.f64 	%fd508, [%rd200+4384];
	ld.global.f64 	%fd507, [%rd200+4376];
	ld.global.f64 	%fd506, [%rd200+4368];
	ld.global.f64 	%fd505, [%rd200+4360];
	ld.global.f64 	%fd504, [%rd200+4352];
	ld.global.f64 	%fd503, [%rd200+4344];
	ld.global.f64 	%fd502, [%rd200+4336];
	ld.global.f64 	%fd501, [%rd200+4328];
	ld.global.f64 	%fd500, [%rd200+4320];
	ld.global.f64 	%fd499, [%rd200+4312];
	ld.global.f64 	%fd498, [%rd200+4304];
	ld.global.f64 	%fd497, [%rd200+4296];
	ld.global.f64 	%fd496, [%rd200+4288];
	ld.global.f64 	%fd623, [%rd200+5304];
	ld.global.f64 	%fd622, [%rd200+5296];
	ld.global.f64 	%fd621, [%rd200+5288];
	ld.global.f64 	%fd620, [%rd200+5280];
	ld.global.f64 	%fd619, [%rd200+5272];
	ld.global.f64 	%fd618, [%rd200+5264];
	ld.global.f64 	%fd617, [%rd200+5256];
	ld.global.f64 	%fd616, [%rd200+5248];
	ld.global.f64 	%fd615, [%rd200+5240];
	ld.global.f64 	%fd614, [%rd200+5232];
	ld.global.f64 	%fd613, [%rd200+5224];
	ld.global.f64 	%fd612, [%rd200+5216];
	ld.global.f64 	%fd611, [%rd200+5208];
	ld.global.f64 	%fd610, [%rd200+5200];
	ld.global.f64 	%fd609, [%rd200+5192];
	ld.global.f64 	%fd608, [%rd200+5184];
	ld.global.f64 	%fd607, [%rd200+5176];
	ld.global.f64 	%fd606, [%rd200+5168];
	ld.global.f64 	%fd605, [%rd200+5160];
	ld.global.f64 	%fd604, [%rd200+5152];
	ld.global.f64 	%fd603, [%rd200+5144];
	ld.global.f64 	%fd602, [%rd200+5136];
	ld.global.f64 	%fd601, [%rd200+5128];
	ld.global.f64 	%fd600, [%rd200+5120];
	ld.global.f64 	%fd599, [%rd200+5112];
	ld.global.f64 	%fd598, [%rd200+5104];
	ld.global.f64 	%fd597, [%rd200+5096];
	ld.global.f64 	%fd596, [%rd200+5088];
	ld.global.f64 	%fd595, [%rd200+5080];
	ld.global.f64 	%fd594, [%rd200+5072];
	ld.global.f64 	%fd593, [%rd200+5064];
	ld.global.f64 	%fd592, [%rd200+5056];
	ld.global.f64 	%fd591, [%rd200+5048];
	ld.global.f64 	%fd590, [%rd200+5040];
	ld.global.f64 	%fd589, [%rd200+5032];
	ld.global.f64 	%fd588, [%rd200+5024];
	ld.global.f64 	%fd587, [%rd200+5016];
	ld.global.f64 	%fd586, [%rd200+5008];
	ld.global.f64 	%fd585, [%rd200+5000];
	ld.global.f64 	%fd584, [%rd200+4992];
	ld.global.f64 	%fd583, [%rd200+4984];
	ld.global.f64 	%fd582, [%rd200+4976];
	ld.global.f64 	%fd581, [%rd200+4968];
	ld.global.f64 	%fd580, [%rd200+4960];
	ld.global.f64 	%fd579, [%rd200+4952];
	ld.global.f64 	%fd578, [%rd200+4944];
	ld.global.f64 	%fd577, [%rd200+4936];
	ld.global.f64 	%fd576, [%rd200+4928];
	ld.global.f64 	%fd575, [%rd200+4920];
	ld.global.f64 	%fd574, [%rd200+4912];
	ld.global.f64 	%fd573, [%rd200+4904];
	ld.global.f64 	%fd572, [%rd200+4896];
	ld.global.f64 	%fd571, [%rd200+4888];
	ld.global.f64 	%fd570, [%rd200+4880];
	ld.global.f64 	%fd569, [%rd200+4872];
	ld.global.f64 	%fd568, [%rd200+4864];
	ld.global.f64 	%fd567, [%rd200+4856];
	ld.global.f64 	%fd566, [%rd200+4848];
	ld.global.f64 	%fd565, [%rd200+4840];
	ld.global.f64 	%fd564, [%rd200+4832];
	ld.global.f64 	%fd563, [%rd200+4824];
	ld.global.f64 	%fd562, [%rd200+4816];
	ld.global.f64 	%fd561, [%rd200+4808];
	ld.global.f64 	%fd560, [%rd200+4800];
	ld.global.f64 	%fd687, [%rd200+5816];
	ld.global.f64 	%fd686, [%rd200+5808];
	ld.global.f64 	%fd685, [%rd200+5800];
	ld.global.f64 	%fd684, [%rd200+5792];
	ld.global.f64 	%fd683, [%rd200+5784];
	ld.global.f64 	%fd682, [%rd200+5776];
	ld.global.f64 	%fd681, [%rd200+5768];
	ld.global.f64 	%fd680, [%rd200+5760];
	ld.global.f64 	%fd679, [%rd200+5752];
	ld.global.f64 	%fd678, [%rd200+5744];
	ld.global.f64 	%fd677, [%rd200+5736];
	ld.global.f64 	%fd676, [%rd200+5728];
	ld.global.f64 	%fd675, [%rd200+5720];
	ld.global.f64 	%fd674, [%rd200+5712];
	ld.global.f64 	%fd673, [%rd200+5704];
	ld.global.f64 	%fd672, [%rd200+5696];
	ld.global.f64 	%fd671, [%rd200+5688];
	ld.global.f64 	%fd670, [%rd200+5680];
	ld.global.f64 	%fd669, [%rd200+5672];
	ld.global.f64 	%fd668, [%rd200+5664];
	ld.global.f64 	%fd667, [%rd200+5656];
	ld.global.f64 	%fd666, [%rd200+5648];
	ld.global.f64 	%fd665, [%rd200+5640];
	ld.global.f64 	%fd664, [%rd200+5632];
	ld.global.f64 	%fd663, [%rd200+5624];
	ld.global.f64 	%fd662, [%rd200+5616];
	ld.global.f64 	%fd661, [%rd200+5608];
	ld.global.f64 	%fd660, [%rd200+5600];
	ld.global.f64 	%fd659, [%rd200+5592];
	ld.global.f64 	%fd658, [%rd200+5584];
	ld.global.f64 	%fd657, [%rd200+5576];
	ld.global.f64 	%fd656, [%rd200+5568];
	ld.global.f64 	%fd655, [%rd200+5560];
	ld.global.f64 	%fd654, [%rd200+5552];
	ld.global.f64 	%fd653, [%rd200+5544];
	ld.global.f64 	%fd652, [%rd200+5536];
	ld.global.f64 	%fd651, [%rd200+5528];
	ld.global.f64 	%fd650, [%rd200+5520];
	ld.global.f64 	%fd649, [%rd200+5512];
	ld.global.f64 	%fd648, [%rd200+5504];
	ld.global.f64 	%fd647, [%rd200+5496];
	ld.global.f64 	%fd646, [%rd200+5488];
	ld.global.f64 	%fd645, [%rd200+5480];
	ld.global.f64 	%fd644, [%rd200+5472];
	ld.global.f64 	%fd643, [%rd200+5464];
	ld.global.f64 	%fd642, [%rd200+5456];
	ld.global.f64 	%fd641, [%rd200+5448];
	ld.global.f64 	%fd640, [%rd200+5440];
	ld.global.f64 	%fd639, [%rd200+5432];
	ld.global.f64 	%fd638, [%rd200+5424];
	ld.global.f64 	%fd637, [%rd200+5416];
	ld.global.f64 	%fd636, [%rd200+5408];
	ld.global.f64 	%fd635, [%rd200+5400];
	ld.global.f64 	%fd634, [%rd200+5392];
	ld.global.f64 	%fd633, [%rd200+5384];
	ld.global.f64 	%fd632, [%rd200+5376];
	ld.global.f64 	%fd631, [%rd200+5368];
	ld.global.f64 	%fd630, [%rd200+5360];
	ld.global.f64 	%fd629, [%rd200+5352];
	ld.global.f64 	%fd628, [%rd200+5344];
	ld.global.f64 	%fd627, [%rd200+5336];
	ld.global.f64 	%fd626, [%rd200+5328];
	ld.global.f64 	%fd625, [%rd200+5320];
	ld.global.f64 	%fd624, [%rd200+5312];
	ld.global.f64 	%fd720, [%rd200+6080];
	ld.global.f64 	%fd719, [%rd200+6072];
	ld.global.f64 	%fd718, [%rd200+6064];
	ld.global.f64 	%fd717, [%rd200+6056];
	ld.global.f64 	%fd716, [%rd200+6048];
	ld.global.f64 	%fd715, [%rd200+6040];
	ld.global.f64 	%fd714, [%rd200+6032];
	ld.global.f64 	%fd713, [%rd200+6024];
	ld.global.f64 	%fd712, [%rd200+6016];
	ld.global.f64 	%fd711, [%rd200+6008];
	ld.global.f64 	%fd710, [%rd200+6000];
	ld.global.f64 	%fd709, [%rd200+5992];
	ld.global.f64 	%fd708, [%rd200+5984];
	ld.global.f64 	%fd707, [%rd200+5976];
	ld.global.f64 	%fd706, [%rd200+5968];
	ld.global.f64 	%fd705, [%rd200+5960];
	ld.global.f64 	%fd704, [%rd200+5952];
	ld.global.f64 	%fd703, [%rd200+5944];
	ld.global.f64 	%fd702, [%rd200+5936];
	ld.global.f64 	%fd701, [%rd200+5928];
	ld.global.f64 	%fd700, [%rd200+5920];
	ld.global.f64 	%fd699, [%rd200+5912];
	ld.global.f64 	%fd698, [%rd200+5904];
	ld.global.f64 	%fd697, [%rd200+5896];
	ld.global.f64 	%fd696, [%rd200+5888];
	ld.global.f64 	%fd695, [%rd200+5880];
	ld.global.f64 	%fd694, [%rd200+5872];
	ld.global.f64 	%fd693, [%rd200+5864];
	ld.global.f64 	%fd692, [%rd200+5856];
	ld.global.f64 	%fd691, [%rd200+5848];
	ld.global.f64 	%fd690, [%rd200+5840];
	ld.global.f64 	%fd689, [%rd200+5832];
	ld.global.f64 	%fd688, [%rd200+5824];
	mul.wide.s32 	%rd201, %r3, 4;
	add.s64 	%rd202, %rd5, %rd201;
	ld.global.u32 	%r84, [%rd202];
	setp.ne.s32 	%p105, %r84, 4;
	bar.sync 	0;
	// begin inline asm
	mov.u32 %r1041, %laneid;
	// end inline asm
	selp.u32 	%r1046, 1, 0, %p105;
	mov.b32 	%r1044, 1;
	mov.b32 	%r1069, 0;
	mov.b32 	%r1071, -1;
	// begin inline asm
	{  .reg .s32 r0;  .reg .pred p;  shfl.sync.up.b32 r0|p, %r1046, %r1044, %r1069, %r1071;  @p add.s32 r0, r0, %r1046;  mov.s32 %r1042, r0;}
	// end inline asm
	mov.b32 	%r1050, 2;
	// begin inline asm
	{  .reg .s32 r0;  .reg .pred p;  shfl.sync.up.b32 r0|p, %r1042, %r1050, %r1069, %r1071;  @p add.s32 r0, r0, %r1042;  mov.s32 %r1048, r0;}
	// end inline asm
	mov.b32 	%r1056, 4;
	// begin inline asm
	{  .reg .s32 r0;  .reg .pred p;  shfl.sync.up.b32 r0|p, %r1048, %r1056, %r1069, %r1071;  @p add.s32 r0, r0, %r1048;  mov.s32 %r1054, r0;}
	// end inline asm
	mov.b32 	%r1062, 8;
	// begin inline asm
	{  .reg .s32 r0;  .reg .pred p;  shfl.sync.up.b32 r0|p, %r1054, %r1062, %r1069, %r1071;  @p add.s32 r0, r0, %r1054;  mov.s32 %r1060, r0;}
	// end inline asm
	mov.b32 	%r1068, 16;
	// begin inline asm
	{  .reg .s32 r0;  .reg .pred p;  shfl.sync.up.b32 r0|p, %r1060, %r1068, %r1069, %r1071;  @p add.s32 r0, r0, %r1060;  mov.s32 %r1066, r0;}
	// end inline asm
	setp.ne.s32 	%p106, %r1041, 31;
	@%p106 bra 	$L__BB7_4;
	mov.u32 	%r1079, %tid.x;
	shr.u32 	%r1080, %r1079, 5;
	cvta.to.global.u64 	%rd203, %rd2;
	mov.u32 	%r1081, %ctaid.x;
	mul.wide.u32 	%rd204, %r1081, 1558656;
	add.s64 	%rd205, %rd203, %rd204;
	mul.wide.u32 	%rd206, %r1080, 4;
	add.s64 	%rd207, %rd205, %rd206;
	st.global.u32 	[%rd207], %r1066;
$L__BB7_4:
	bar.sync 	0;
	cvta.to.global.u64 	%rd208, %rd2;
	mov.u32 	%r1082, %ctaid.x;
	mul.wide.u32 	%rd209, %r1082, 1558656;
	add.s64 	%rd210, %rd208, %rd209;
	ld.global.v4.u32 	{%r1083, %r1084, %r1085, %r1086}, [%rd210];
	mov.u32 	%r1087, %tid.x;
	shr.u32 	%r1088, %r1087, 5;
	add.s32 	%r1089, %r1084, %r1083;
	setp.eq.s32 	%p107, %r1088, 2;
	selp.b32 	%r1090, %r1089, %r1083, %p107;
	add.s32 	%r1091, %r1089, %r1085;
	setp.eq.s32 	%p108, %r1088, 3;
	selp.b32 	%r1092, %r1091, %r1090, %p108;
	add.s32 	%r87, %r1091, %r1086;
	setp.lt.u32 	%p109, %r1087, 32;
	selp.b32 	%r1093, 0, %r1092, %p109;
	setp.eq.s32 	%p110, %r1041, 0;
	selp.s32 	%r1094, -1, 0, %p105;
	add.s32 	%r1095, %r1066, %r1094;
	selp.b32 	%r1096, 0, %r1095, %p110;
	add.s32 	%r88, %r1093, %r1096;
	setp.ne.s32 	%p112, %r1087, 0;
	@%p112 bra 	$L__BB7_6;
	add.s64 	%rd211, %rd1, 256;
	mov.b32 	%r1097, 101;
	// begin inline asm
	st.release.gpu.v2.u32 [%rd211], {%r1097, %r87};
	// end inline asm
$L__BB7_6:
	setp.eq.s32 	%p113, %r84, 4;
	@%p113 bra 	$L__BB7_95;
	mov.u64 	%rd213, %rd45;
	ld.param.u8 	%rs11, [%rd213];
	setp.ne.s16 	%p114, %rs11, 0;
	mov.b64 	%rd229, 0;
	@%p114 bra 	$L__BB7_9;
	mov.u64 	%rd214, %rd45;
	ld.param.u64 	%rd215, [%rd214+24];
	cvta.to.global.u64 	%rd216, %rd215;
	ld.global.u64 	%rd229, [%rd216];
$L__BB7_9:
	cvt.s64.s32 	%rd217, %r88;
	add.s64 	%rd218, %rd229, %rd217;
	mad.lo.s64 	%rd219, %rd218, 6088, %rd4;
	st.global.u32 	[%rd219+12], %r6;
	st.global.u32 	[%rd219+8], %r5;
	st.global.u32 	[%rd219+4], %r4;
	st.global.u32 	[%rd219], %r3;
	st.global.u32 	[%rd219+16], %r7;
	st.global.u32 	[%rd219+20], %r8;
	st.global.u32 	[%rd219+24], %r9;
	st.global.u32 	[%rd219+28], %r10;
	st.global.u32 	[%rd219+32], %r11;
	st.global.u32 	[%rd219+36], %r12;
	st.global.u32 	[%rd219+40], %r13;
	st.global.u32 	[%rd219+44], %r14;
	st.global.u32 	[%rd219+48], %r15;
	st.global.u32 	[%rd219+52], %r16;
	st.global.u32 	[%rd219+56], %r17;
	st.global.u32 	[%rd219+60], %r18;
	st.global.u32 	[%rd219+64], %r19;
	st.global.u32 	[%rd219+68], %r20;
	st.global.u32 	[%rd219+72], %r21;
	st.global.u32 	[%rd219+76], %r22;
	st.global.u32 	[%rd219+80], %r23;
	st.global.u32 	[%rd219+84], %r24;
	st.global.u32 	[%rd219+88], %r25;
	st.global.u32 	[%rd219+92], %r26;
	st.global.u32 	[%rd219+96], %r27;
	st.global.u32 	[%rd219+100], %r28;
	st.global.u32 	[%rd219+104], %r29;
	st.global.u32 	[%rd219+108], %r30;
	st.global.u32 	[%rd219+112], %r31;
	st.global.u32 	[%rd219+116], %r32;
	st.global.u32 	[%rd219+120], %r33;
	st.global.u32 	[%rd219+124], %r34;
	st.global.u32 	[%rd219+128], %r35;
	st.global.u32 	[%rd219+132], %r36;
	st.global.u32 	[%rd219+136], %r37;
	st.global.u32 	[%rd219+140], %r38;
	st.global.u32 	[%rd219+144], %r39;
	st.global.u32 	[%rd219+148], %r40;
	st.global.u32 	[%rd219+152], %r41;
	st.global.u32 	[%rd219+156], %r42;
	st.global.u32 	[%rd219+160], %r43;
	st.global.u32 	[%rd219+164], %r44;
	st.global.u32 	[%rd219+168], %r45;
	st.global.u32 	[%rd219+172], %r46;
	st.global.u32 	[%rd219+176], %r47;
	st.global.u32 	[%rd219+180], %r48;
	st.global.u32 	[%rd219+184], %r49;
	st.global.u32 	[%rd219+188], %r50;
	st.global.u32 	[%rd219+192], %r51;
	st.global.u32 	[%rd219+196], %r52;
	st.global.u32 	[%rd219+200], %r53;
	st.global.u32 	[%rd219+204], %r54;
	st.global.u32 	[%rd219+208], %r55;
	st.global.u32 	[%rd219+212], %r56;
	st.global.u32 	[%rd219+216], %r57;
	st.global.u32 	[%rd219+220], %r58;
	st.global.u32 	[%rd219+224], %r59;
	st.global.u32 	[%rd219+228], %r60;
	st.global.u32 	[%rd219+232], %r61;
	st.global.u32 	[%rd219+236], %r62;
	st.global.u32 	[%rd219+240], %r63;
	st.global.u32 	[%rd219+244], %r64;
	st.global.u32 	[%rd219+248], %r65;
	st.global.u32 	[%rd219+252], %r66;
	st.global.u32 	[%rd219+256], %r67;
	st.global.u32 	[%rd219+260], %r68;
	st.global.u32 	[%rd219+264], %r69;
	st.global.u32 	[%rd219+268], %r70;
	st.global.u32 	[%rd219+272], %r71;
	st.global.u32 	[%rd219+276], %r72;
	st.global.u32 	[%rd219+280], %r73;
	st.global.u32 	[%rd219+284], %r74;
	st.global.u32 	[%rd219+288], %r75;
	st.global.u32 	[%rd219+292], %r76;
	st.global.u32 	[%rd219+296], %r77;
	st.global.u32 	[%rd219+300], %r78;
	st.global.u32 	[%rd219+304], %r79;
	st.global.u32 	[%rd219+308], %r80;
	st.global.u32 	[%rd219+312], %r81;
	st.global.u32 	[%rd219+316], %r82;
	st.global.u32 	[%rd219+320], %r83;
	st.global.f64 	[%rd219+328], %fd1;
	st.global.f64 	[%rd219+336], %fd2;
	st.global.f64 	[%rd219+344], %fd3;
	st.global.f64 	[%rd219+352], %fd4;
	st.global.f64 	[%rd219+360], %fd5;
	st.global.f64 	[%rd219+368], %fd6;
	st.global.f64 	[%rd219+376], %fd7;
	st.global.f64 	[%rd219+384], %fd8;
	st.global.f64 	[%rd219+392], %fd9;
	st.global.f64 	[%rd219+400], %fd10;
	st.global.f64 	[%rd219+408], %fd11;
	st.global.f64 	[%rd219+416], %fd12;
	st.global.f64 	[%rd219+424], %fd13;
	st.global.f64 	[%rd219+432], %fd14;
	st.global.f64 	[%rd219+440], %fd15;
	st.global.f64 	[%rd219+448], %fd16;
	st.global.f64 	[%rd219+456], %fd17;
	st.global.f64 	[%rd219+464], %fd18;
	st.global.f64 	[%rd219+472], %fd19;
	st.global.f64 	[%rd219+480], %fd20;
	st.global.f64 	[%rd219+488], %fd21;
	st.global.f64 	[%rd219+496], %fd22;
	st.global.f64 	[%rd219+504], %fd23;
	st.global.f64 	[%rd219+512], %fd24;
	st.global.f64 	[%rd219+520], %fd25;
	st.global.f64 	[%rd219+528], %fd26;
	st.global.f64 	[%rd219+536], %fd27;
	st.global.f64 	[%rd219+544], %fd28;
	st.global.f64 	[%rd219+552], %fd29;
	st.global.f64 	[%rd219+560], %fd30;
	st.global.f64 	[%rd219+568], %fd31;
	st.global.f64 	[%rd219+576], %fd32;
	st.global.f64 	[%rd219+584], %fd33;
	st.global.f64 	[%rd219+592], %fd34;
	st.global.f64 	[%rd219+600], %fd35;
	st.global.f64 	[%rd219+608], %fd36;
	st.global.f64 	[%rd219+616], %fd37;
	st.global.f64 	[%rd219+624], %fd38;
	st.global.f64 	[%rd219+632], %fd39;
	st.global.f64 	[%rd219+640], %fd40;
	st.global.f64 	[%rd219+648], %fd41;
	st.global.f64 	[%rd219+656], %fd42;
	st.global.f64 	[%rd219+664], %fd43;
	st.global.f64 	[%rd219+672], %fd44;
	st.global.f64 	[%rd219+680], %fd45;
	st.global.f64 	[%rd219+688], %fd46;
	st.global.f64 	[%rd219+696], %fd47;
	st.global.f64 	[%rd219+704], %fd48;
	st.global.f64 	[%rd219+712], %fd49;
	st.global.f64 	[%rd219+720], %fd50;
	st.global.f64 	[%rd219+728], %fd51;
	st.global.f64 	[%rd219+736], %fd52;
	st.global.f64 	[%rd219+744], %fd53;
	st.global.f64 	[%rd219+752], %fd54;
	st.global.f64 	[%rd219+760], %fd55;
	st.global.f64 	[%rd219+768], %fd56;
	st.global.f64 	[%rd219+776], %fd57;
	st.global.f64 	[%rd219+784], %fd58;
	st.global.f64 	[%rd219+792], %fd59;
	st.global.f64 	[%rd219+800], %fd60;
	st.global.f64 	[%rd219+808], %fd61;
	st.global.f64 	[%rd219+816], %fd62;
	st.global.f64 	[%rd219+824], %fd63;
	st.global.f64 	[%rd219+832], %fd64;
	st.global.f64 	[%rd219+840], %fd65;
	st.global.f64 	[%rd219+848], %fd66;
	st.global.f64 	[%rd219+856], %fd67;
	st.global.f64 	[%rd219+864], %fd68;
	st.global.f64 	[%rd219+872], %fd69;
	st.global.f64 	[%rd219+880], %fd70;
	st.global.f64 	[%rd219+888], %fd71;
	st.global.f64 	[%rd219+896], %fd72;
	st.global.f64 	[%rd219+904], %fd73;
	st.global.f64 	[%rd219+912], %fd74;
	st.global.f64 	[%rd219+920], %fd75;
	st.global.f64 	[%rd219+928], %fd76;
	st.global.f64 	[%rd219+936], %fd77;
	st.global.f64 	[%rd219+944], %fd78;
	st.global.f64 	[%rd219+952], %fd79;
	st.global.f64 	[%rd219+960], %fd80;
	st.global.f64 	[%rd219+968], %fd81;
	st.global.f64 	[%rd219+976], %fd82;
	st.global.f64 	[%rd219+984], %fd83;
	st.global.f64 	[%rd219+992], %fd84;
	st.global.f64 	[%rd219+1000], %fd85;
	st.global.f64 	[%rd219+1008], %fd86;
	st.global.f64 	[%rd219+1016], %fd87;
	st.global.f64 	[%rd219+1024], %fd88;
	st.global.f64 	[%rd219+1032], %fd89;
	st.global.f64 	[%rd219+1040], %fd90;
	st.global.f64 	[%rd219+1048], %fd91;
	st.global.f64 	[%rd219+1056], %fd92;
	st.global.f64 	[%rd219+1064], %fd93;
	st.global.f64 	[%rd219+1072], %fd94;
	st.global.f64 	[%rd219+1080], %fd95;
	st.global.f64 	[%rd219+1088], %fd96;
	st.global.f64 	[%rd219+1096], %fd97;
	st.global.f64 	[%rd219+1104], %fd98;
	st.global.f64 	[%rd219+1112], %fd99;
	st.global.f64 	[%rd219+1120], %fd100;
	st.global.f64 	[%rd219+1128], %fd101;
	st.global.f64 	[%rd219+1136], %fd102;
	st.global.f64 	[%rd219+1144], %fd103;
	st.global.f64 	[%rd219+1152], %fd104;
	st.global.f64 	[%rd219+1160], %fd105;
	st.global.f64 	[%rd219+1168], %fd106;
	st.global.f64 	[%rd219+1176], %fd107;
	st.global.f64 	[%rd219+1184], %fd108;
	st.global.f64 	[%rd219+1192], %fd109;
	st.global.f64 	[%rd219+1200], %fd110;
	st.global.f64 	[%rd219+1208], %fd111;
	st.global.f64 	[%rd219+1216], %fd112;
	st.global.f64 	[%rd219+1224], %fd113;
	st.global.f64 	[%rd219+1232], %fd114;
	st.global.f64 	[%rd219+1240], %fd115;
	st.global.f64 	[%rd219+1248], %fd116;
	st.global.f64 	[%rd219+1256], %fd117;
	st.global.f64 	[%rd219+1264], %fd118;
	st.global.f64 	[%rd219+1272], %fd119;
	st.global.f64 	[%rd219+1280], %fd120;
	st.global.f64 	[%rd219+1288], %fd121;
	st.global.f64 	[%rd219+1296], %fd122;
	st.global.f64 	[%rd219+1304], %fd123;
	st.global.f64 	[%rd219+1312], %fd124;
	st.global.f64 	[%rd219+1320], %fd125;
	st.global.f64 	[%rd219+1328], %fd126;
	st.global.f64 	[%rd219+1336], %fd127;
	st.global.f64 	[%rd219+1344], %fd128;
	st.global.f64 	[%rd219+1352], %fd129;
	st.global.f64 	[%rd219+1360], %fd130;
	st.global.f64 	[%rd219+1368], %fd131;
	st.global.f64 	[%rd219+1376], %fd132;
	st.global.f64 	[%rd219+1384], %fd133;
	st.global.f64 	[%rd219+1392], %fd134;
	st.global.f64 	[%rd219+1400], %fd135;
	st.global.f64 	[%rd219+1408], %fd136;
	st.global.f64 	[%rd219+1416], %fd137;
	st.global.f64 	[%rd219+1424], %fd138;
	st.global.f64 	[%rd219+1432], %fd139;
	st.global.f64 	[%rd219+1440], %fd140;
	st.global.f64 	[%rd219+1448], %fd141;
	st.global.f64 	[%rd219+1456], %fd142;
	st.global.f64 	[%rd219+1464], %fd143;
	st.global.f64 	[%rd219+1472], %fd144;
	st.global.f64 	[%rd219+1480], %fd145;
	st.global.f64 	[%rd219+1488], %fd146;
	st.global.f64 	[%rd219+1496], %fd147;
	st.global.f64 	[%rd219+1504], %fd148;
	st.global.f64 	[%rd219+1512], %fd149;
	st.global.f64 	[%rd219+1520], %fd150;
	st.global.f64 	[%rd219+1528], %fd151;
	st.global.f64 	[%rd219+1536], %fd152;
	st.global.f64 	[%rd219+1544], %fd153;
	st.global.f64 	[%rd219+1552], %fd154;
	st.global.f64 	[%rd219+1560], %fd155;
	st.global.f64 	[%rd219+1568], %fd156;
	st.global.f64 	[%rd219+1576], %fd157;
	st.global.f64 	[%rd219+1584], %fd158;
	st.global.f64 	[%rd219+1592], %fd159;
	st.global.f64 	[%rd219+1600], %fd160;
	st.global.f64 	[%rd219+1608], %fd161;
	st.global.f64 	[%rd219+1616], %fd162;
	st.global.f64 	[%rd219+1624], %fd163;
	st.global.f64 	[%rd219+1632], %fd164;
	st.global.f64 	[%rd219+1640], %fd165;
	st.global.f64 	[%rd219+1648], %fd166;
	st.global.f64 	[%rd219+1656], %fd167;
	st.global.f64 	[%rd219+1664], %fd168;
	st.global.f64 	[%rd219+1672], %fd169;
	st.global.f64 	[%rd219+1680], %fd170;
	st.global.f64 	[%rd219+1688], %fd171;
	st.global.f64 	[%rd219+1696], %fd172;
	st.global.f64 	[%rd219+1704], %fd173;
	st.global.f64 	[%rd219+1712], %fd174;
	st.global.f64 	[%rd219+1720], %fd175;
	st.global.f64 	[%rd219+1728], %fd176;
	st.global.f64 	[%rd219+1736], %fd177;
	st.global.f64 	[%rd219+1744], %fd178;
	st.global.f64 	[%rd219+1752], %fd179;
	st.global.f64 	[%rd219+1760], %fd180;
	st.global.f64 	[%rd219+1768], %fd181;
	st.global.f64 	[%rd219+1776], %fd182;
	st.global.f64 	[%rd219+1784], %fd183;
	st.global.f64 	[%rd219+1792], %fd184;
	st.global.f64 	[%rd219+1800], %fd185;
	st.global.f64 	[%rd219+1808], %fd186;
	st.global.f64 	[%rd219+1816], %fd187;
	st.global.f64 	[%rd219+1824], %fd188;
	st.global.f64 	[%rd219+1832], %fd189;
	st.global.f64 	[%rd219+1840], %fd190;
	st.global.f64 	[%rd219+1848], %fd191;
	st.global.f64 	[%rd219+1856], %fd192;
	st.global.f64 	[%rd219+1864], %fd193;
	st.global.f64 	[%rd219+1872], %fd194;
	st.global.f64 	[%rd219+1880], %fd195;
	st.global.f64 	[%rd219+1888], %fd196;
	st.global.f64 	[%rd219+1896], %fd197;
	st.global.f64 	[%rd219+1904], %fd198;
	st.global.f64 	[%rd219+1912], %fd199;
	st.global.f64 	[%rd219+1920], %fd200;
	st.global.f64 	[%rd219+1928], %fd201;
	st.global.f64 	[%rd219+1936], %fd202;
	st.global.f64 	[%rd219+1944], %fd203;
	st.global.f64 	[%rd219+1952], %fd204;
	st.global.f64 	[%rd219+1960], %fd205;
	st.global.f64 	[%rd219+1968], %fd206;
	st.global.f64 	[%rd219+1976], %fd207;
	st.global.f64 	[%rd219+1984], %fd208;
	st.global.f64 	[%rd219+1992], %fd209;
	st.global.f64 	[%rd219+2000], %fd210;
	st.global.f64 	[%rd219+2008], %fd211;
	st.global.f64 	[%rd219+2016], %fd212;
	st.global.f64 	[%rd219+2024], %fd213;
	st.global.f64 	[%rd219+2032], %fd214;
	st.global.f64 	[%rd219+2040], %fd215;
	st.global.f64 	[%rd219+2048], %fd216;
	st.global.f64 	[%rd219+2056], %fd217;
	st.global.f64 	[%rd219+2064], %fd218;
	st.global.f64 	[%rd219+2072], %fd219;
	st.global.f64 	[%rd219+2080], %fd220;
	st.global.f64 	[%rd219+2088], %fd221;
	st.global.f64 	[%rd219+2096], %fd222;
	st.global.f64 	[%rd219+2104], %fd223;
	st.global.f64 	[%rd219+2112], %fd224;
	st.global.f64 	[%rd219+2120], %fd225;
	st.global.f64 	[%rd219+2128], %fd226;
	st.global.f64 	[%rd219+2136], %fd227;
	st.global.f64 	[%rd219+2144], %fd228;
	st.global.f64 	[%rd219+2152], %fd229;
	st.global.f64 	[%rd219+2160], %fd230;
	st.global.f64 	[%rd219+2168], %fd231;
	st.global.f64 	[%rd219+2176], %fd232;
	st.global.f64 	[%rd219+2184], %fd233;
	st.global.f64 	[%rd219+2192], %fd234;
	st.global.f64 	[%rd219+2200], %fd235;
	st.global.f64 	[%rd219+2208], %fd236;
	st.global.f64 	[%rd219+2216], %fd237;
	st.global.f64 	[%rd219+2224], %fd238;
	st.global.f64 	[%rd219+2232], %fd239;
	st.global.f64 	[%rd219+2240], %fd240;
	st.global.f64 	[%rd219+2248], %fd241;
	st.global.f64 	[%rd219+2256], %fd242;
	st.global.f64 	[%rd219+2264], %fd243;
	st.global.f64 	[%rd219+2272], %fd244;
	st.global.f64 	[%rd219+2280], %fd245;
	st.global.f64 	[%rd219+2288], %fd246;
	st.global.f64 	[%rd219+2296], %fd247;
	st.global.f64 	[%rd219+2304], %fd248;
	st.global.f64 	[%rd219+2312], %fd249;
	st.global.f64 	[%rd219+2320], %fd250;
	st.global.f64 	[%rd219+2328], %fd251;
	st.global.f64 	[%rd219+2336], %fd252;
	st.global.f64 	[%rd219+2344], %fd253;
	st.global.f64 	[%rd219+2352], %fd254;
	st.global.f64 	[%rd219+2360], %fd255;
	st.global.f64 	[%rd219+2368], %fd256;
	st.global.f64 	[%rd219+2376], %fd257;
	st.global.f64 	[%rd219+2384], %fd258;
	st.global.f64 	[%rd219+2392], %fd259;
	st.global.f64 	[%rd219+2400], %fd260;
	st.global.f64 	[%rd219+2408], %fd261;
	st.global.f64 	[%rd219+2416], %fd262;
	st.global.f64 	[%rd219+2424], %fd263;
	st.global.f64 	[%rd219+2432], %fd264;
	st.global.f64 	[%rd219+2440], %fd265;
	st.global.f64 	[%rd219+2448], %fd266;
	st.global.f64 	[%rd219+2456], %fd267;
	st.global.f64 	[%rd219+2464], %fd268;
	st.global.f64 	[%rd219+2472], %fd269;
	st.global.f64 	[%rd219+2480], %fd270;
	st.global.f64 	[%rd219+2488], %fd271;
	st.global.f64 	[%rd219+2496], %fd272;
	st.global.f64 	[%rd219+2504], %fd273;
	st.global.f64 	[%rd219+2512], %fd274;
	st.global.f64 	[%rd219+2520], %fd275;
	st.global.f64 	[%rd219+2528], %fd276;
	st.global.f64 	[%rd219+2536], %fd277;
	st.global.f64 	[%rd219+2544], %fd278;
	st.global.f64 	[%rd219+2552], %fd279;
	st.global.f64 	[%rd219+2560], %fd280;
	st.global.f64 	[%rd219+2568], %fd281;
	st.global.f64 	[%rd219+2576], %fd282;
	st.global.f64 	[%rd219+2584], %fd283;
	st.global.f64 	[%rd219+2592], %fd284;
	st.global.f64 	[%rd219+2600], %fd285;
	st.global.f64 	[%rd219+2608], %fd286;
	st.global.f64 	[%rd219+2616], %fd287;
	st.global.f64 	[%rd219+2624], %fd288;
	st.global.f64 	[%rd219+2632], %fd289;
	st.global.f64 	[%rd219+2640], %fd290;
	st.global.f64 	[%rd219+2648], %fd291;
	st.global.f64 	[%rd219+2656], %fd292;
	st.global.f64 	[%rd219+2664], %fd293;
	st.global.f64 	[%rd219+2672], %fd294;
	st.global.f64 	[%rd219+2680], %fd295;
	st.global.f64 	[%rd219+2688], %fd296;
	st.global.f64 	[%rd219+2696], %fd297;
	st.global.f64 	[%rd219+2704], %fd298;
	st.global.f64 	[%rd219+2712], %fd299;
	st.global.f64 	[%rd219+2720], %fd300;
	st.global.f64 	[%rd219+2728], %fd301;
	st.global.f64 	[%rd219+2736], %fd302;
	st.global.f64 	[%rd219+2744], %fd303;
	st.global.f64 	[%rd219+2752], %fd304;
	st.global.f64 	[%rd219+2760], %fd305;
	st.global.f64 	[%rd219+2768], %fd306;
	st.global.f64 	[%rd219+2776], %fd307;
	st.global.f64 	[%rd219+2784], %fd308;
	st.global.f64 	[%rd219+2792], %fd309;
	st.global.f64 	[%rd219+2800], %fd310;
	st.global.f64 	[%rd219+2808], %fd311;
	st.global.f64 	[%rd219+2816], %fd312;
	st.global.f64 	[%rd219+2824], %fd313;
	st.global.f64 	[%rd219+2832], %fd314;
	st.global.f64 	[%rd219+2840], %fd315;
	st.global.f64 	[%rd219+2848], %fd316;
	st.global.f64 	[%rd219+2856], %fd317;
	st.global.f64 	[%rd219+2864], %fd318;
	st.global.f64 	[%rd219+2872], %fd319;
	st.global.f64 	[%rd219+2880], %fd320;
	st.global.f64 	[%rd219+2888], %fd321;
	st.global.f64 	[%rd219+2896], %fd322;
	st.global.f64 	[%rd219+2904], %fd323;
	st.global.f64 	[%rd219+2912], %fd324;
	st.global.f64 	[%rd219+2920], %fd325;
	st.global.f64 	[%rd219+2928], %fd326;
	st.global.f64 	[%rd219+2936], %fd327;
	st.global.f64 	[%rd219+2944], %fd328;
	st.global.f64 	[%rd219+2952], %fd329;
	st.global.f64 	[%rd219+2960], %fd330;
	st.global.f64 	[%rd219+2968], %fd331;
	st.global.f64 	[%rd219+2976], %fd332;
	st.global.f64 	[%rd219+2984], %fd333;
	st.global.f64 	[%rd219+2992], %fd334;
	st.global.f64 	[%rd219+3000], %fd335;
	st.global.f64 	[%rd219+3008], %fd336;
	st.global.f64 	[%rd219+3016], %fd337;
	st.global.f64 	[%rd219+3024], %fd338;
	st.global.f64 	[%rd219+3032], %fd339;
	st.global.f64 	[%rd219+3040], %fd340;
	st.global.f64 	[%rd219+3048], %fd341;
	st.global.f64 	[%rd219+3056], %fd342;
	st.global.f64 	[%rd219+3064], %fd343;
	st.global.f64 	[%rd219+3072], %fd344;
	st.global.f64 	[%rd219+3080], %fd345;
	st.global.f64 	[%rd219+3088], %fd346;
	st.global.f64 	[%rd219+3096], %fd347;
	st.global.f64 	[%rd219+3104], %fd348;
	st.global.f64 	[%rd219+3112], %fd349;
	st.global.f64 	[%rd219+3120], %fd350;
	st.global.f64 	[%rd219+3128], %fd351;
	st.global.f64 	[%rd219+3136], %fd352;
	st.global.f64 	[%rd219+3144], %fd353;
	st.global.f64 	[%rd219+3152], %fd354;
	st.global.f64 	[%rd219+3160], %fd355;
	st.global.f64 	[%rd219+3168], %fd356;
	st.global.f64 	[%rd219+3176], %fd357;
	st.global.f64 	[%rd219+3184], %fd358;
	st.global.f64 	[%rd219+3192], %fd359;
	st.global.f64 	[%rd219+3200], %fd360;
	st.global.f64 	[%rd219+3208], %fd361;
	st.global.f64 	[%rd219+3216], %fd362;
	st.global.f64 	[%rd219+3224], %fd363;
	st.global.f64 	[%rd219+3232], %fd364;
	st.global.f64 	[%rd219+3240], %fd365;
	st.global.f64 	[%rd219+3248], %fd366;
	st.global.f64 	[%rd219+3256], %fd367;
	st.global.f64 	[%rd219+3264], %fd368;
	st.global.f64 	[%rd219+3272], %fd369;
	st.global.f64 	[%rd219+3280], %fd370;
	st.global.f64 	[%rd219+3288], %fd371;
	st.global.f64 	[%rd219+3296], %fd372;
	st.global.f64 	[%rd219+3304], %fd373;
	st.global.f64 	[%rd219+3312], %fd374;
	st.global.f64 	[%rd219+3320], %fd375;
	st.global.f64 	[%rd219+3328], %fd376;
	st.global.f64 	[%rd219+3336], %fd377;
	st.global.f64 	[%rd219+3344], %fd378;
	st.global.f64 	[%rd219+3352], %fd379;
	st.global.f64 	[%rd219+3360], %fd380;
	st.global.f64 	[%rd219+3368], %fd381;
	st.global.f64 	[%rd219+3376], %fd382;
	st.global.f64 	[%rd219+3384], %fd383;
	st.global.f64 	[%rd219+3392], %fd384;
	st.global.f64 	[%rd219+3400], %fd385;
	st.global.f64 	[%rd219+3408], %fd386;
	st.global.f64 	[%rd219+3416], %fd387;
	st.global.f64 	[%rd219+3424], %fd388;
	st.global.f64 	[%rd219+3432], %fd389;
	st.global.f64 	[%rd219+3440], %fd390;
	st.global.f64 	[%rd219+3448], %fd391;
	st.global.f64 	[%rd219+3456], %fd392;
	st.global.f64 	[%rd219+3464], %fd393;
	st.global.f64 	[%rd219+3472], %fd394;
	st.global.f64 	[%rd219+3480], %fd395;
	st.global.f64 	[%rd219+3488], %fd396;
	st.global.f64 	[%rd219+3496], %fd397;
	st.global.f64 	[%rd219+3504], %fd398;
	st.global.f64 	[%rd219+3512], %fd399;
	st.global.f64 	[%rd219+3520], %fd400;
	st.global.f64 	[%rd219+3528], %fd401;
	st.global.f64 	[%rd219+3536], %fd402;
	st.global.f64 	[%rd219+3544], %fd403;
	st.global.f64 	[%rd219+3552], %fd404;
	st.global.f64 	[%rd219+3560], %fd405;
	st.global.f64 	[%rd219+3568], %fd406;
	st.global.f64 	[%rd219+3576], %fd407;
	st.global.f64 	[%rd219+3584], %fd408;
	st.global.f64 	[%rd219+3592], %fd409;
	st.global.f64 	[%rd219+3600], %fd410;
	st.global.f64 	[%rd219+3608], %fd411;
	st.global.f64 	[%rd219+3616], %fd412;
	st.global.f64 	[%rd219+3624], %fd413;
	st.global.f64 	[%rd219+3632], %fd414;
	st.global.f64 	[%rd219+3640], %fd415;
	st.global.f64 	[%rd219+3648], %fd416;
	st.global.f64 	[%rd219+3656], %fd417;
	st.global.f64 	[%rd219+3664], %fd418;
	st.global.f64 	[%rd219+3672], %fd419;
	st.global.f64 	[%rd219+3680], %fd420;
	st.global.f64 	[%rd219+3688], %fd421;
	st.global.f64 	[%rd219+3696], %fd422;
	st.global.f64 	[%rd219+3704], %fd423;
	st.global.f64 	[%rd219+3712], %fd424;
	st.global.f64 	[%rd219+3720], %fd425;
	st.global.f64 	[%rd219+3728], %fd426;
	st.global.f64 	[%rd219+3736], %fd427;
	st.global.f64 	[%rd219+3744], %fd428;
	st.global.f64 	[%rd219+3752], %fd429;
	st.global.f64 	[%rd219+3760], %fd430;
	st.global.f64 	[%rd219+3768], %fd431;
	st.global.f64 	[%rd219+3776], %fd432;
	st.global.f64 	[%rd219+3784], %fd433;
	st.global.f64 	[%rd219+3792], %fd434;
	st.global.f64 	[%rd219+3800], %fd435;
	st.global.f64 	[%rd219+3808], %fd436;
	st.global.f64 	[%rd219+3816], %fd437;
	st.global.f64 	[%rd219+3824], %fd438;
	st.global.f64 	[%rd219+3832], %fd439;
	st.global.f64 	[%rd219+3840], %fd440;
	st.global.f64 	[%rd219+3848], %fd441;
	st.global.f64 	[%rd219+3856], %fd442;
	st.global.f64 	[%rd219+3864], %fd443;
	st.global.f64 	[%rd219+3872], %fd444;
	st.global.f64 	[%rd219+3880], %fd445;
	st.global.f64 	[%rd219+3888], %fd446;
	st.global.f64 	[%rd219+3896], %fd447;
	st.global.f64 	[%rd219+3904], %fd448;
	st.global.f64 	[%rd219+3912], %fd449;
	st.global.f64 	[%rd219+3920], %fd450;
	st.global.f64 	[%rd219+3928], %fd451;
	st.global.f64 	[%rd219+3936], %fd452;
	st.global.f64 	[%rd219+3944], %fd453;
	st.global.f64 	[%rd219+3952], %fd454;
	st.global.f64 	[%rd219+3960], %fd455;
	st.global.f64 	[%rd219+3968], %fd456;
	st.global.f64 	[%rd219+3976], %fd457;
	st.global.f64 	[%rd219+3984], %fd458;
	st.global.f64 	[%rd219+3992], %fd459;
	st.global.f64 	[%rd219+4000], %fd460;
	st.global.f64 	[%rd219+4008], %fd461;
	st.global.f64 	[%rd219+4016], %fd462;
	st.global.f64 	[%rd219+4024], %fd463;
	st.global.f64 	[%rd219+4032], %fd464;
	st.global.f64 	[%rd219+4040], %fd465;
	st.global.f64 	[%rd219+4048], %fd466;
	st.global.f64 	[%rd219+4056], %fd467;
	st.global.f64 	[%rd219+4064], %fd468;
	st.global.f64 	[%rd219+4072], %fd469;
	st.global.f64 	[%rd219+4080], %fd470;
	st.global.f64 	[%rd219+4088], %fd471;
	st.global.f64 	[%rd219+4096], %fd472;
	st.global.f64 	[%rd219+4104], %fd473;
	st.global.f64 	[%rd219+4112], %fd474;
	st.global.f64 	[%rd219+4120], %fd475;
	st.global.f64 	[%rd219+4128], %fd476;
	st.global.f64 	[%rd219+4136], %fd477;
	st.global.f64 	[%rd219+4144], %fd478;
	st.global.f64 	[%rd219+4152], %fd479;
	st.global.f64 	[%rd219+4160], %fd480;
	st.global.f64 	[%rd219+4168], %fd481;
	st.global.f64 	[%rd219+4176], %fd482;
	st.global.f64 	[%rd219+4184], %fd483;
	st.global.f64 	[%rd219+4192], %fd484;
	st.global.f64 	[%rd219+4200], %fd485;
	st.global.f64 	[%rd219+4208], %fd486;
	st.global.f64 	[%rd219+4216], %fd487;
	st.global.f64 	[%rd219+4224], %fd488;
	st.global.f64 	[%rd219+4232], %fd489;
	st.global.f64 	[%rd219+4240], %fd490;
	st.global.f64 	[%rd219+4248], %fd491;
	st.global.f64 	[%rd219+4256], %fd492;
	st.global.f64 	[%rd219+4264], %fd493;
	st.global.f64 	[%rd219+4272], %fd494;
	st.global.f64 	[%rd219+4280], %fd495;
	st.global.f64 	[%rd219+4288], %fd496;
	st.global.f64 	[%rd219+4296], %fd497;
	st.global.f64 	[%rd219+4304], %fd498;
	st.global.f64 	[%rd219+4312], %fd499;
	st.global.f64 	[%rd219+4320], %fd500;
	st.global.f64 	[%rd219+4328], %fd501;
	st.global.f64 	[%rd219+4336], %fd502;
	st.global.f64 	[%rd219+4344], %fd503;
	st.global.f64 	[%rd219+4352], %fd504;
	st.global.f64 	[%rd219+4360], %fd505;
	st.global.f64 	[%rd219+4368], %fd506;
	st.global.f64 	[%rd219+4376], %fd507;
	st.global.f64 	[%rd219+4384], %fd508;
	st.global.f64 	[%rd219+4392], %fd509;
	st.global.f64 	[%rd219+4400], %fd510;
	st.global.f64 	[%rd219+4408], %fd511;
	st.global.f64 	[%rd219+4416], %fd512;
	st.global.f64 	[%rd219+4424], %fd513;
	st.global.f64 	[%rd219+4432], %fd514;
	st.global.f64 	[%rd219+4440], %fd515;
	st.global.f64 	[%rd219+4448], %fd516;
	st.global.f64 	[%rd219+4456], %fd517;
	st.global.f64 	[%rd219+4464], %fd518;
	st.global.f64 	[%rd219+4472], %fd519;
	st.global.f64 	[%rd219+4480], %fd520;
	st.global.f64 	[%rd219+4488], %fd521;
	st.global.f64 	[%rd219+4496], %fd522;
	st.global.f64 	[%rd219+4504], %fd523;
	st.global.f64 	[%rd219+4512], %fd524;
	st.global.f64 	[%rd219+4520], %fd525;
	st.global.f64 	[%rd219+4528], %fd526;
	st.global.f64 	[%rd219+4536], %fd527;
	st.global.f64 	[%rd219+4544], %fd528;
	st.global.f64 	[%rd219+4552], %fd529;
	st.global.f64 	[%rd219+4560], %fd530;
	st.global.f64 	[%rd219+4568], %fd531;
	st.global.f64 	[%rd219+4576], %fd532;
	st.global.f64 	[%rd219+4584], %fd533;
	st.global.f64 	[%rd219+4592], %fd534;
	st.global.f64 	[%rd219+4600], %fd535;
	st.global.f64 	[%rd219+4608], %fd536;
	st.global.f64 	[%rd219+4616], %fd537;
	st.global.f64 	[%rd219+4624], %fd538;
	st.global.f64 	[%rd219+4632], %fd539;
	st.global.f64 	[%rd219+4640], %fd540;
	st.global.f64 	[%rd219+4648], %fd541;
	st.global.f64 	[%rd219+4656], %fd542;
	st.global.f64 	[%rd219+4664], %fd543;
	st.global.f64 	[%rd219+4672], %fd544;
	st.global.f64 	[%rd219+4680], %fd545;
	st.global.f64 	[%rd219+4688], %fd546;
	st.global.f64 	[%rd219+4696], %fd547;
	st.global.f64 	[%rd219+4704], %fd548;
	st.global.f64 	[%rd219+4712], %fd549;
	st.global.f64 	[%rd219+4720], %fd550;
	st.global.f64 	[%rd219+4728], %fd551;
	st.global.f64 	[%rd219+4736], %fd552;
	st.global.f64 	[%rd219+4744], %fd553;
	st.global.f64 	[%rd219+4752], %fd554;
	st.global.f64 	[%rd219+4760], %fd555;
	st.global.f64 	[%rd219+4768], %fd556;
	st.global.f64 	[%rd219+4776], %fd557;
	st.global.f64 	[%rd219+4784], %fd558;
	st.global.f64 	[%rd219+4792], %fd559;
	st.global.f64 	[%rd219+4800], %fd560;
	st.global.f64 	[%rd219+4808], %fd561;
	st.global.f64 	[%rd219+4816], %fd562;
	st.global.f64 	[%rd219+4824], %fd563;
	st.global.f64 	[%rd219+4832], %fd564;
	st.global.f64 	[%rd219+4840], %fd565;
	st.global.f64 	[%rd219+4848], %fd566;
	st.global.f64 	[%rd219+4856], %fd567;
	st.global.f64 	[%rd219+4864], %fd568;
	st.global.f64 	[%rd219+4872], %fd569;
	st.global.f64 	[%rd219+4880], %fd570;
	st.global.f64 	[%rd219+4888], %fd571;
	st.global.f64 	[%rd219+4896], %fd572;
	st.global.f64 	[%rd219+4904], %fd573;
	st.global.f64 	[%rd219+4912], %fd574;
	st.global.f64 	[%rd219+4920], %fd575;
	st.global.f64 	[%rd219+4928], %fd576;
	st.global.f64 	[%rd219+4936], %fd577;
	st.global.f64 	[%rd219+4944], %fd578;
	st.global.f64 	[%rd219+4952], %fd579;
	st.global.f64 	[%rd219+4960], %fd580;
	st.global.f64 	[%rd219+4968], %fd581;
	st.global.f64 	[%rd219+4976], %fd582;
	st.global.f64 	[%rd219+4984], %fd583;
	st.global.f64 	[%rd219+4992], %fd584;
	st.global.f64 	[%rd219+5000], %fd585;
	st.global.f64 	[%rd219+5008], %fd586;
	st.global.f64 	[%rd219+5016], %fd587;
	st.global.f64 	[%rd219+5024], %fd588;
	st.global.f64 	[%rd219+5032], %fd589;
	st.global.f64 	[%rd219+5040], %fd590;
	st.global.f64 	[%rd219+5048], %fd591;
	st.global.f64 	[%rd219+5056], %fd592;
	st.global.f64 	[%rd219+5064], %fd593;
	st.global.f64 	[%rd219+5072], %fd594;
	st.global.f64 	[%rd219+5080], %fd595;
	st.global.f64 	[%rd219+5088], %fd596;
	st.global.f64 	[%rd219+5096], %fd597;
	st.global.f64 	[%rd219+5104], %fd598;
	st.global.f64 	[%rd219+5112], %fd599;
	st.global.f64 	[%rd219+5120], %fd600;
	st.global.f64 	[%rd219+5128], %fd601;
	st.global.f64 	[%rd219+5136], %fd602;
	st.global.f64 	[%rd219+5144], %fd603;
	st.global.f64 	[%rd219+5152], %fd604;
	st.global.f64 	[%rd219+5160], %fd605;
	st.global.f64 	[%rd219+5168], %fd606;
	st.global.f64 	[%rd219+5176], %fd607;
	st.global.f64 	[%rd219+5184], %fd608;
	st.global.f64 	[%rd219+5192], %fd609;
	st.global.f64 	[%rd219+5200], %fd610;
	st.global.f64 	[%rd219+5208], %fd611;
	st.global.f64 	[%rd219+5216], %fd612;
	st.global.f64 	[%rd219+5224], %fd613;
	st.global.f64 	[%rd219+5232], %fd614;
	st.global.f64 	[%rd219+5240], %fd615;
	st.global.f64 	[%rd219+5248], %fd616;
	st.global.f64 	[%rd219+5256], %fd617;
	st.global.f64 	[%rd219+5264], %fd618;
	st.global.f64 	[%rd219+5272], %fd619;
	st.global.f64 	[%rd219+5280], %fd620;
	st.global.f64 	[%rd219+5288], %fd621;
	st.global.f64 	[%rd219+5296], %fd622;
	st.global.f64 	[%rd219+5304], %fd623;
	st.global.f64 	[%rd219+5312], %fd624;
	st.global.f64 	[%rd219+5320], %fd625;
	st.global.f64 	[%rd219+5328], %fd626;
	st.global.f64 	[%rd219+5336], %fd627;
	st.global.f64 	[%rd219+5344], %fd628;
	st.global.f64 	[%rd219+5352], %fd629;
	st.global.f64 	[%rd219+5360], %fd630;
	st.global.f64 	[%rd219+5368], %fd631;
	st.global.f64 	[%rd219+5376], %fd632;
	st.global.f64 	[%rd219+5384], %fd633;
	st.global.f64 	[%rd219+5392], %fd634;
	st.global.f64 	[%rd219+5400], %fd635;
	st.global.f64 	[%rd219+5408], %fd636;
	st.global.f64 	[%rd219+5416], %fd637;
	st.global.f64 	[%rd219+5424], %fd638;
	st.global.f64 	[%rd219+5432], %fd639;
	st.global.f64 	[%rd219+5440], %fd640;
	st.global.f64 	[%rd219+5448], %fd641;
	st.global.f64 	[%rd219+5456], %fd642;
	st.global.f64 	[%rd219+5464], %fd643;
	st.global.f64 	[%rd219+5472], %fd644;
	st.global.f64 	[%rd219+5480], %fd645;
	st.global.f64 	[%rd219+5488], %fd646;
	st.global.f64 	[%rd219+5496], %fd647;
	st.global.f64 	[%rd219+5504], %fd648;
	st.global.f64 	[%rd219+5512], %fd649;
	st.global.f64 	[%rd219+5520], %fd650;
	st.global.f64 	[%rd219+5528], %fd651;
	st.global.f64 	[%rd219+5536], %fd652;
	st.global.f64 	[%rd219+5544], %fd653;
	st.global.f64 	[%rd219+5552], %fd654;
	st.global.f64 	[%rd219+5560], %fd655;
	st.global.f64 	[%rd219+5568], %fd656;
	st.global.f64 	[%rd219+5576], %fd657;
	st.global.f64 	[%rd219+5584], %fd658;
	st.global.f64 	[%rd219+5592], %fd659;
	st.global.f64 	[%rd219+5600], %fd660;
	st.global.f64 	[%rd219+5608], %fd661;
	st.global.f64 	[%rd219+5616], %fd662;
	st.global.f64 	[%rd219+5624], %fd663;
	st.global.f64 	[%rd219+5632], %fd664;
	st.global.f64 	[%rd219+5640], %fd665;
	st.global.f64 	[%rd219+5648], %fd666;
	st.global.f64 	[%rd219+5656], %fd667;
	st.global.f64 	[%rd219+5664], %fd668;
	st.global.f64 	[%rd219+5672], %fd669;
	st.global.f64 	[%rd219+5680], %fd670;
	st.global.f64 	[%rd219+5688], %fd671;
	st.global.f64 	[%rd219+5696], %fd672;
	st.global.f64 	[%rd219+5704], %fd673;
	st.global.f64 	[%rd219+5712], %fd674;
	st.global.f64 	[%rd219+5720], %fd675;
	st.global.f64 	[%rd219+5728], %fd676;
	st.global.f64 	[%rd219+5736], %fd677;
	st.global.f64 	[%rd219+5744], %fd678;
	st.global.f64 	[%rd219+5752], %fd679;
	st.global.f64 	[%rd219+5760], %fd680;
	st.global.f64 	[%rd219+5768], %fd681;
	st.global.f64 	[%rd219+5776], %fd682;
	st.global.f64 	[%rd219+5784], %fd683;
	st.global.f64 	[%rd219+5792], %fd684;
	st.global.f64 	[%rd219+5800], %fd685;
	st.global.f64 	[%rd219+5808], %fd686;
	st.global.f64 	[%rd219+5816], %fd687;
	st.global.f64 	[%rd219+5824], %fd688;
	st.global.f64 	[%rd219+5832], %fd689;
	st.global.f64 	[%rd219+5840], %fd690;
	st.global.f64 	[%rd219+5848], %fd691;
	st.global.f64 	[%rd219+5856], %fd692;
	st.global.f64 	[%rd219+5864], %fd693;
	st.global.f64 	[%rd219+5872], %fd694;
	st.global.f64 	[%rd219+5880], %fd695;
	st.global.f64 	[%rd219+5888], %fd696;
	st.global.f64 	[%rd219+5896], %fd697;
	st.global.f64 	[%rd219+5904], %fd698;
	st.global.f64 	[%rd219+5912], %fd699;
	st.global.f64 	[%rd219+5920], %fd700;
	st.global.f64 	[%rd219+5928], %fd701;
	st.global.f64 	[%rd219+5936], %fd702;
	st.global.f64 	[%rd219+5944], %fd703;
	st.global.f64 	[%rd219+5952], %fd704;
	st.global.f64 	[%rd219+5960], %fd705;
	st.global.f64 	[%rd219+5968], %fd706;
	st.global.f64 	[%rd219+5976], %fd707;
	st.global.f64 	[%rd219+5984], %fd708;
	st.global.f64 	[%rd219+5992], %fd709;
	st.global.f64 	[%rd219+6000], %fd710;
	st.global.f64 	[%rd219+6008], %fd711;
	st.global.f64 	[%rd219+6016], %fd712;
	st.global.f64 	[%rd219+6024], %fd713;
	st.global.f64 	[%rd219+6032], %fd714;
	st.global.f64 	[%rd219+6040], %fd715;
	st.global.f64 	[%rd219+6048], %fd716;
	st.global.f64 	[%rd219+6056], %fd717;
	st.global.f64 	[%rd219+6064], %fd718;
	st.global.f64 	[%rd219+6072], %fd719;
	st.global.f64 	[%rd219+6080], %fd720;
	bra.uni 	$L__BB7_95;
$L__BB7_10:
	mov.u64 	%rd142, %rd45;
	ld.param.u8 	%rs8, [%rd142];
	setp.eq.s16 	%p63, %rs8, 0;
	ld.param.u64 	%rd143, [%rd142+16];
	selp.b64 	%rd144, %rd143, 0, %p63;
	mov.u32 	%r880, %ctaid.x;
	mov.u32 	%r881, %nctaid.y;
	mov.u32 	%r882, %ctaid.y;
	mad.lo.s32 	%r883, %r880, %r881, %r882;
	shl.b32 	%r884, %r883, 7;
	cvt.s64.s32 	%rd145, %r884;
	mov.u32 	%r885, %tid.x;
	cvt.u64.u32 	%rd146, %r885;
	add.s64 	%rd147, %rd145, %rd146;
	add.s64 	%rd148, %rd147, %rd144;
	mad.lo.s64 	%rd149, %rd148, 6088, %rd3;
	ld.global.u32 	%r89, [%rd149];
	ld.global.u32 	%r90, [%rd149+4];
	ld.global.u32 	%r91, [%rd149+8];
	ld.global.u32 	%r92, [%rd149+12];
	ld.global.u32 	%r93, [%rd149+16];
	ld.global.u32 	%r94, [%rd149+20];
	ld.global.u32 	%r95, [%rd149+24];
	ld.global.u32 	%r96, [%rd149+28];
	ld.global.u32 	%r97, [%rd149+32];
	ld.global.u32 	%r98, [%rd149+36];
	ld.global.u32 	%r99, [%rd149+40];
	ld.global.u32 	%r100, [%rd149+44];
	ld.global.u32 	%r101, [%rd149+48];
	ld.global.u32 	%r102, [%rd149+52];
	ld.global.u32 	%r103, [%rd149+56];
	ld.global.u32 	%r104, [%rd149+60];
	ld.global.u32 	%r105, [%rd149+64];
	ld.global.u32 	%r106, [%rd149+68];
	ld.global.u32 	%r107, [%rd149+72];
	ld.global.u32 	%r108, [%rd149+76];
	ld.global.u32 	%r109, [%rd149+80];
	ld.global.u32 	%r110, [%rd149+84];
	ld.global.u32 	%r111, [%rd149+88];
	ld.global.u32 	%r112, [%rd149+92];
	ld.global.u32 	%r113, [%rd149+96];
	ld.global.u32 	%r114, [%rd149+100];
	ld.global.u32 	%r115, [%rd149+104];
	ld.global.u32 	%r116, [%rd149+108];
	ld.global.u32 	%r117, [%rd149+112];
	ld.global.u32 	%r118, [%rd149+116];
	ld.global.u32 	%r119, [%rd149+120];
	ld.global.u32 	%r120, [%rd149+124];
	ld.global.u32 	%r121, [%rd149+128];
	ld.global.u32 	%r122, [%rd149+132];
	ld.global.u32 	%r123, [%rd149+136];
	ld.global.u32 	%r124, [%rd149+140];
	ld.global.u32 	%r125, [%rd149+144];
	ld.global.u32 	%r126, [%rd149+148];
	ld.global.u32 	%r127, [%rd149+152];
	ld.global.u32 	%r128, [%rd149+156];
	ld.global.u32 	%r129, [%rd149+160];
	ld.global.u32 	%r130, [%rd149+164];
	ld.global.u32 	%r131, [%rd149+168];
	ld.global.u32 	%r132, [%rd149+172];
	ld.global.u32 	%r133, [%rd149+176];
	ld.global.u32 	%r134, [%rd149+180];
	ld.global.u32 	%r135, [%rd149+184];
	ld.global.u32 	%r136, [%rd149+188];
	ld.global.u32 	%r137, [%rd149+192];
	ld.global.u32 	%r138, [%rd149+196];
	ld.global.u32 	%r139, [%rd149+200];
	ld.global.u32 	%r140, [%rd149+204];
	ld.global.u32 	%r141, [%rd149+208];
	ld.global.u32 	%r142, [%rd149+212];
	ld.global.u32 	%r143, [%rd149+216];
	ld.global.u32 	%r144, [%rd149+220];
	ld.global.u32 	%r145, [%rd149+224];
	ld.global.u32 	%r146, [%rd149+228];
	ld.global.u32 	%r147, [%rd149+232];
	ld.global.u32 	%r148, [%rd149+236];
	ld.global.u32 	%r149, [%rd149+240];
	ld.global.u32 	%r150, [%rd149+244];
	ld.global.u32 	%r151, [%rd149+248];
	ld.global.u32 	%r152, [%rd149+252];
	ld.global.f64 	%fd767, [%rd149+696];
	ld.global.f64 	%fd766, [%rd149+688];
	ld.global.f64 	%fd765, [%rd149+680];
	ld.global.f64 	%fd764, [%rd149+672];
	ld.global.f64 	%fd763, [%rd149+664];
	ld.global.f64 	%fd762, [%rd149+656];
	ld.global.f64 	%fd761, [%rd149+648];
	ld.global.f64 	%fd760, [%rd149+640];
	ld.global.f64 	%fd759, [%rd149+632];
	ld.global.f64 	%fd758, [%rd149+624];
	ld.global.f64 	%fd757, [%rd149+616];
	ld.global.f64 	%fd756, [%rd149+608];
	ld.global.f64 	%fd755, [%rd149+600];
	ld.global.f64 	%fd754, [%rd149+592];
	ld.global.f64 	%fd753, [%rd149+584];
	ld.global.f64 	%fd752, [%rd149+576];
	ld.global.f64 	%fd751, [%rd149+568];
	ld.global.f64 	%fd750, [%rd149+560];
	ld.global.f64 	%fd749, [%rd149+552];
	ld.global.f64 	%fd748, [%rd149+544];
	ld.global.f64 	%fd747, [%rd149+536];
	ld.global.f64 	%fd746, [%rd149+528];
	ld.global.f64 	%fd745, [%rd149+520];
	ld.global.f64 	%fd744, [%rd149+512];
	ld.global.f64 	%fd743, [%rd149+504];
	ld.global.f64 	%fd742, [%rd149+496];
	ld.global.f64 	%fd741, [%rd149+488];
	ld.global.f64 	%fd740, [%rd149+480];
	ld.global.f64 	%fd739, [%rd149+472];
	ld.global.f64 	%fd738, [%rd149+464];
	ld.global.f64 	%fd737, [%rd149+456];
	ld.global.f64 	%fd736, [%rd149+448];
	ld.global.f64 	%fd735, [%rd149+440];
	ld.global.f64 	%fd734, [%rd149+432];
	ld.global.f64 	%fd733, [%rd149+424];
	ld.global.f64 	%fd732, [%rd149+416];
	ld.global.f64 	%fd731, [%rd149+408];
	ld.global.f64 	%fd730, [%rd149+400];
	ld.global.f64 	%fd729, [%rd149+392];
	ld.global.f64 	%fd728, [%rd149+384];
	ld.global.f64 	%fd727, [%rd149+376];
	ld.global.f64 	%fd726, [%rd149+368];
	ld.global.f64 	%fd725, [%rd149+360];
	ld.global.f64 	%fd724, [%rd149+352];
	ld.global.f64 	%fd723, [%rd149+344];
	ld.global.f64 	%fd722, [%rd149+336];
	ld.global.f64 	%fd721, [%rd149+328];
	ld.global.u32 	%r169, [%rd149+320];
	ld.global.u32 	%r168, [%rd149+316];
	ld.global.u32 	%r167, [%rd149+312];
	ld.global.u32 	%r166, [%rd149+308];
	ld.global.u32 	%r165, [%rd149+304];
	ld.global.u32 	%r164, [%rd149+300];
	ld.global.u32 	%r163, [%rd149+296];
	ld.global.u32 	%r162, [%rd149+292];
	ld.global.u32 	%r161, [%rd149+288];
	ld.global.u32 	%r160, [%rd149+284];
	ld.global.u32 	%r159, [%rd149+280];
	ld.global.u32 	%r158, [%rd149+276];
	ld.global.u32 	%r157, [%rd149+272];
	ld.global.u32 	%r156, [%rd149+268];
	ld.global.u32 	%r155, [%rd149+264];
	ld.global.u32 	%r154, [%rd149+260];
	ld.global.u32 	%r153, [%rd149+256];
	ld.global.f64 	%fd831, [%rd149+1208];
	ld.global.f64 	%fd830, [%rd149+1200];
	ld.global.f64 	%fd829, [%rd149+1192];
	ld.global.f64 	%fd828, [%rd149+1184];
	ld.global.f64 	%fd827, [%rd149+1176];
	ld.global.f64 	%fd826, [%rd149+1168];
	ld.global.f64 	%fd825, [%rd149+1160];
	ld.global.f64 	%fd824, [%rd149+1152];
	ld.global.f64 	%fd823, [%rd149+1144];
	ld.global.f64 	%fd822, [%rd149+1136];
	ld.global.f64 	%fd821, [%rd149+1128];
	ld.global.f64 	%fd820, [%rd149+1120];
	ld.global.f64 	%fd819, [%rd149+1112];
	ld.global.f64 	%fd818, [%rd149+1104];
	ld.global.f64 	%fd817, [%rd149+1096];
	ld.global.f64 	%fd816, [%rd149+1088];
	ld.global.f64 	%fd815, [%rd149+1080];
	ld.global.f64 	%fd814, [%rd149+1072];
	ld.global.f64 	%fd813, [%rd149+1064];
	ld.global.f64 	%fd812, [%rd149+1056];
	ld.global.f64 	%fd811, [%rd149+1048];
	ld.global.f64 	%fd810, [%rd149+1040];
	ld.global.f64 	%fd809, [%rd149+1032];
	ld.global.f64 	%fd808, [%rd149+1024];
	ld.global.f64 	%fd807, [%rd149+1016];
	ld.global.f64 	%fd806, [%rd149+1008];
	ld.global.f64 	%fd805, [%rd149+1000];
	ld.global.f64 	%fd804, [%rd149+992];
	ld.global.f64 	%fd803, [%rd149+984];
	ld.global.f64 	%fd802, [%rd149+976];
	ld.global.f64 	%fd801, [%rd149+968];
	ld.global.f64 	%fd800, [%rd149+960];
	ld.global.f64 	%fd799, [%rd149+952];
	ld.global.f64 	%fd798, [%rd149+944];
	ld.global.f64 	%fd797, [%rd149+936];
	ld.global.f64 	%fd796, [%rd149+928];
	ld.global.f64 	%fd795, [%rd149+920];
	ld.global.f64 	%fd794, [%rd149+912];
	ld.global.f64 	%fd793, [%rd149+904];
	ld.global.f64 	%fd792, [%rd149+896];
	ld.global.f64 	%fd791, [%rd149+888];
	ld.global.f64 	%fd790, [%rd149+880];
	ld.global.f64 	%fd789, [%rd149+872];
	ld.global.f64 	%fd788, [%rd149+864];
	ld.global.f64 	%fd787, [%rd149+856];
	ld.global.f64 	%fd786, [%rd149+848];
	ld.global.f64 	%fd785, [%rd149+840];
	ld.global.f64 	%fd784, [%rd149+832];
	ld.global.f64 	%fd783, [%rd149+824];
	ld.global.f64 	%fd782, [%rd149+816];
	ld.global.f64 	%fd781, [%rd149+808];
	ld.global.f64 	%fd780, [%rd149+800];
	ld.global.f64 	%fd779, [%rd149+792];
	ld.global.f64 	%fd778, [%rd149+784];
	ld.global.f64 	%fd777, [%rd149+776];
	ld.global.f64 	%fd776, [%rd149+768];
	ld.global.f64 	%fd775, [%rd149+760];
	ld.global.f64 	%fd774, [%rd149+752];
	ld.global.f64 	%fd773, [%rd149+744];
	ld.global.f64 	%fd772, [%rd149+736];
	ld.global.f64 	%fd771, [%rd149+728];
	ld.global.f64 	%fd770, [%rd149+720];
	ld.global.f64 	%fd769, [%rd149+712];
	ld.global.f64 	%fd768, [%rd149+704];
	ld.global.f64 	%fd895, [%rd149+1720];
	ld.global.f64 	%fd894, [%rd149+1712];
	ld.global.f64 	%fd893, [%rd149+1704];
	ld.global.f64 	%fd892, [%rd149+1696];
	ld.global.f64 	%fd891, [%rd149+1688];
	ld.global.f64 	%fd890, [%rd149+1680];
	ld.global.f64 	%fd889, [%rd149+1672];
	ld.global.f64 	%fd888, [%rd149+1664];
	ld.global.f64 	%fd887, [%rd149+1656];
	ld.global.f64 	%fd886, [%rd149+1648];
	ld.global.f64 	%fd885, [%rd149+1640];
	ld.global.f64 	%fd884, [%rd149+1632];
	ld.global.f64 	%fd883, [%rd149+1624];
	ld.global.f64 	%fd882, [%rd149+1616];
	ld.global.f64 	%fd881, [%rd149+1608];
	ld.global.f64 	%fd880, [%rd149+1600];
	ld.global.f64 	%fd879, [%rd149+1592];
	ld.global.f64 	%fd878, [%rd149+1584];
	ld.global.f64 	%fd877, [%rd149+1576];
	ld.global.f64 	%fd876, [%rd149+1568];
	ld.global.f64 	%fd875, [%rd149+1560];
	ld.global.f64 	%fd874, [%rd149+1552];
	ld.global.f64 	%fd873, [%rd149+1544];
	ld.global.f64 	%fd872, [%rd149+1536];
	ld.global.f64 	%fd871, [%rd149+1528];
	ld.global.f64 	%fd870, [%rd149+1520];
	ld.global.f64 	%fd869, [%rd149+1512];
	ld.global.f64 	%fd868, [%rd149+1504];
	ld.global.f64 	%fd867, [%rd149+1496];
	ld.global.f64 	%fd866, [%rd149+1488];
	ld.global.f64 	%fd865, [%rd149+1480];
	ld.global.f64 	%fd864, [%rd149+1472];
	ld.global.f64 	%fd863, [%rd149+1464];
	ld.global.f64 	%fd862, [%rd149+1456];
	ld.global.f64 	%fd861, [%rd149+1448];
	ld.global.f64 	%fd860, [%rd149+1440];
	ld.global.f64 	%fd859, [%rd149+1432];
	ld.global.f64 	%fd858, [%rd149+1424];
	ld.global.f64 	%fd857, [%rd149+1416];
	ld.global.f64 	%fd856, [%rd149+1408];
	ld.global.f64 	%fd855, [%rd149+1400];
	ld.global.f64 	%fd854, [%rd149+1392];
	ld.global.f64 	%fd853, [%rd149+1384];
	ld.global.f64 	%fd852, [%rd149+1376];
	ld.global.f64 	%fd851, [%rd149+1368];
	ld.global.f64 	%fd850, [%rd149+1360];
	ld.global.f64 	%fd849, [%rd149+1352];
	ld.global.f64 	%fd848, [%rd149+1344];
	ld.global.f64 	%fd847, [%rd149+1336];
	ld.global.f64 	%fd846, [%rd149+1328];
	ld.global.f64 	%fd845, [%rd149+1320];
	ld.global.f64 	%fd844, [%rd149+1312];
	ld.global.f64 	%fd843, [%rd149+1304];
	ld.global.f64 	%fd842, [%rd149+1296];
	ld.global.f64 	%fd841, [%rd149+1288];
	ld.global.f64 	%fd840, [%rd149+1280];
	ld.global.f64 	%fd839, [%rd149+1272];
	ld.global.f64 	%fd838, [%rd149+1264];
	ld.global.f64 	%fd837, [%rd149+1256];
	ld.global.f64 	%fd836, [%rd149+1248];
	ld.global.f64 	%fd835, [%rd149+1240];
	ld.global.f64 	%fd834, [%rd149+1232];
	ld.global.f64 	%fd833, [%rd149+1224];
	ld.global.f64 	%fd832, [%rd149+1216];
	ld.global.f64 	%fd959, [%rd149+2232];
	ld.global.f64 	%fd958, [%rd149+2224];
	ld.global.f64 	%fd957, [%rd149+2216];
	ld.global.f64 	%fd956, [%rd149+2208];
	ld.global.f64 	%fd955, [%rd149+2200];
	ld.global.f64 	%fd954, [%rd149+2192];
	ld.global.f64 	%fd953, [%rd149+2184];
	ld.global.f64 	%fd952, [%rd149+2176];
	ld.global.f64 	%fd951, [%rd149+2168];
	ld.global.f64 	%fd950, [%rd149+2160];
	ld.global.f64 	%fd949, [%rd149+2152];
	ld.global.f64 	%fd948, [%rd149+2144];
	ld.global.f64 	%fd947, [%rd149+2136];
	ld.global.f64 	%fd946, [%rd149+2128];
	ld.global.f64 	%fd945, [%rd149+2120];
	ld.global.f64 	%fd944, [%rd149+2112];
	ld.global.f64 	%fd943, [%rd149+2104];
	ld.global.f64 	%fd942, [%rd149+2096];
	ld.global.f64 	%fd941, [%rd149+2088];
	ld.global.f64 	%fd940, [%rd149+2080];
	ld.global.f64 	%fd939, [%rd149+2072];
	ld.global.f64 	%fd938, [%rd149+2064];
	ld.global.f64 	%fd937, [%rd149+2056];
	ld.global.f64 	%fd936, [%rd149+2048];
	ld.global.f64 	%fd935, [%rd149+2040];
	ld.global.f64 	%fd934, [%rd149+2032];
	ld.global.f64 	%fd933, [%rd149+2024];
	ld.global.f64 	%fd932, [%rd149+2016];
	ld.global.f64 	%fd931, [%rd149+2008];
	ld.global.f64 	%fd930, [%rd149+2000];
	ld.global.f64 	%fd929, [%rd149+1992];
	ld.global.f64 	%fd928, [%rd149+1984];
	ld.global.f64 	%fd927, [%rd149+1976];
	ld.global.f64 	%fd926, [%rd149+1968];
	ld.global.f64 	%fd925, [%rd149+1960];
	ld.global.f64 	%fd924, [%rd149+1952];
	ld.global.f64 	%fd923, [%rd149+1944];
	ld.global.f64 	%fd922, [%rd149+1936];
	ld.global.f64 	%fd921, [%rd149+1928];
	ld.global.f64 	%fd920, [%rd149+1920];
	ld.global.f64 	%fd919, [%rd149+1912];
	ld.global.f64 	%fd918, [%rd149+1904];
	ld.global.f64 	%fd917, [%rd149+1896];
	ld.global.f64 	%fd916, [%rd149+1888];
	ld.global.f64 	%fd915, [%rd149+1880];
	ld.global.f64 	%fd914, [%rd149+1872];
	ld.global.f64 	%fd913, [%rd149+1864];
	ld.global.f64 	%fd912, [%rd149+1856];
	ld.global.f64 	%fd911, [%rd149+1848];
	ld.global.f64 	%fd910, [%rd149+1840];
	ld.global.f64 	%fd909, [%rd149+1832];
	ld.global.f64 	%fd908, [%rd149+1824];
	ld.global.f64 	%fd907, [%rd149+1816];
	ld.global.f64 	%fd906, [%rd149+1808];
	ld.global.f64 	%fd905, [%rd149+1800];
	ld.global.f64 	%fd904, [%rd149+1792];
	ld.global.f64 	%fd903, [%rd149+1784];
	ld.global.f64 	%fd902, [%rd149+1776];
	ld.global.f64 	%fd901, [%rd149+1768];
	ld.global.f64 	%fd900, [%rd149+1760];
	ld.global.f64 	%fd899, [%rd149+1752];
	ld.global.f64 	%fd898, [%rd149+1744];
	ld.global.f64 	%fd897, [%rd149+1736];
	ld.global.f64 	%fd896, [%rd149+1728];
	ld.global.f64 	%fd1023, [%rd149+2744];
	ld.global.f64 	%fd1022, [%rd149+2736];
	ld.global.f64 	%fd1021, [%rd149+2728];
	ld.global.f64 	%fd1020, [%rd149+2720];
	ld.global.f64 	%fd1019, [%rd149+2712];
	ld.global.f64 	%fd1018, [%rd149+2704];
	ld.global.f64 	%fd1017, [%rd149+2696];
	ld.global.f64 	%fd1016, [%rd149+2688];
	ld.global.f64 	%fd1015, [%rd149+2680];
	ld.global.f64 	%fd1014, [%rd149+2672];
	ld.global.f64 	%fd1013, [%rd149+2664];
	ld.global.f64 	%fd1012, [%rd149+2656];
	ld.global.f64 	%fd1011, [%rd149+2648];
	ld.global.f64 	%fd1010, [%rd149+2640];
	ld.global.f64 	%fd1009, [%rd149+2632];
	ld.global.f64 	%fd1008, [%rd149+2624];
	ld.global.f64 	%fd1007, [%rd149+2616];
	ld.global.f64 	%fd1006, [%rd149+2608];
	ld.global.f64 	%fd1005, [%rd149+2600];
	ld.global.f64 	%fd1004, [%rd149+2592];
	ld.global.f64 	%fd1003, [%rd149+2584];
	ld.global.f64 	%fd1002, [%rd149+2576];
	ld.global.f64 	%fd1001, [%rd149+2568];
	ld.global.f64 	%fd1000, [%rd149+2560];
	ld.global.f64 	%fd999, [%rd149+2552];
	ld.global.f64 	%fd998, [%rd149+2544];
	ld.global.f64 	%fd997, [%rd149+2536];
	ld.global.f64 	%fd996, [%rd149+2528];
	ld.global.f64 	%fd995, [%rd149+2520];
	ld.global.f64 	%fd994, [%rd149+2512];
	ld.global.f64 	%fd993, [%rd149+2504];
	ld.global.f64 	%fd992, [%rd149+2496];
	ld.global.f64 	%fd991, [%rd149+2488];
	ld.global.f64 	%fd990, [%rd149+2480];
	ld.global.f64 	%fd989, [%rd149+2472];
	ld.global.f64 	%fd988, [%rd149+2464];
	ld.global.f64 	%fd987, [%rd149+2456];
	ld.global.f64 	%fd986, [%rd149+2448];
	ld.global.f64 	%fd985, [%rd149+2440];
	ld.global.f64 	%fd984, [%rd149+2432];
	ld.global.f64 	%fd983, [%rd149+2424];
	ld.global.f64 	%fd982, [%rd149+2416];
	ld.global.f64 	%fd981, [%rd149+2408];
	ld.global.f64 	%fd980, [%rd149+2400];
	ld.global.f64 	%fd979, [%rd149+2392];
	ld.global.f64 	%fd978, [%rd149+2384];
	ld.global.f64 	%fd977, [%rd149+2376];
	ld.global.f64 	%fd976, [%rd149+2368];
	ld.global.f64 	%fd975, [%rd149+2360];
	ld.global.f64 	%fd974, [%rd149+2352];
	ld.global.f64 	%fd973, [%rd149+2344];
	ld.global.f64 	%fd972, [%rd149+2336];
	ld.global.f64 	%fd971, [%rd149+2328];
	ld.global.f64 	%fd970, [%rd149+2320];
	ld.global.f64 	%fd969, [%rd149+2312];
	ld.global.f64 	%fd968, [%rd149+2304];
	ld.global.f64 	%fd967, [%rd149+2296];
	ld.global.f64 	%fd966, [%rd149+2288];
	ld.global.f64 	%fd965, [%rd149+2280];
	ld.global.f64 	%fd964, [%rd149+2272];
	ld.global.f64 	%fd963, [%rd149+2264];
	ld.global.f64 	%fd962, [%rd149+2256];
	ld.global.f64 	%fd961, [%rd149+2248];
	ld.global.f64 	%fd960, [%rd149+2240];
	ld.global.f64 	%fd1087, [%rd149+3256];
	ld.global.f64 	%fd1086, [%rd149+3248];
	ld.global.f64 	%fd1085, [%rd149+3240];
	ld.global.f64 	%fd1084, [%rd149+3232];
	ld.global.f64 	%fd1083, [%rd149+3224];
	ld.global.f64 	%fd1082, [%rd149+3216];
	ld.global.f64 	%fd1081, [%rd149+3208];
	ld.global.f64 	%fd1080, [%rd149+3200];
	ld.global.f64 	%fd1079, [%rd149+3192];
	ld.global.f64 	%fd1078, [%rd149+3184];
	ld.global.f64 	%fd1077, [%rd149+3176];
	ld.global.f64 	%fd1076, [%rd149+3168];
	ld.global.f64 	%fd1075, [%rd149+3160];
	ld.global.f64 	%fd1074, [%rd149+3152];
	ld.global.f64 	%fd1073, [%rd149+3144];
	ld.global.f64 	%fd1072, [%rd149+3136];
	ld.global.f64 	%fd1071, [%rd149+3128];
	ld.global.f64 	%fd1070, [%rd149+3120];
	ld.global.f64 	%fd1069, [%rd149+3112];
	ld.global.f64 	%fd1068, [%rd149+3104];
	ld.global.f64 	%fd1067, [%rd149+3096];
	ld.global.f64 	%fd1066, [%rd149+3088];
	ld.global.f64 	%fd1065, [%rd149+3080];
	ld.global.f64 	%fd1064, [%rd149+3072];
	ld.global.f64 	%fd1063, [%rd149+3064];
	ld.global.f64 	%fd1062, [%rd149+3056];
	ld.global.f64 	%fd1061, [%rd149+3048];
	ld.global.f64 	%fd1060, [%rd149+3040];
	ld.global.f64 	%fd1059, [%rd149+3032];
	ld.global.f64 	%fd1058, [%rd149+3024];
	ld.global.f64 	%fd1057, [%rd149+3016];
	ld.global.f64 	%fd1056, [%rd149+3008];
	ld.global.f64 	%fd1055, [%rd149+3000];
	ld.global.f64 	%fd1054, [%rd149+2992];
	ld.global.f64 	%fd1053, [%rd149+2984];
	ld.global.f64 	%fd1052, [%rd149+2976];
	ld.global.f64 	%fd1051, [%rd149+2968];
	ld.global.f64 	%fd1050, [%rd149+2960];
	ld.global.f64 	%fd1049, [%rd149+2952];
	ld.global.f64 	%fd1048, [%rd149+2944];
	ld.global.f64 	%fd1047, [%rd149+2936];
	ld.global.f64 	%fd1046, [%rd149+2928];
	ld.global.f64 	%fd1045, [%rd149+2920];
	ld.global.f64 	%fd1044, [%rd149+2912];
	ld.global.f64 	%fd1043, [%rd149+2904];
	ld.global.f64 	%fd1042, [%rd149+2896];
	ld.global.f64 	%fd1041, [%rd149+2888];
	ld.global.f64 	%fd1040, [%rd149+2880];
	ld.global.f64 	%fd1039, [%rd149+2872];
	ld.global.f64 	%fd1038, [%rd149+2864];
	ld.global.f64 	%fd1037, [%rd149+2856];
	ld.global.f64 	%fd1036, [%rd149+2848];
	ld.global.f64 	%fd1035, [%rd149+2840];
	ld.global.f64 	%fd1034, [%rd149+2832];
	ld.global.f64 	%fd1033, [%rd149+2824];
	ld.global.f64 	%fd1032, [%rd149+2816];
	ld.global.f64 	%fd1031, [%rd149+2808];
	ld.global.f64 	%fd1030, [%rd149+2800];
	ld.global.f64 	%fd1029, [%rd149+2792];
	ld.global.f64 	%fd1028, [%rd149+2784];
	ld.global.f64 	%fd1027, [%rd149+2776];
	ld.global.f64 	%fd1026, [%rd149+2768];
	ld.global.f64 	%fd1025, [%rd149+2760];
	ld.global.f64 	%fd1024, [%rd149+2752];
	ld.global.f64 	%fd1151, [%rd149+3768];
	ld.global.f64 	%fd1150, [%rd149+3760];
	ld.global.f64 	%fd1149, [%rd149+3752];
	ld.global.f64 	%fd1148, [%rd149+3744];
	ld.global.f64 	%fd1147, [%rd149+3736];
	ld.global.f64 	%fd1146, [%rd149+3728];
	ld.global.f64 	%fd1145, [%rd149+3720];
	ld.global.f64 	%fd1144, [%rd149+3712];
	ld.global.f64 	%fd1143, [%rd149+3704];
	ld.global.f64 	%fd1142, [%rd149+3696];
	ld.global.f64 	%fd1141, [%rd149+3688];
	ld.global.f64 	%fd1140, [%rd149+3680];
	ld.global.f64 	%fd1139, [%rd149+3672];
	ld.global.f64 	%fd1138, [%rd149+3664];
	ld.global.f64 	%fd1137, [%rd149+3656];
	ld.global.f64 	%fd1136, [%rd149+3648];
	ld.global.f64 	%fd1135, [%rd149+3640];
	ld.global.f64 	%fd1134, [%rd149+3632];
	ld.global.f64 	%fd1133, [%rd149+3624];
	ld.global.f64 	%fd1132, [%rd149+3616];
	ld.global.f64 	%fd1131, [%rd149+3608];
	ld.global.f64 	%fd1130, [%rd149+3600];
	ld.global.f64 	%fd1129, [%rd149+3592];
	ld.global.f64 	%fd1128, [%rd149+3584];
	ld.global.f64 	%fd1127, [%rd149+3576];
	ld.global.f64 	%fd1126, [%rd149+3568];
	ld.global.f64 	%fd1125, [%rd149+3560];
	ld.global.f64 	%fd1124, [%rd149+3552];
	ld.global.f64 	%fd1123, [%rd149+3544];
	ld.global.f64 	%fd1122, [%rd149+3536];
	ld.global.f64 	%fd1121, [%rd149+3528];
	ld.global.f64 	%fd1120, [%rd149+3520];
	ld.global.f64 	%fd1119, [%rd149+3512];
	ld.global.f64 	%fd1118, [%rd149+3504];
	ld.global.f64 	%fd1117, [%rd149+3496];
	ld.global.f64 	%fd1116, [%rd149+3488];
	ld.global.f64 	%fd1115, [%rd149+3480];
	ld.global.f64 	%fd1114, [%rd149+3472];
	ld.global.f64 	%fd1113, [%rd149+3464];
	ld.global.f64 	%fd1112, [%rd149+3456];
	ld.global.f64 	%fd1111, [%rd149+3448];
	ld.global.f64 	%fd1110, [%rd149+3440];
	ld.global.f64 	%fd1109, [%rd149+3432];
	ld.global.f64 	%fd1108, [%rd149+3424];
	ld.global.f64 	%fd1107, [%rd149+3416];
	ld.global.f64 	%fd1106, [%rd149+3408];
	ld.global.f64 	%fd1105, [%rd149+3400];
	ld.global.f64 	%fd1104, [%rd149+3392];
	ld.global.f64 	%fd1103, [%rd149+3384];
	ld.global.f64 	%fd1102, [%rd149+3376];
	ld.global.f64 	%fd1101, [%rd149+3368];
	ld.global.f64 	%fd1100, [%rd149+3360];
	ld.global.f64 	%fd1099, [%rd149+3352];
	ld.global.f64 	%fd1098, [%rd149+3344];
	ld.global.f64 	%fd1097, [%rd149+3336];
	ld.global.f64 	%fd1096, [%rd149+3328];
	ld.global.f64 	%fd1095, [%rd149+3320];
	ld.global.f64 	%fd1094, [%rd149+3312];
	ld.global.f64 	%fd1093, [%rd149+3304];
	ld.global.f64 	%fd1092, [%rd149+3296];
	ld.global.f64 	%fd1091, [%rd149+3288];
	ld.global.f64 	%fd1090, [%rd149+3280];
	ld.global.f64 	%fd1089, [%rd149+3272];
	ld.global.f64 	%fd1088, [%rd149+3264];
	ld.global.f64 	%fd1215, [%rd149+4280];
	ld.global.f64 	%fd1214, [%rd149+4272];
	ld.global.f64 	%fd1213, [%rd149+4264];
	ld.global.f64 	%fd1212, [%rd149+4256];
	ld.global.f64 	%fd1211, [%rd149+4248];
	ld.global.f64 	%fd1210, [%rd149+4240];
	ld.global.f64 	%fd1209, [%rd149+4232];
	ld.global.f64 	%fd1208, [%rd149+4224];
	ld.global.f64 	%fd1207, [%rd149+4216];
	ld.global.f64 	%fd1206, [%rd149+4208];
	ld.global.f64 	%fd1205, [%rd149+4200];
	ld.global.f64 	%fd1204, [%rd149+4192];
	ld.global.f64 	%fd1203, [%rd149+4184];
	ld.global.f64 	%fd1202, [%rd149+4176];
	ld.global.f64 	%fd1201, [%rd149+4168];
	ld.global.f64 	%fd1200, [%rd149+4160];
	ld.global.f64 	%fd1199, [%rd149+4152];
	ld.global.f64 	%fd1198, [%rd149+4144];
	ld.global.f64 	%fd1197, [%rd149+4136];
	ld.global.f64 	%fd1196, [%rd149+4128];
	ld.global.f64 	%fd1195, [%rd149+4120];
	ld.global.f64 	%fd1194, [%rd149+4112];
	ld.global.f64 	%fd1193, [%rd149+4104];
	ld.global.f64 	%fd1192, [%rd149+4096];
	ld.global.f64 	%fd1191, [%rd149+4088];
	ld.global.f64 	%fd1190, [%rd149+4080];
	ld.global.f64 	%fd1189, [%rd149+4072];
	ld.global.f64 	%fd1188, [%rd149+4064];
	ld.global.f64 	%fd1187, [%rd149+4056];
	ld.global.f64 	%fd1186, [%rd149+4048];
	ld.global.f64 	%fd1185, [%rd149+4040];
	ld.global.f64 	%fd1184, [%rd149+4032];
	ld.global.f64 	%fd1183, [%rd149+4024];
	ld.global.f64 	%fd1182, [%rd149+4016];
	ld.global.f64 	%fd1181, [%rd149+4008];
	ld.global.f64 	%fd1180, [%rd149+4000];
	ld.global.f64 	%fd1179, [%rd149+3992];
	ld.global.f64 	%fd1178, [%rd149+3984];
	ld.global.f64 	%fd1177, [%rd149+3976];
	ld.global.f64 	%fd1176, [%rd149+3968];
	ld.global.f64 	%fd1175, [%rd149+3960];
	ld.global.f64 	%fd1174, [%rd149+3952];
	ld.global.f64 	%fd1173, [%rd149+3944];
	ld.global.f64 	%fd1172, [%rd149+3936];
	ld.global.f64 	%fd1171, [%rd149+3928];
	ld.global.f64 	%fd1170, [%rd149+3920];
	ld.global.f64 	%fd1169, [%rd149+3912];
	ld.global.f64 	%fd1168, [%rd149+3904];
	ld.global.f64 	%fd1167, [%rd149+3896];
	ld.global.f64 	%fd1166, [%rd149+3888];
	ld.global.f64 	%fd1165, [%rd149+3880];
	ld.global.f64 	%fd1164, [%rd149+3872];
	ld.global.f64 	%fd1163, [%rd149+3864];
	ld.global.f64 	%fd1162, [%rd149+3856];
	ld.global.f64 	%fd1161, [%rd149+3848];
	ld.global.f64 	%fd1160, [%rd149+3840];
	ld.global.f64 	%fd1159, [%rd149+3832];
	ld.global.f64 	%fd1158, [%rd149+3824];
	ld.global.f64 	%fd1157, [%rd149+3816];
	ld.global.f64 	%fd1156, [%rd149+3808];
	ld.global.f64 	%fd1155, [%rd149+3800];
	ld.global.f64 	%fd1154, [%rd149+3792];
	ld.global.f64 	%fd1153, [%rd149+3784];
	ld.global.f64 	%fd1152, [%rd149+3776];
	ld.global.f64 	%fd1279, [%rd149+4792];
	ld.global.f64 	%fd1278, [%rd149+4784];
	ld.global.f64 	%fd1277, [%rd149+4776];
	ld.global.f64 	%fd1276, [%rd149+4768];
	ld.global.f64 	%fd1275, [%rd149+4760];
	ld.global.f64 	%fd1274, [%rd149+4752];
	ld.global.f64 	%fd1273, [%rd149+4744];
	ld.global.f64 	%fd1272, [%rd149+4736];
	ld.global.f64 	%fd1271, [%rd149+4728];
	ld.global.f64 	%fd1270, [%rd149+4720];
	ld.global.f64 	%fd1269, [%rd149+4712];
	ld.global.f64 	%fd1268, [%rd149+4704];
	ld.global.f64 	%fd1267, [%rd149+4696];
	ld.global.f64 	%fd1266, [%rd149+4688];
	ld.global.f64 	%fd1265, [%rd149+4680];
	ld.global.f64 	%fd1264, [%rd149+4672];
	ld.global.f64 	%fd1263, [%rd149+4664];
	ld.global.f64 	%fd1262, [%rd149+4656];
	ld.global.f64 	%fd1261, [%rd149+4648];
	ld.global.f64 	%fd1260, [%rd149+4640];
	ld.global.f64 	%fd1259, [%rd149+4632];
	ld.global.f64 	%fd1258, [%rd149+4624];
	ld.global.f64 	%fd1257, [%rd149+4616];
	ld.global.f64 	%fd1256, [%rd149+4608];
	ld.global.f64 	%fd1255, [%rd149+4600];
	ld.global.f64 	%fd1254, [%rd149+4592];
	ld.global.f64 	%fd1253, [%rd149+4584];
	ld.global.f64 	%fd1252, [%rd149+4576];
	ld.global.f64 	%fd1251, [%rd149+4568];
	ld.global.f64 	%fd1250, [%rd149+4560];
	ld.global.f64 	%fd1249, [%rd149+4552];
	ld.global.f64 	%fd1248, [%rd149+4544];
	ld.global.f64 	%fd1247, [%rd149+4536];
	ld.global.f64 	%fd1246, [%rd149+4528];
	ld.global.f64 	%fd1245, [%rd149+4520];
	ld.global.f64 	%fd1244, [%rd149+4512];
	ld.global.f64 	%fd1243, [%rd149+4504];
	ld.global.f64 	%fd1242, [%rd149+4496];
	ld.global.f64 	%fd1241, [%rd149+4488];
	ld.global.f64 	%fd1240, [%rd149+4480];
	ld.global.f64 	%fd1239, [%rd149+4472];
	ld.global.f64 	%fd1238, [%rd149+4464];
	ld.global.f64 	%fd1237, [%rd149+4456];
	ld.global.f64 	%fd1236, [%rd149+4448];
	ld.global.f64 	%fd1235, [%rd149+4440];
	ld.global.f64 	%fd1234, [%rd149+4432];
	ld.global.f64 	%fd1233, [%rd149+4424];
	ld.global.f64 	%fd1232, [%rd149+4416];
	ld.global.f64 	%fd1231, [%rd149+4408];
	ld.global.f64 	%fd1230, [%rd149+4400];
	ld.global.f64 	%fd1229, [%rd149+4392];
	ld.global.f64 	%fd1228, [%rd149+4384];
	ld.global.f64 	%fd1227, [%rd149+4376];
	ld.global.f64 	%fd1226, [%rd149+4368];
	ld.global.f64 	%fd1225, [%rd149+4360];
	ld.global.f64 	%fd1224, [%rd149+4352];
	ld.global.f64 	%fd1223, [%rd149+4344];
	ld.global.f64 	%fd1222, [%rd149+4336];
	ld.global.f64 	%fd1221, [%rd149+4328];
	ld.global.f64 	%fd1220, [%rd149+4320];
	ld.global.f64 	%fd1219, [%rd149+4312];
	ld.global.f64 	%fd1218, [%rd149+4304];
	ld.global.f64 	%fd1217, [%rd149+4296];
	ld.global.f64 	%fd1216, [%rd149+4288];
	ld.global.f64 	%fd1343, [%rd149+5304];
	ld.global.f64 	%fd1342, [%rd149+5296];
	ld.global.f64 	%fd1341, [%rd149+5288];
	ld.global.f64 	%fd1340, [%rd149+5280];
	ld.global.f64 	%fd1339, [%rd149+5272];
	ld.global.f64 	%fd1338, [%rd149+5264];
	ld.global.f64 	%fd1337, [%rd149+5256];
	ld.global.f64 	%fd1336, [%rd149+5248];
	ld.global.f64 	%fd1335, [%rd149+5240];
	ld.global.f64 	%fd1334, [%rd149+5232];
	ld.global.f64 	%fd1333, [%rd149+5224];
	ld.global.f64 	%fd1332, [%rd149+5216];
	ld.global.f64 	%fd1331, [%rd149+5208];
	ld.global.f64 	%fd1330, [%rd149+5200];
	ld.global.f64 	%fd1329, [%rd149+5192];
	ld.global.f64 	%fd1328, [%rd149+5184];
	ld.global.f64 	%fd1327, [%rd149+5176];
	ld.global.f64 	%fd1326, [%rd149+5168];
	ld.global.f64 	%fd1325, [%rd149+5160];
	ld.global.f64 	%fd1324, [%rd149+5152];
	ld.global.f64 	%fd1323, [%rd149+5144];
	ld.global.f64 	%fd1322, [%rd149+5136];
	ld.global.f64 	%fd1321, [%rd149+5128];
	ld.global.f64 	%fd1320, [%rd149+5120];
	ld.global.f64 	%fd1319, [%rd149+5112];
	ld.global.f64 	%fd1318, [%rd149+5104];
	ld.global.f64 	%fd1317, [%rd149+5096];
	ld.global.f64 	%fd1316, [%rd149+5088];
	ld.global.f64 	%fd1315, [%rd149+5080];
	ld.global.f64 	%fd1314, [%rd149+5072];
	ld.global.f64 	%fd1313, [%rd149+5064];
	ld.global.f64 	%fd1312, [%rd149+5056];
	ld.global.f64 	%fd1311, [%rd149+5048];
	ld.global.f64 	%fd1310, [%rd149+5040];
	ld.global.f64 	%fd1309, [%rd149+5032];
	ld.global.f64 	%fd1308, [%rd149+5024];
	ld.global.f64 	%fd1307, [%rd149+5016];
	ld.global.f64 	%fd1306, [%rd149+5008];
	ld.global.f64 	%fd1305, [%rd149+5000];
	ld.global.f64 	%fd1304, [%rd149+4992];
	ld.global.f64 	%fd1303, [%rd149+4984];
	ld.global.f64 	%fd1302, [%rd149+4976];
	ld.global.f64 	%fd1301, [%rd149+4968];
	ld.global.f64 	%fd1300, [%rd149+4960];
	ld.global.f64 	%fd1299, [%rd149+4952];
	ld.global.f64 	%fd1298, [%rd149+4944];
	ld.global.f64 	%fd1297, [%rd149+4936];
	ld.global.f64 	%fd1296, [%rd149+4928];
	ld.global.f64 	%fd1295, [%rd149+4920];
	ld.global.f64 	%fd1294, [%rd149+4912];
	ld.global.f64 	%fd1293, [%rd149+4904];
	ld.global.f64 	%fd1292, [%rd149+4896];
	ld.global.f64 	%fd1291, [%rd149+4888];
	ld.global.f64 	%fd1290, [%rd149+4880];
	ld.global.f64 	%fd1289, [%rd149+4872];
	ld.global.f64 	%fd1288, [%rd149+4864];
	ld.global.f64 	%fd1287, [%rd149+4856];
	ld.global.f64 	%fd1286, [%rd149+4848];
	ld.global.f64 	%fd1285, [%rd149+4840];
	ld.global.f64 	%fd1284, [%rd149+4832];
	ld.global.f64 	%fd1283, [%rd149+4824];
	ld.global.f64 	%fd1282, [%rd149+4816];
	ld.global.f64 	%fd1281, [%rd149+4808];
	ld.global.f64 	%fd1280, [%rd149+4800];
	ld.global.f64 	%fd1407, [%rd149+5816];
	ld.global.f64 	%fd1406, [%rd149+5808];
	ld.global.f64 	%fd1405, [%rd149+5800];
	ld.global.f64 	%fd1404, [%rd149+5792];
	ld.global.f64 	%fd1403, [%rd149+5784];
	ld.global.f64 	%fd1402, [%rd149+5776];
	ld.global.f64 	%fd1401, [%rd149+5768];
	ld.global.f64 	%fd1400, [%rd149+5760];
	ld.global.f64 	%fd1399, [%rd149+5752];
	ld.global.f64 	%fd1398, [%rd149+5744];
	ld.global.f64 	%fd1397, [%rd149+5736];
	ld.global.f64 	%fd1396, [%rd149+5728];
	ld.global.f64 	%fd1395, [%rd149+5720];
	ld.global.f64 	%fd1394, [%rd149+5712];
	ld.global.f64 	%fd1393, [%rd149+5704];
	ld.global.f64 	%fd1392, [%rd149+5696];
	ld.global.f64 	%fd1391, [%rd149+5688];
	ld.global.f64 	%fd1390, [%rd149+5680];
	ld.global.f64 	%fd1389, [%rd149+5672];
	ld.global.f64 	%fd1388, [%rd149+5664];
	ld.global.f64 	%fd1387, [%rd149+5656];
	ld.global.f64 	%fd1386, [%rd149+5648];
	ld.global.f64 	%fd1385, [%rd149+5640];
	ld.global.f64 	%fd1384, [%rd149+5632];
	ld.global.f64 	%fd1383, [%rd149+5624];
	ld.global.f64 	%fd1382, [%rd149+5616];
	ld.global.f64 	%fd1381, [%rd149+5608];
	ld.global.f64 	%fd1380, [%rd149+5600];
	ld.global.f64 	%fd1379, [%rd149+5592];
	ld.global.f64 	%fd1378, [%rd149+5584];
	ld.global.f64 	%fd1377, [%rd149+5576];
	ld.global.f64 	%fd1376, [%rd149+5568];
	ld.global.f64 	%fd1375, [%rd149+5560];
	ld.global.f64 	%fd1374, [%rd149+5552];
	ld.global.f64 	%fd1373, [%rd149+5544];
	ld.global.f64 	%fd1372, [%rd149+5536];
	ld.global.f64 	%fd1371, [%rd149+5528];
	ld.global.f64 	%fd1370, [%rd149+5520];
	ld.global.f64 	%fd1369, [%rd149+5512];
	ld.global.f64 	%fd1368, [%rd149+5504];
	ld.global.f64 	%fd1367, [%rd149+5496];
	ld.global.f64 	%fd1366, [%rd149+5488];
	ld.global.f64 	%fd1365, [%rd149+5480];
	ld.global.f64 	%fd1364, [%rd149+5472];
	ld.global.f64 	%fd1363, [%rd149+5464];
	ld.global.f64 	%fd1362, [%rd149+5456];
	ld.global.f64 	%fd1361, [%rd149+5448];
	ld.global.f64 	%fd1360, [%rd149+5440];
	ld.global.f64 	%fd1359, [%rd149+5432];
	ld.global.f64 	%fd1358, [%rd149+5424];
	ld.global.f64 	%fd1357, [%rd149+5416];
	ld.global.f64 	%fd1356, [%rd149+5408];
	ld.global.f64 	%fd1355, [%rd149+5400];
	ld.global.f64 	%fd1354, [%rd149+5392];
	ld.global.f64 	%fd1353, [%rd149+5384];
	ld.global.f64 	%fd1352, [%rd149+5376];
	ld.global.f64 	%fd1351, [%rd149+5368];
	ld.global.f64 	%fd1350, [%rd149+5360];
	ld.global.f64 	%fd1349, [%rd149+5352];
	ld.global.f64 	%fd1348, [%rd149+5344];
	ld.global.f64 	%fd1347, [%rd149+5336];
	ld.global.f64 	%fd1346, [%rd149+5328];
	ld.global.f64 	%fd1345, [%rd149+5320];
	ld.global.f64 	%fd1344, [%rd149+5312];
	ld.global.f64 	%fd1440, [%rd149+6080];
	ld.global.f64 	%fd1439, [%rd149+6072];
	ld.global.f64 	%fd1438, [%rd149+6064];
	ld.global.f64 	%fd1437, [%rd149+6056];
	ld.global.f64 	%fd1436, [%rd149+6048];
	ld.global.f64 	%fd1435, [%rd149+6040];
	ld.global.f64 	%fd1434, [%rd149+6032];
	ld.global.f64 	%fd1433, [%rd149+6024];
	ld.global.f64 	%fd1432, [%rd149+6016];
	ld.global.f64 	%fd1431, [%rd149+6008];
	ld.global.f64 	%fd1430, [%rd149+6000];
	ld.global.f64 	%fd1429, [%rd149+5992];
	ld.global.f64 	%fd1428, [%rd149+5984];
	ld.global.f64 	%fd1427, [%rd149+5976];
	ld.global.f64 	%fd1426, [%rd149+5968];
	ld.global.f64 	%fd1425, [%rd149+5960];
	ld.global.f64 	%fd1424, [%rd149+5952];
	ld.global.f64 	%fd1423, [%rd149+5944];
	ld.global.f64 	%fd1422, [%rd149+5936];
	ld.global.f64 	%fd1421, [%rd149+5928];
	ld.global.f64 	%fd1420, [%rd149+5920];
	ld.global.f64 	%fd1419, [%rd149+5912];
	ld.global.f64 	%fd1418, [%rd149+5904];
	ld.global.f64 	%fd1417, [%rd149+5896];
	ld.global.f64 	%fd1416, [%rd149+5888];
	ld.global.f64 	%fd1415, [%rd149+5880];
	ld.global.f64 	%fd1414, [%rd149+5872];
	ld.global.f64 	%fd1413, [%rd149+5864];
	ld.global.f64 	%fd1412, [%rd149+5856];
	ld.global.f64 	%fd1411, [%rd149+5848];
	ld.global.f64 	%fd1410, [%rd149+5840];
	ld.global.f64 	%fd1409, [%rd149+5832];
	ld.global.f64 	%fd1408, [%rd149+5824];
	mul.wide.s32 	%rd150, %r89, 4;
	add.s64 	%rd151, %rd5, %rd150;
	ld.global.u32 	%r170, [%rd151];
	setp.ne.s32 	%p64, %r170, 4;
	bar.sync 	0;
	// begin inline asm
	mov.u32 %r849, %laneid;
	// end inline asm
	selp.u32 	%r854, 1, 0, %p64;
	mov.b32 	%r852, 1;
	mov.b32 	%r877, 0;
	mov.b32 	%r879, -1;
	// begin inline asm
	{  .reg .s32 r0;  .reg .pred p;  shfl.sync.up.b32 r0|p, %r854, %r852, %r877, %r879;  @p add.s32 r0, r0, %r854;  mov.s32 %r850, r0;}
	// end inline asm
	mov.b32 	%r858, 2;
	// begin inline asm
	{  .reg .s32 r0;  .reg .pred p;  shfl.sync.up.b32 r0|p, %r850, %r858, %r877, %r879;  @p add.s32 r0, r0, %r850;  mov.s32 %r856, r0;}
	// end inline asm
	mov.b32 	%r864, 4;
	// begin inline asm
	{  .reg .s32 r0;  .reg .pred p;  shfl.sync.up.b32 r0|p, %r856, %r864, %r877, %r879;  @p add.s32 r0, r0, %r856;  mov.s32 %r862, r0;}
	// end inline asm
	mov.b32 	%r870, 8;
	// begin inline asm
	{  .reg .s32 r0;  .reg .pred p;  shfl.sync.up.b32 r0|p, %r862, %r870, %r877, %r879;  @p add.s32 r0, r0, %r862;  mov.s32 %r868, r0;}
	// end inline asm
	mov.b32 	%r876, 16;
	// begin inline asm
	{  .reg .s32 r0;  .reg .pred p;  shfl.sync.up.b32 r0|p, %r868, %r876, %r877, %r879;  @p add.s32 r0, r0, %r868;  mov.s32 %r874, r0;}
	// end inline asm
	setp.ne.s32 	%p65, %r849, 31;
	@%p65 bra 	$L__BB7_12;
	mov.u32 	%r886, %tid.x;
	shr.u32 	%r887, %r886, 5;
	cvta.to.global.u64 	%rd152, %rd2;
	mov.u32 	%r888, %ctaid.x;
	mul.wide.u32 	%rd153, %r888, 1558656;
	add.s64 	%rd154, %rd152, %rd153;
	mul.wide.u32 	%rd155, %r887, 4;
	add.s64 	%rd156, %rd154, %rd155;
	st.global.u32 	[%rd156], %r874;
$L__BB7_12:
	selp.s32 	%r889, -1, 0, %p64;
	add.s32 	%r890, %r874, %r889;
	bar.sync 	0;
	cvta.to.global.u64 	%rd157, %rd2;
	mov.u32 	%r891, %ctaid.x;
	mul.wide.u32 	%rd158, %r891, 1558656;
	add.s64 	%rd159, %rd157, %rd158;
	ld.global.v4.u32 	{%r892, %r893, %r894, %r895}, [%rd159];
	mov.u32 	%r896, %tid.x;
	shr.u32 	%r897, %r896, 5;
	add.s32 	%r898, %r893, %r892;
	setp.eq.s32 	%p67, %r897, 2;
	selp.b32 	%r899, %r898, %r892, %p67;
	add.s32 	%r900, %r898, %r894;
	setp.eq.s32 	%p68, %r897, 3;
	selp.b32 	%r901, %r900, %r899, %p68;
	add.s32 	%r173, %r900, %r895;
	setp.gt.u32 	%p69, %r896, 31;
	setp.lt.u32 	%p70, %r896, 32;
	setp.eq.s32 	%p71, %r849, 0;
	selp.b32 	%r902, 0, %r890, %p71;
	add.s32 	%r1115, %r901, %r902;
	selp.b32 	%r175, %r890, %r1115, %p70;
	@%p69 bra 	$L__BB7_37;
	mov.u32 	%r903, %tid.x;
	setp.ne.s32 	%p72, %r903, 0;
	mov.u32 	%r904, %ctaid.x;
	mov.u32 	%r905, %nctaid.y;
	mov.u32 	%r906, %ctaid.y;
	mad.lo.s32 	%r907, %r904, %r905, %r906;
	mul.wide.s32 	%rd160, %r907, 8;
	add.s64 	%rd8, %rd1, %rd160;
	@%p72 bra 	$L__BB7_15;
	cvta.to.global.u64 	%rd162, %rd2;
	mov.u32 	%r910, %ctaid.x;
	mul.wide.u32 	%rd163, %r910, 1558656;
	add.s64 	%rd164, %rd162, %rd163;
	st.global.u32 	[%rd164+44], %r173;
	add.s64 	%rd161, %rd8, 256;
	mov.b32 	%r908, 100;
	// begin inline asm
	st.release.gpu.v2.u32 [%rd161], {%r908, %r173};
	// end inline asm
$L__BB7_15:
	mov.u32 	%r911, %nctaid.x;
	setp.gt.u32 	%p73, %r911, 499;
	@%p73 bra 	$L__BB7_17;
	membar.cta;
	bra.uni 	$L__BB7_18;
$L__BB7_17:
	mov.b32 	%r912, 450;
	// begin inline asm
	nanosleep.u32 %r912;
	// end inline asm
$L__BB7_18:
	mov.u32 	%r915, %ctaid.x;
	mov.u32 	%r916, %nctaid.y;
	mov.u32 	%r917, %ctaid.y;
	mad.lo.s32 	%r918, %r915, %r916, %r917;
	mov.u32 	%r919, %tid.x;
	not.b32 	%r920, %r919;
	add.s32 	%r921, %r918, %r920;
	mul.wide.s32 	%rd166, %r921, 8;
	add.s64 	%rd167, %rd1, %rd166;
	add.s64 	%rd165, %rd167, 256;
	// begin inline asm
	ld.acquire.gpu.v2.u32 {%r1113, %r1109}, [%rd165];
	// end inline asm
	mov.u32 	%r1030, %nctaid.x;
$L__BB7_19:
	setp.eq.s32 	%p74, %r1113, 99;
	mov.b32 	%r922, -1;
	vote.sync.any.pred 	%p75, %p74, %r922;
	not.pred 	%p76, %p75;
	@%p76 bra 	$L__BB7_24;
	setp.gt.u32 	%p103, %r1030, 499;
	@%p103 bra 	$L__BB7_22;
	membar.cta;
	bra.uni 	$L__BB7_23;
$L__BB7_22:
	mov.b32 	%r1031, 350;
	// begin inline asm
	nanosleep.u32 %r1031;
	// end inline asm
$L__BB7_23:
	// begin inline asm
	ld.acquire.gpu.v2.u32 {%r1113, %r1109}, [%rd165];
	// end inline asm
	bra.uni 	$L__BB7_19;
$L__BB7_24:
	mov.u32 	%r950, %ctaid.x;
	mov.u32 	%r951, %nctaid.y;
	mov.u32 	%r952, %ctaid.y;
	mad.lo.s32 	%r953, %r950, %r951, %r952;
	mov.u32 	%r954, %tid.x;
	not.b32 	%r955, %r954;
	add.s32 	%r1112, %r953, %r955;
	setp.eq.s32 	%p77, %r1113, 101;
	mov.b32 	%r949, -1;
	vote.sync.ballot.b32 	%r956, %p77, %r949;
	// begin inline asm
	mov.u32 %r924, %lanemask_ge;
	// end inline asm
	and.b32  	%r957, %r956, %r924;
	or.b32  	%r958, %r957, -2147483648;
	add.s32 	%r959, %r958, -1;
	not.b32 	%r960, %r958;
	and.b32  	%r961, %r960, %r959;
	popc.b32 	%r928, %r961;
	mov.b32 	%r927, 1;
	// begin inline asm
	shfl.sync.down.b32 %r925, %r1109, %r927, %r928, %r949;
	// end inline asm
	setp.lt.s32 	%p79, %r849, %r928;
	selp.b32 	%r962, %r925, 0, %p79;
	add.s32 	%r931, %r962, %r1109;
	mov.b32 	%r932, 2;
	// begin inline asm
	shfl.sync.down.b32 %r930, %r931, %r932, %r928, %r949;
	// end inline asm
	add.s32 	%r963, %r849, 2;
	setp.gt.s32 	%p80, %r963, %r928;
	selp.b32 	%r964, 0, %r930, %p80;
	add.s32 	%r936, %r931, %r964;
	mov.b32 	%r937, 4;
	// begin inline asm
	shfl.sync.down.b32 %r935, %r936, %r937, %r928, %r949;
	// end inline asm
	add.s32 	%r965, %r849, 4;
	setp.gt.s32 	%p81, %r965, %r928;
	selp.b32 	%r966, 0, %r935, %p81;
	add.s32 	%r941, %r936, %r966;
	mov.b32 	%r942, 8;
	// begin inline asm
	shfl.sync.down.b32 %r940, %r941, %r942, %r928, %r949;
	// end inline asm
	add.s32 	%r967, %r849, 8;
	setp.gt.s32 	%p82, %r967, %r928;
	selp.b32 	%r968, 0, %r940, %p82;
	add.s32 	%r946, %r941, %r968;
	mov.b32 	%r947, 16;
	// begin inline asm
	shfl.sync.down.b32 %r945, %r946, %r947, %r928, %r949;
	// end inline asm
	add.s32 	%r969, %r849, 16;
	setp.gt.s32 	%p83, %r969, %r928;
	selp.b32 	%r970, 0, %r945, %p83;
	add.s32 	%r1110, %r946, %r970;
	add.s64 	%rd9, %rd1, 256;
$L__BB7_25:
	setp.ne.s32 	%p84, %r1113, 101;
	mov.b32 	%r971, -1;
	vote.sync.all.pred 	%p85, %p84, %r971;
	not.pred 	%p86, %p85;
	@%p86 bra 	$L__BB7_33;
	mul.wide.s32 	%rd187, %r1112, 8;
	add.s64 	%rd188, %rd9, %rd187;
	add.s64 	%rd186, %rd188, -256;
	// begin inline asm
	ld.acquire.gpu.v2.u32 {%r1113, %r1114}, [%rd186];
	// end inline asm
$L__BB7_27:
	setp.eq.s32 	%p92, %r1113, 99;
	mov.b32 	%r983, -1;
	vote.sync.any.pred 	%p93, %p92, %r983;
	not.pred 	%p94, %p93;
	@%p94 bra 	$L__BB7_32;
	mov.u32 	%r1026, %nctaid.x;
	setp.gt.u32 	%p102, %r1026, 499;
	@%p102 bra 	$L__BB7_30;
	membar.cta;
	bra.uni 	$L__BB7_31;
$L__BB7_30:
	mov.b32 	%r1027, 350;
	// begin inline asm
	nanosleep.u32 %r1027;
	// end inline asm
$L__BB7_31:
	// begin inline asm
	ld.acquire.gpu.v2.u32 {%r1113, %r1114}, [%rd186];
	// end inline asm
	bra.uni 	$L__BB7_27;
$L__BB7_32:
	setp.eq.s32 	%p95, %r1113, 101;
	mov.b32 	%r1009, -1;
	vote.sync.ballot.b32 	%r1010, %p95, %r1009;
	and.b32  	%r1011, %r1010, %r924;
	or.b32  	%r1012, %r1011, -2147483648;
	add.s32 	%r1013, %r1012, -1;
	not.b32 	%r1014, %r1012;
	and.b32  	%r1015, %r1014, %r1013;
	popc.b32 	%r988, %r1015;
	mov.b32 	%r987, 1;
	// begin inline asm
	shfl.sync.down.b32 %r985, %r1114, %r987, %r988, %r1009;
	// end inline asm
	setp.lt.s32 	%p97, %r849, %r988;
	selp.b32 	%r1016, %r985, 0, %p97;
	add.s32 	%r991, %r1016, %r1114;
	mov.b32 	%r992, 2;
	// begin inline asm
	shfl.sync.down.b32 %r990, %r991, %r992, %r988, %r1009;
	// end inline asm
	add.s32 	%r1017, %r849, 2;
	setp.gt.s32 	%p98, %r1017, %r988;
	selp.b32 	%r1018, 0, %r990, %p98;
	add.s32 	%r996, %r991, %r1018;
	mov.b32 	%r997, 4;
	// begin inline asm
	shfl.sync.down.b32 %r995, %r996, %r997, %r988, %r1009;
	// end inline asm
	add.s32 	%r1019, %r849, 4;
	setp.gt.s32 	%p99, %r1019, %r988;
	selp.b32 	%r1020, 0, %r995, %p99;
	add.s32 	%r1001, %r996, %r1020;
	mov.b32 	%r1002, 8;
	// begin inline asm
	shfl.sync.down.b32 %r1000, %r1001, %r1002, %r988, %r1009;
	// end inline asm
	add.s32 	%r1021, %r849, 8;
	setp.gt.s32 	%p100, %r1021, %r988;
	selp.b32 	%r1022, 0, %r1000, %p100;
	add.s32 	%r1006, %r1001, %r1022;
	mov.b32 	%r1007, 16;
	// begin inline asm
	shfl.sync.down.b32 %r1005, %r1006, %r1007, %r988, %r1009;
	// end inline asm
	add.s32 	%r1023, %r849, 16;
	setp.gt.s32 	%p101, %r1023, %r988;
	selp.b32 	%r1024, 0, %r1005, %p101;
	add.s32 	%r1025, %r1024, %r1110;
	add.s32 	%r1110, %r1025, %r1006;
	add.s32 	%r1112, %r1112, -32;
	bra.uni 	$L__BB7_25;
$L__BB7_33:
	mov.u32 	%r973, %tid.x;
	setp.ne.s32 	%p87, %r973, 0;
	@%p87 bra 	$L__BB7_35;
	add.s32 	%r975, %r1110, %r173;
	add.s64 	%rd168, %rd8, 256;
	mov.b32 	%r974, 101;
	// begin inline asm
	st.release.gpu.v2.u32 [%rd168], {%r974, %r975};
	// end inline asm
	cvta.to.global.u64 	%rd169, %rd2;
	mov.u32 	%r976, %ctaid.x;
	mul.wide.u32 	%rd170, %r976, 1558656;
	add.s64 	%rd171, %rd169, %rd170;
	st.global.u32 	[%rd171+36], %r1110;
	st.global.u32 	[%rd171+40], %r975;
$L__BB7_35:
	setp.ne.s32 	%p88, %r849, 0;
	mov.u32 	%r1115, %r175;
	@%p88 bra 	$L__BB7_37;
	cvta.to.global.u64 	%rd172, %rd2;
	mov.u32 	%r977, %ctaid.x;
	mul.wide.u32 	%rd173, %r977, 1558656;
	add.s64 	%rd174, %rd172, %rd173;
	st.global.u32 	[%rd174+20], %r1110;
	mov.u32 	%r1115, %r1110;
$L__BB7_37:
	bar.sync 	0;
	mov.u32 	%r978, %tid.x;
	setp.eq.s32 	%p89, %r978, 0;
	@%p89 bra 	$L__BB7_39;
	cvta.to.global.u64 	%rd175, %rd2;
	mov.u32 	%r979, %ctaid.x;
	mul.wide.u32 	%rd176, %r979, 1558656;
	add.s64 	%rd177, %rd175, %rd176;
	ld.global.u32 	%r980, [%rd177+20];
	add.s32 	%r1115, %r980, %r1115;
$L__BB7_39:
	setp.eq.s32 	%p90, %r170, 4;
	@%p90 bra 	$L__BB7_95;
	mov.u64 	%rd179, %rd45;
	ld.param.u8 	%rs9, [%rd179];
	setp.ne.s16 	%p91, %rs9, 0;
	mov.b64 	%rd230, 0;
	@%p91 bra 	$L__BB7_42;
	mov.u64 	%rd180, %rd45;
	ld.param.u64 	%rd181, [%rd180+24];
	cvta.to.global.u64 	%rd182, %rd181;
	ld.global.u64 	%rd230, [%rd182];
$L__BB7_42:
	cvt.s64.s32 	%rd183, %r1115;
	add.s64 	%rd184, %rd230, %rd183;
	mad.lo.s64 	%rd185, %rd184, 6088, %rd4;
	st.global.u32 	[%rd185+12], %r92;
	st.global.u32 	[%rd185+8], %r91;
	st.global.u32 	[%rd185+4], %r90;
	st.global.u32 	[%rd185], %r89;
	st.global.u32 	[%rd185+16], %r93;
	st.global.u32 	[%rd185+20], %r94;
	st.global.u32 	[%rd185+24], %r95;
	st.global.u32 	[%rd185+28], %r96;
	st.global.u32 	[%rd185+32], %r97;
	st.global.u32 	[%rd185+36], %r98;
	st.global.u32 	[%rd185+40], %r99;
	st.global.u32 	[%rd185+44], %r100;
	st.global.u32 	[%rd185+48], %r101;
	st.global.u32 	[%rd185+52], %r102;
	st.global.u32 	[%rd185+56], %r103;
	st.global.u32 	[%rd185+60], %r104;
	st.global.u32 	[%rd185+64], %r105;
	st.global.u32 	[%rd185+68], %r106;
	st.global.u32 	[%rd185+72], %r107;
	st.global.u32 	[%rd185+76], %r108;
	st.global.u32 	[%rd185+80], %r109;
	st.global.u32 	[%rd185+84], %r110;
	st.global.u32 	[%rd185+88], %r111;
	st.global.u32 	[%rd185+92], %r112;
	st.global.u32 	[%rd185+96], %r113;
	st.global.u32 	[%rd185+100], %r114;
	st.global.u32 	[%rd185+104], %r115;
	st.global.u32 	[%rd185+108], %r116;
	st.global.u32 	[%rd185+112], %r117;
	st.global.u32 	[%rd185+116], %r118;
	st.global.u32 	[%rd185+120], %r119;
	st.global.u32 	[%rd185+124], %r120;
	st.global.u32 	[%rd185+128], %r121;
	st.global.u32 	[%rd185+132], %r122;
	st.global.u32 	[%rd185+136], %r123;
	st.global.u32 	[%rd185+140], %r124;
	st.global.u32 	[%rd185+144], %r125;
	st.global.u32 	[%rd185+148], %r126;
	st.global.u32 	[%rd185+152], %r127;
	st.global.u32 	[%rd185+156], %r128;
	st.global.u32 	[%rd185+160], %r129;
	st.global.u32 	[%rd185+164], %r130;
	st.global.u32 	[%rd185+168], %r131;
	st.global.u32 	[%rd185+172], %r132;
	st.global.u32 	[%rd185+176], %r133;
	st.global.u32 	[%rd185+180], %r134;
	st.global.u32 	[%rd185+184], %r135;
	st.global.u32 	[%rd185+188], %r136;
	st.global.u32 	[%rd185+192], %r137;
	st.global.u32 	[%rd185+196], %r138;
	st.global.u32 	[%rd185+200], %r139;
	st.global.u32 	[%rd185+204], %r140;
	st.global.u32 	[%rd185+208], %r141;
	st.global.u32 	[%rd185+212], %r142;
	st.global.u32 	[%rd185+216], %r143;
	st.global.u32 	[%rd185+220], %r144;
	st.global.u32 	[%rd185+224], %r145;
	st.global.u32 	[%rd185+228], %r146;
	st.global.u32 	[%rd185+232], %r147;
	st.global.u32 	[%rd185+236], %r148;
	st.global.u32 	[%rd185+240], %r149;
	st.global.u32 	[%rd185+244], %r150;
	st.global.u32 	[%rd185+248], %r151;
	st.global.u32 	[%rd185+252], %r152;
	st.global.u32 	[%rd185+256], %r153;
	st.global.u32 	[%rd185+260], %r154;
	st.global.u32 	[%rd185+264], %r155;
	st.global.u32 	[%rd185+268], %r156;
	st.global.u32 	[%rd185+272], %r157;
	st.global.u32 	[%rd185+276], %r158;
	st.global.u32 	[%rd185+280], %r159;
	st.global.u32 	[%rd185+284], %r160;
	st.global.u32 	[%rd185+288], %r161;
	st.global.u32 	[%rd185+292], %r162;
	st.global.u32 	[%rd185+296], %r163;
	st.global.u32 	[%rd185+300], %r164;
	st.global.u32 	[%rd185+304], %r165;
	st.global.u32 	[%rd185+308], %r166;
	st.global.u32 	[%rd185+312], %r167;
	st.global.u32 	[%rd185+316], %r168;
	st.global.u32 	[%rd185+320], %r169;
	st.global.f64 	[%rd185+328], %fd721;
	st.global.f64 	[%rd185+336], %fd722;
	st.global.f64 	[%rd185+344], %fd723;
	st.global.f64 	[%rd185+352], %fd724;
	st.global.f64 	[%rd185+360], %fd725;
	st.global.f64 	[%rd185+368], %fd726;
	st.global.f64 	[%rd185+376], %fd727;
	st.global.f64 	[%rd185+384], %fd728;
	st.global.f64 	[%rd185+392], %fd729;
	st.global.f64 	[%rd185+400], %fd730;
	st.global.f64 	[%rd185+408], %fd731;
	st.global.f64 	[%rd185+416], %fd732;
	st.global.f64 	[%rd185+424], %fd733;
	st.global.f64 	[%rd185+432], %fd734;
	st.global.f64 	[%rd185+440], %fd735;
	st.global.f64 	[%rd185+448], %fd736;
	st.global.f64 	[%rd185+456], %fd737;
	st.global.f64 	[%rd185+464], %fd738;
	st.global.f64 	[%rd185+472], %fd739;
	st.global.f64 	[%rd185+480], %fd740;
	st.global.f64 	[%rd185+488], %fd741;
	st.global.f64 	[%rd185+496], %fd742;
	st.global.f64 	[%rd185+504], %fd743;
	st.global.f64 	[%rd185+512], %fd744;
	st.global.f64 	[%rd185+520], %fd745;
	st.global.f64 	[%rd185+528], %fd746;
	st.global.f64 	[%rd185+536], %fd747;
	st.global.f64 	[%rd185+544], %fd748;
	st.global.f64 	[%rd185+552], %fd749;
	st.global.f64 	[%rd185+560], %fd750;
	st.global.f64 	[%rd185+568], %fd751;
	st.global.f64 	[%rd185+576], %fd752;
	st.global.f64 	[%rd185+584], %fd753;
	st.global.f64 	[%rd185+592], %fd754;
	st.global.f64 	[%rd185+600], %fd755;
	st.global.f64 	[%rd185+608], %fd756;
	st.global.f64 	[%rd185+616], %fd757;
	st.global.f64 	[%rd185+624], %fd758;
	st.global.f64 	[%rd185+632], %fd759;
	st.global.f64 	[%rd185+640], %fd760;
	st.global.f64 	[%rd185+648], %fd761;
	st.global.f64 	[%rd185+656], %fd762;
	st.global.f64 	[%rd185+664], %fd763;
	st.global.f64 	[%rd185+672], %fd764;
	st.global.f64 	[%rd185+680], %fd765;
	st.global.f64 	[%rd185+688], %fd766;
	st.global.f64 	[%rd185+696], %fd767;
	st.global.f64 	[%rd185+704], %fd768;
	st.global.f64 	[%rd185+712], %fd769;
	st.global.f64 	[%rd185+720], %fd770;
	st.global.f64 	[%rd185+728], %fd771;
	st.global.f64 	[%rd185+736], %fd772;
	st.global.f64 	[%rd185+744], %fd773;
	st.global.f64 	[%rd185+752], %fd774;
	st.global.f64 	[%rd185+760], %fd775;
	st.global.f64 	[%rd185+768], %fd776;
	st.global.f64 	[%rd185+776], %fd777;
	st.global.f64 	[%rd185+784], %fd778;
	st.global.f64 	[%rd185+792], %fd779;
	st.global.f64 	[%rd185+800], %fd780;
	st.global.f64 	[%rd185+808], %fd781;
	st.global.f64 	[%rd185+816], %fd782;
	st.global.f64 	[%rd185+824], %fd783;
	st.global.f64 	[%rd185+832], %fd784;
	st.global.f64 	[%rd185+840], %fd785;
	st.global.f64 	[%rd185+848], %fd786;
	st.global.f64 	[%rd185+856], %fd787;
	st.global.f64 	[%rd185+864], %fd788;
	st.global.f64 	[%rd185+872], %fd789;
	st.global.f64 	[%rd185+880], %fd790;
	st.global.f64 	[%rd185+888], %fd791;
	st.global.f64 	[%rd185+896], %fd792;
	st.global.f64 	[%rd185+904], %fd793;
	st.global.f64 	[%rd185+912], %fd794;
	st.global.f64 	[%rd185+920], %fd795;
	st.global.f64 	[%rd185+928], %fd796;
	st.global.f64 	[%rd185+936], %fd797;
	st.global.f64 	[%rd185+944], %fd798;
	st.global.f64 	[%rd185+952], %fd799;
	st.global.f64 	[%rd185+960], %fd800;
	st.global.f64 	[%rd185+968], %fd801;
	st.global.f64 	[%rd185+976], %fd802;
	st.global.f64 	[%rd185+984], %fd803;
	st.global.f64 	[%rd185+992], %fd804;
	st.global.f64 	[%rd185+1000], %fd805;
	st.global.f64 	[%rd185+1008], %fd806;
	st.global.f64 	[%rd185+1016], %fd807;
	st.global.f64 	[%rd185+1024], %fd808;
	st.global.f64 	[%rd185+1032], %fd809;
	st.global.f64 	[%rd185+1040], %fd810;
	st.global.f64 	[%rd185+1048], %fd811;
	st.global.f64 	[%rd185+1056], %fd812;
	st.global.f64 	[%rd185+1064], %fd813;
	st.global.f64 	[%rd185+1072], %fd814;
	st.global.f64 	[%rd185+1080], %fd815;
	st.global.f64 	[%rd185+1088], %fd816;
	st.global.f64 	[%rd185+1096], %fd817;
	st.global.f64 	[%rd185+1104], %fd818;
	st.global.f64 	[%rd185+1112], %fd819;
	st.global.f64 	[%rd185+1120], %fd820;
	st.global.f64 	[%rd185+1128], %fd821;
	st.global.f64 	[%rd185+1136], %fd822;
	st.global.f64 	[%rd185+1144], %fd823;
	st.global.f64 	[%rd185+1152], %fd824;
	st.global.f64 	[%rd185+1160], %fd825;
	st.global.f64 	[%rd185+1168], %fd826;
	st.global.f64 	[%rd185+1176], %fd827;
	st.global.f64 	[%rd185+1184], %fd828;
	st.global.f64 	[%rd185+1192], %fd829;
	st.global.f64 	[%rd185+1200], %fd830;
	st.global.f64 	[%rd185+1208], %fd831;
	st.global.f64 	[%rd185+1216], %fd832;
	st.global.f64 	[%rd185+1224], %fd833;
	st.global.f64 	[%rd185+1232], %fd834;
	st.global.f64 	[%rd185+1240], %fd835;
	st.global.f64 	[%rd185+1248], %fd836;
	st.global.f64 	[%rd185+1256], %fd837;
	st.global.f64 	[%rd185+1264], %fd838;
	st.global.f64 	[%rd185+1272], %fd839;
	st.global.f64 	[%rd185+1280], %fd840;
	st.global.f64 	[%rd185+1288], %fd841;
	st.global.f64 	[%rd185+1296], %fd842;
	st.global.f64 	[%rd185+1304], %fd843;
	st.global.f64 	[%rd185+1312], %fd844;
	st.global.f64 	[%rd185+1320], %fd845;
	st.global.f64 	[%rd185+1328], %fd846;
	st.global.f64 	[%rd185+1336], %fd847;
	st.global.f64 	[%rd185+1344], %fd848;
	st.global.f64 	[%rd185+1352], %fd849;
	st.global.f64 	[%rd185+1360], %fd850;
	st.global.f64 	[%rd185+1368], %fd851;
	st.global.f64 	[%rd185+1376], %fd852;
	st.global.f64 	[%rd185+1384], %fd853;
	st.global.f64 	[%rd185+1392], %fd854;
	st.global.f64 	[%rd185+1400], %fd855;
	st.global.f64 	[%rd185+1408], %fd856;
	st.global.f64 	[%rd185+1416], %fd857;
	st.global.f64 	[%rd185+1424], %fd858;
	st.global.f64 	[%rd185+1432], %fd859;
	st.global.f64 	[%rd185+1440], %fd860;
	st.global.f64 	[%rd185+1448], %fd861;
	st.global.f64 	[%rd185+1456], %fd862;
	st.global.f64 	[%rd185+1464], %fd863;
	st.global.f64 	[%rd185+1472], %fd864;
	st.global.f64 	[%rd185+1480], %fd865;
	st.global.f64 	[%rd185+1488], %fd866;
	st.global.f64 	[%rd185+1496], %fd867;
	st.global.f64 	[%rd185+1504], %fd868;
	st.global.f64 	[%rd185+1512], %fd869;
	st.global.f64 	[%rd185+1520], %fd870;
	st.global.f64 	[%rd185+1528], %fd871;
	st.global.f64 	[%rd185+1536], %fd872;
	st.global.f64 	[%rd185+1544], %fd873;
	st.global.f64 	[%rd185+1552], %fd874;
	st.global.f64 	[%rd185+1560], %fd875;
	st.global.f64 	[%rd185+1568], %fd876;
	st.global.f64 	[%rd185+1576], %fd877;
	st.global.f64 	[%rd185+1584], %fd878;
	st.global.f64 	[%rd185+1592], %fd879;
	st.global.f64 	[%rd185+1600], %fd880;
	st.global.f64 	[%rd185+1608], %fd881;
	st.global.f64 	[%rd185+1616], %fd882;
	st.global.f64 	[%rd185+1624], %fd883;
	st.global.f64 	[%rd185+1632], %fd884;
	st.global.f64 	[%rd185+1640], %fd885;
	st.global.f64 	[%rd185+1648], %fd886;
	st.global.f64 	[%rd185+1656], %fd887;
	st.global.f64 	[%rd185+1664], %fd888;
	st.global.f64 	[%rd185+1672], %fd889;
	st.global.f64 	[%rd185+1680], %fd890;
	st.global.f64 	[%rd185+1688], %fd891;
	st.global.f64 	[%rd185+1696], %fd892;
	st.global.f64 	[%rd185+1704], %fd893;
	st.global.f64 	[%rd185+1712], %fd894;
	st.global.f64 	[%rd185+1720], %fd895;
	st.global.f64 	[%rd185+1728], %fd896;
	st.global.f64 	[%rd185+1736], %fd897;
	st.global.f64 	[%rd185+1744], %fd898;
	st.global.f64 	[%rd185+1752], %fd899;
	st.global.f64 	[%rd185+1760], %fd900;
	st.global.f64 	[%rd185+1768], %fd901;
	st.global.f64 	[%rd185+1776], %fd902;
	st.global.f64 	[%rd185+1784], %fd903;
	st.global.f64 	[%rd185+1792], %fd904;
	st.global.f64 	[%rd185+1800], %fd905;
	st.global.f64 	[%rd185+1808], %fd906;
	st.global.f64 	[%rd185+1816], %fd907;
	st.global.f64 	[%rd185+1824], %fd908;
	st.global.f64 	[%rd185+1832], %fd909;
	st.global.f64 	[%rd185+1840], %fd910;
	st.global.f64 	[%rd185+1848], %fd911;
	st.global.f64 	[%rd185+1856], %fd912;
	st.global.f64 	[%rd185+1864], %fd913;
	st.global.f64 	[%rd185+1872], %fd914;
	st.global.f64 	[%rd185+1880], %fd915;
	st.global.f64 	[%rd185+1888], %fd916;
	st.global.f64 	[%rd185+1896], %fd917;
	st.global.f64 	[%rd185+1904], %fd918;
	st.global.f64 	[%rd185+1912], %fd919;
	st.global.f64 	[%rd185+1920], %fd920;
	st.global.f64 	[%rd185+1928], %fd921;
	st.global.f64 	[%rd185+1936], %fd922;
	st.global.f64 	[%rd185+1944], %fd923;
	st.global.f64 	[%rd185+1952], %fd924;
	st.global.f64 	[%rd185+1960], %fd925;
	st.global.f64 	[%rd185+1968], %fd926;
	st.global.f64 	[%rd185+1976], %fd927;
	st.global.f64 	[%rd185+1984], %fd928;
	st.global.f64 	[%rd185+1992], %fd929;
	st.global.f64 	[%rd185+2000], %fd930;
	st.global.f64 	[%rd185+2008], %fd931;
	st.global.f64 	[%rd185+2016], %fd932;
	st.global.f64 	[%rd185+2024], %fd933;
	st.global.f64 	[%rd185+2032], %fd934;
	st.global.f64 	[%rd185+2040], %fd935;
	st.global.f64 	[%rd185+2048], %fd936;
	st.global.f64 	[%rd185+2056], %fd937;
	st.global.f64 	[%rd185+2064], %fd938;
	st.global.f64 	[%rd185+2072], %fd939;
	st.global.f64 	[%rd185+2080], %fd940;
	st.global.f64 	[%rd185+2088], %fd941;
	st.global.f64 	[%rd185+2096], %fd942;
	st.global.f64 	[%rd185+2104], %fd943;
	st.global.f64 	[%rd185+2112], %fd944;
	st.global.f64 	[%rd185+2120], %fd945;
	st.global.f64 	[%rd185+2128], %fd946;
	st.global.f64 	[%rd185+2136], %fd947;
	st.global.f64 	[%rd185+2144], %fd948;
	st.global.f64 	[%rd185+2152], %fd949;
	st.global.f64 	[%rd185+2160], %fd950;
	st.global.f64 	[%rd185+2168], %fd951;
	st.global.f64 	[%rd185+2176], %fd952;
	st.global.f64 	[%rd185+2184], %fd953;
	st.global.f64 	[%rd185+2192], %fd954;
	st.global.f64 	[%rd185+2200], %fd955;
	st.global.f64 	[%rd185+2208], %fd956;
	st.global.f64 	[%rd185+2216], %fd957;
	st.global.f64 	[%rd185+2224], %fd958;
	st.global.f64 	[%rd185+2232], %fd959;
	st.global.f64 	[%rd185+2240], %fd960;
	st.global.f64 	[%rd185+2248], %fd961;
	st.global.f64 	[%rd185+2256], %fd962;
	st.global.f64 	[%rd185+2264], %fd963;
	st.global.f64 	[%rd185+2272], %fd964;
	st.global.f64 	[%rd185+2280], %fd965;
	st.global.f64 	[%rd185+2288], %fd966;
	st.global.f64 	[%rd185+2296], %fd967;
	st.global.f64 	[%rd185+2304], %fd968;
	st.global.f64 	[%rd185+2312], %fd969;
	st.global.f64 	[%rd185+2320], %fd970;
	st.global.f64 	[%rd185+2328], %fd971;
	st.global.f64 	[%rd185+2336], %fd972;
	st.global.f64 	[%rd185+2344], %fd973;
	st.global.f64 	[%rd185+2352], %fd974;
	st.global.f64 	[%rd185+2360], %fd975;
	st.global.f64 	[%rd185+2368], %fd976;
	st.global.f64 	[%rd185+2376], %fd977;
	st.global.f64 	[%rd185+2384], %fd978;
	st.global.f64 	[%rd185+2392], %fd979;
	st.global.f64 	[%rd185+2400], %fd980;
	st.global.f64 	[%rd185+2408], %fd981;
	st.global.f64 	[%rd185+2416], %fd982;
	st.global.f64 	[%rd185+2424], %fd983;
	st.global.f64 	[%rd185+2432], %fd984;
	st.global.f64 	[%rd185+2440], %fd985;
	st.global.f64 	[%rd185+2448], %fd986;
	st.global.f64 	[%rd185+2456], %fd987;
	st.global.f64 	[%rd185+2464], %fd988;
	st.global.f64 	[%rd185+2472], %fd989;
	st.global.f64 	[%rd185+2480], %fd990;
	st.global.f64 	[%rd185+2488], %fd991;
	st.global.f64 	[%rd185+2496], %fd992;
	st.global.f64 	[%rd185+2504], %fd993;
	st.global.f64 	[%rd185+2512], %fd994;
	st.global.f64 	[%rd185+2520], %fd995;
	st.global.f64 	[%rd185+2528], %fd996;
	st.global.f64 	[%rd185+2536], %fd997;
	st.global.f64 	[%rd185+2544], %fd998;
	st.global.f64 	[%rd185+2552], %fd999;
	st.global.f64 	[%rd185+2560], %fd1000;
	st.global.f64 	[%rd185+2568], %fd1001;
	st.global.f64 	[%rd185+2576], %fd1002;
	st.global.f64 	[%rd185+2584], %fd1003;
	st.global.f64 	[%rd185+2592], %fd1004;
	st.global.f64 	[%rd185+2600], %fd1005;
	st.global.f64 	[%rd185+2608], %fd1006;
	st.global.f64 	[%rd185+2616], %fd1007;
	st.global.f64 	[%rd185+2624], %fd1008;
	st.global.f64 	[%rd185+2632], %fd1009;
	st.global.f64 	[%rd185+2640], %fd1010;
	st.global.f64 	[%rd185+2648], %fd1011;
	st.global.f64 	[%rd185+2656], %fd1012;
	st.global.f64 	[%rd185+2664], %fd1013;
	st.global.f64 	[%rd185+2672], %fd1014;
	st.global.f64 	[%rd185+2680], %fd1015;
	st.global.f64 	[%rd185+2688], %fd1016;
	st.global.f64 	[%rd185+2696], %fd1017;
	st.global.f64 	[%rd185+2704], %fd1018;
	st.global.f64 	[%rd185+2712], %fd1019;
	st.global.f64 	[%rd185+2720], %fd1020;
	st.global.f64 	[%rd185+2728], %fd1021;
	st.global.f64 	[%rd185+2736], %fd1022;
	st.global.f64 	[%rd185+2744], %fd1023;
	st.global.f64 	[%rd185+2752], %fd1024;
	st.global.f64 	[%rd185+2760], %fd1025;
	st.global.f64 	[%rd185+2768], %fd1026;
	st.global.f64 	[%rd185+2776], %fd1027;
	st.global.f64 	[%rd185+2784], %fd1028;
	st.global.f64 	[%rd185+2792], %fd1029;
	st.global.f64 	[%rd185+2800], %fd1030;
	st.global.f64 	[%rd185+2808], %fd1031;
	st.global.f64 	[%rd185+2816], %fd1032;
	st.global.f64 	[%rd185+2824], %fd1033;
	st.global.f64 	[%rd185+2832], %fd1034;
	st.global.f64 	[%rd185+2840], %fd1035;
	st.global.f64 	[%rd185+2848], %fd1036;
	st.global.f64 	[%rd185+2856], %fd1037;
	st.global.f64 	[%rd185+2864], %fd1038;
	st.global.f64 	[%rd185+2872], %fd1039;
	st.global.f64 	[%rd185+2880], %fd1040;
	st.global.f64 	[%rd185+2888], %fd1041;
	st.global.f64 	[%rd185+2896], %fd1042;
	st.global.f64 	[%rd185+2904], %fd1043;
	st.global.f64 	[%rd185+2912], %fd1044;
	st.global.f64 	[%rd185+2920], %fd1045;
	st.global.f64 	[%rd185+2928], %fd1046;
	st.global.f64 	[%rd185+2936], %fd1047;
	st.global.f64 	[%rd185+2944], %fd1048;
	st.global.f64 	[%rd185+2952], %fd1049;
	st.global.f64 	[%rd185+2960], %fd1050;
	st.global.f64 	[%rd185+2968], %fd1051;
	st.global.f64 	[%rd185+2976], %fd1052;
	st.global.f64 	[%rd185+2984], %fd1053;
	st.global.f64 	[%rd185+2992], %fd1054;
	st.global.f64 	[%rd185+3000], %fd1055;
	st.global.f64 	[%rd185+3008], %fd1056;
	st.global.f64 	[%rd185+3016], %fd1057;
	st.global.f64 	[%rd185+3024], %fd1058;
	st.global.f64 	[%rd185+3032], %fd1059;
	st.global.f64 	[%rd185+3040], %fd1060;
	st.global.f64 	[%rd185+3048], %fd1061;
	st.global.f64 	[%rd185+3056], %fd1062;
	st.global.f64 	[%rd185+3064], %fd1063;
	st.global.f64 	[%rd185+3072], %fd1064;
	st.global.f64 	[%rd185+3080], %fd1065;
	st.global.f64 	[%rd185+3088], %fd1066;
	st.global.f64 	[%rd185+3096], %fd1067;
	st.global.f64 	[%rd185+3104], %fd1068;
	st.global.f64 	[%rd185+3112], %fd1069;
	st.global.f64 	[%rd185+3120], %fd1070;
	st.global.f64 	[%rd185+3128], %fd1071;
	st.global.f64 	[%rd185+3136], %fd1072;
	st.global.f64 	[%rd185+3144], %fd1073;
	st.global.f64 	[%rd185+3152], %fd1074;
	st.global.f64 	[%rd185+3160], %fd1075;
	st.global.f64 	[%rd185+3168], %fd1076;
	st.global.f64 	[%rd185+3176], %fd1077;
	st.global.f64 	[%rd185+3184], %fd1078;
	st.global.f64 	[%rd185+3192], %fd1079;
	st.global.f64 	[%rd185+3200], %fd1080;
	st.global.f64 	[%rd185+3208], %fd1081;
	st.global.f64 	[%rd185+3216], %fd1082;
	st.global.f64 	[%rd185+3224], %fd1083;
	st.global.f64 	[%rd185+3232], %fd1084;
	st.global.f64 	[%rd185+3240], %fd1085;
	st.global.f64 	[%rd185+3248], %fd1086;
	st.global.f64 	[%rd185+3256], %fd1087;
	st.global.f64 	[%rd185+3264], %fd1088;
	st.global.f64 	[%rd185+3272], %fd1089;
	st.global.f64 	[%rd185+3280], %fd1090;
	st.global.f64 	[%rd185+3288], %fd1091;
	st.global.f64 	[%rd185+3296], %fd1092;
	st.global.f64 	[%rd185+3304], %fd1093;
	st.global.f64 	[%rd185+3312], %fd1094;
	st.global.f64 	[%rd185+3320], %fd1095;
	st.global.f64 	[%rd185+3328], %fd1096;
	st.global.f64 	[%rd185+3336], %fd1097;
	st.global.f64 	[%rd185+3344], %fd1098;
	st.global.f64 	[%rd185+3352], %fd1099;
	st.global.f64 	[%rd185+3360], %fd1100;
	st.global.f64 	[%rd185+3368], %fd1101;
	st.global.f64 	[%rd185+3376], %fd1102;
	st.global.f64 	[%rd185+3384], %fd1103;
	st.global.f64 	[%rd185+3392], %fd1104;
	st.global.f64 	[%rd185+3400], %fd1105;
	st.global.f64 	[%rd185+3408], %fd1106;
	st.global.f64 	[%rd185+3416], %fd1107;
	st.global.f64 	[%rd185+3424], %fd1108;
	st.global.f64 	[%rd185+3432], %fd1109;
	st.global.f64 	[%rd185+3440], %fd1110;
	st.global.f64 	[%rd185+3448], %fd1111;
	st.global.f64 	[%rd185+3456], %fd1112;
	st.global.f64 	[%rd185+3464], %fd1113;
	st.global.f64 	[%rd185+3472], %fd1114;
	st.global.f64 	[%rd185+3480], %fd1115;
	st.global.f64 	[%rd185+3488], %fd1116;
	st.global.f64 	[%rd185+3496], %fd1117;
	st.global.f64 	[%rd185+3504], %fd1118;
	st.global.f64 	[%rd185+3512], %fd1119;
	st.global.f64 	[%rd185+3520], %fd1120;
	st.global.f64 	[%rd185+3528], %fd1121;
	st.global.f64 	[%rd185+3536], %fd1122;
	st.global.f64 	[%rd185+3544], %fd1123;
	st.global.f64 	[%rd185+3552], %fd1124;
	st.global.f64 	[%rd185+3560], %fd1125;
	st.global.f64 	[%rd185+3568], %fd1126;
	st.global.f64 	[%rd185+3576], %fd1127;
	st.global.f64 	[%rd185+3584], %fd1128;
	st.global.f64 	[%rd185+3592], %fd1129;
	st.global.f64 	[%rd185+3600], %fd1130;
	st.global.f64 	[%rd185+3608], %fd1131;
	st.global.f64 	[%rd185+3616], %fd1132;
	st.global.f64 	[%rd185+3624], %fd1133;
	st.global.f64 	[%rd185+3632], %fd1134;
	st.global.f64 	[%rd185+3640], %fd1135;
	st.global.f64 	[%rd185+3648], %fd1136;
	st.global.f64 	[%rd185+3656], %fd1137;
	st.global.f64 	[%rd185+3664], %fd1138;
	st.global.f64 	[%rd185+3672], %fd1139;
	st.global.f64 	[%rd185+3680], %fd1140;
	st.global.f64 	[%rd185+3688], %fd1141;
	st.global.f64 	[%rd185+3696], %fd1142;
	st.global.f64 	[%rd185+3704], %fd1143;
	st.global.f64 	[%rd185+3712], %fd1144;
	st.global.f64 	[%rd185+3720], %fd1145;
	st.global.f64 	[%rd185+3728], %fd1146;
	st.global.f64 	[%rd185+3736], %fd1147;
	st.global.f64 	[%rd185+3744], %fd1148;
	st.global.f64 	[%rd185+3752], %fd1149;
	st.global.f64 	[%rd185+3760], %fd1150;
	st.global.f64 	[%rd185+3768], %fd1151;
	st.global.f64 	[%rd185+3776], %fd1152;
	st.global.f64 	[%rd185+3784], %fd1153;
	st.global.f64 	[%rd185+3792], %fd1154;
	st.global.f64 	[%rd185+3800], %fd1155;
	st.global.f64 	[%rd185+3808], %fd1156;
	st.global.f64 	[%rd185+3816], %fd1157;
	st.global.f64 	[%rd185+3824], %fd1158;
	st.global.f64 	[%rd185+3832], %fd1159;
	st.global.f64 	[%rd185+3840], %fd1160;
	st.global.f64 	[%rd185+3848], %fd1161;
	st.global.f64 	[%rd185+3856], %fd1162;
	st.global.f64 	[%rd185+3864], %fd1163;
	st.global.f64 	[%rd185+3872], %fd1164;
	st.global.f64 	[%rd185+3880], %fd1165;
	st.global.f64 	[%rd185+3888], %fd1166;
	st.global.f64 	[%rd185+3896], %fd1167;
	st.global.f64 	[%rd185+3904], %fd1168;
	st.global.f64 	[%rd185+3912], %fd1169;
	st.global.f64 	[%rd185+3920], %fd1170;
	st.global.f64 	[%rd185+3928], %fd1171;
	st.global.f64 	[%rd185+3936], %fd1172;
	st.global.f64 	[%rd185+3944], %fd1173;
	st.global.f64 	[%rd185+3952], %fd1174;
	st.global.f64 	[%rd185+3960], %fd1175;
	st.global.f64 	[%rd185+3968], %fd1176;
	st.global.f64 	[%rd185+3976], %fd1177;
	st.global.f64 	[%rd185+3984], %fd1178;
	st.global.f64 	[%rd185+3992], %fd1179;
	st.global.f64 	[%rd185+4000], %fd1180;
	st.global.f64 	[%rd185+4008], %fd1181;
	st.global.f64 	[%rd185+4016], %fd1182;
	st.global.f64 	[%rd185+4024], %fd1183;
	st.global.f64 	[%rd185+4032], %fd1184;
	st.global.f64 	[%rd185+4040], %fd1185;
	st.global.f64 	[%rd185+4048], %fd1186;
	st.global.f64 	[%rd185+4056], %fd1187;
	st.global.f64 	[%rd185+4064], %fd1188;
	st.global.f64 	[%rd185+4072], %fd1189;
	st.global.f64 	[%rd185+4080], %fd1190;
	st.global.f64 	[%rd185+4088], %fd1191;
	st.global.f64 	[%rd185+4096], %fd1192;
	st.global.f64 	[%rd185+4104], %fd1193;
	st.global.f64 	[%rd185+4112], %fd1194;
	st.global.f64 	[%rd185+4120], %fd1195;
	st.global.f64 	[%rd185+4128], %fd1196;
	st.global.f64 	[%rd185+4136], %fd1197;
	st.global.f64 	[%rd185+4144], %fd1198;
	st.global.f64 	[%rd185+4152], %fd1199;
	st.global.f64 	[%rd185+4160], %fd1200;
	st.global.f64 	[%rd185+4168], %fd1201;
	st.global.f64 	[%rd185+4176], %fd1202;
	st.global.f64 	[%rd185+4184], %fd1203;
	st.global.f64 	[%rd185+4192], %fd1204;
	st.global.f64 	[%rd185+4200], %fd1205;
	st.global.f64 	[%rd185+4208], %fd1206;
	st.global.f64 	[%rd185+4216], %fd1207;
	st.global.f64 	[%rd185+4224], %fd1208;
	st.global.f64 	[%rd185+4232], %fd1209;
	st.global.f64 	[%rd185+4240], %fd1210;
	st.global.f64 	[%rd185+4248], %fd1211;
	st.global.f64 	[%rd185+4256], %fd1212;
	st.global.f64 	[%rd185+4264], %fd1213;
	st.global.f64 	[%rd185+4272], %fd1214;
	st.global.f64 	[%rd185+4280], %fd1215;
	st.global.f64 	[%rd185+4288], %fd1216;
	st.global.f64 	[%rd185+4296], %fd1217;
	st.global.f64 	[%rd185+4304], %fd1218;
	st.global.f64 	[%rd185+4312], %fd1219;
	st.global.f64 	[%rd185+4320], %fd1220;
	st.global.f64 	[%rd185+4328], %fd1221;
	st.global.f64 	[%rd185+4336], %fd1222;
	st.global.f64 	[%rd185+4344], %fd1223;
	st.global.f64 	[%rd185+4352], %fd1224;
	st.global.f64 	[%rd185+4360], %fd1225;
	st.global.f64 	[%rd185+4368], %fd1226;
	st.global.f64 	[%rd185+4376], %fd1227;
	st.global.f64 	[%rd185+4384], %fd1228;
	st.global.f64 	[%rd185+4392], %fd1229;
	st.global.f64 	[%rd185+4400], %fd1230;
	st.global.f64 	[%rd185+4408], %fd1231;
	st.global.f64 	[%rd185+4416], %fd1232;
	st.global.f64 	[%rd185+4424], %fd1233;
	st.global.f64 	[%rd185+4432], %fd1234;
	st.global.f64 	[%rd185+4440], %fd1235;
	st.global.f64 	[%rd185+4448], %fd1236;
	st.global.f64 	[%rd185+4456], %fd1237;
	st.global.f64 	[%rd185+4464], %fd1238;
	st.global.f64 	[%rd185+4472], %fd1239;
	st.global.f64 	[%rd185+4480], %fd1240;
	st.global.f64 	[%rd185+4488], %fd1241;
	st.global.f64 	[%rd185+4496], %fd1242;
	st.global.f64 	[%rd185+4504], %fd1243;
	st.global.f64 	[%rd185+4512], %fd1244;
	st.global.f64 	[%rd185+4520], %fd1245;
	st.global.f64 	[%rd185+4528], %fd1246;
	st.global.f64 	[%rd185+4536], %fd1247;
	st.global.f64 	[%rd185+4544], %fd1248;
	st.global.f64 	[%rd185+4552], %fd1249;
	st.global.f64 	[%rd185+4560], %fd1250;
	st.global.f64 	[%rd185+4568], %fd1251;
	st.global.f64 	[%rd185+4576], %fd1252;
	st.global.f64 	[%rd185+4584], %fd1253;
	st.global.f64 	[%rd185+4592], %fd1254;
	st.global.f64 	[%rd185+4600], %fd1255;
	st.global.f64 	[%rd185+4608], %fd1256;
	st.global.f64 	[%rd185+4616], %fd1257;
	st.global.f64 	[%rd185+4624], %fd1258;
	st.global.f64 	[%rd185+4632], %fd1259;
	st.global.f64 	[%rd185+4640], %fd1260;
	st.global.f64 	[%rd185+4648], %fd1261;
	st.global.f64 	[%rd185+4656], %fd1262;
	st.global.f64 	[%rd185+4664], %fd1263;
	st.global.f64 	[%rd185+4672], %fd1264;
	st.global.f64 	[%rd185+4680], %fd1265;
	st.global.f64 	[%rd185+4688], %fd1266;
	st.global.f64 	[%rd185+4696], %fd1267;
	st.global.f64 	[%rd185+4704], %fd1268;
	st.global.f64 	[%rd185+4712], %fd1269;
	st.global.f64 	[%rd185+4720], %fd1270;
	st.global.f64 	[%rd185+4728], %fd1271;
	st.global.f64 	[%rd185+4736], %fd1272;
	st.global.f64 	[%rd185+4744], %fd1273;
	st.global.f64 	[%rd185+4752], %fd1274;
	st.global.f64 	[%rd185+4760], %fd1275;
	st.global.f64 	[%rd185+4768], %fd1276;
	st.global.f64 	[%rd185+4776], %fd1277;
	st.global.f64 	[%rd185+4784], %fd1278;
	st.global.f64 	[%rd185+4792], %fd1279;
	st.global.f64 	[%rd185+4800], %fd1280;
	st.global.f64 	[%rd185+4808], %fd1281;
	st.global.f64 	[%rd185+4816], %fd1282;
	st.global.f64 	[%rd185+4824], %fd1283;
	st.global.f64 	[%rd185+4832], %fd1284;
	st.global.f64 	[%rd185+4840], %fd1285;
	st.global.f64 	[%rd185+4848], %fd1286;
	st.global.f64 	[%rd185+4856], %fd1287;
	st.global.f64 	[%rd185+4864], %fd1288;
	st.global.f64 	[%rd185+4872], %fd1289;
	st.global.f64 	[%rd185+4880], %fd1290;
	st.global.f64 	[%rd185+4888], %fd1291;
	st.global.f64 	[%rd185+4896], %fd1292;
	st.global.f64 	[%rd185+4904], %fd1293;
	st.global.f64 	[%rd185+4912], %fd1294;
	st.global.f64 	[%rd185+4920], %fd1295;
	st.global.f64 	[%rd185+4928], %fd1296;
	st.global.f64 	[%rd185+4936], %fd1297;
	st.global.f64 	[%rd185+4944], %fd1298;
	st.global.f64 	[%rd185+4952], %fd1299;
	st.global.f64 	[%rd185+4960], %fd1300;
	st.global.f64 	[%rd185+4968], %fd1301;
	st.global.f64 	[%rd185+4976], %fd1302;
	st.global.f64 	[%rd185+4984], %fd1303;
	st.global.f64 	[%rd185+4992], %fd1304;
	st.global.f64 	[%rd185+5000], %fd1305;
	st.global.f64 	[%rd185+5008], %fd1306;
	st.global.f64 	[%rd185+5016], %fd1307;
	st.global.f64 	[%rd185+5024], %fd1308;
	st.global.f64 	[%rd185+5032], %fd1309;
	st.global.f64 	[%rd185+5040], %fd1310;
	st.global.f64 	[%rd185+5048], %fd1311;
	st.global.f64 	[%rd185+5056], %fd1312;
	st.global.f64 	[%rd185+5064], %fd1313;
	st.global.f64 	[%rd185+5072], %fd1314;
	st.global.f64 	[%rd185+5080], %fd1315;
	st.global.f64 	[%rd185+5088], %fd1316;
	st.global.f64 	[%rd185+5096], %fd1317;
	st.global.f64 	[%rd185+5104], %fd1318;
	st.global.f64 	[%rd185+5112], %fd1319;
	st.global.f64 	[%rd185+5120], %fd1320;
	st.global.f64 	[%rd185+5128], %fd1321;
	st.global.f64 	[%rd185+5136], %fd1322;
	st.global.f64 	[%rd185+5144], %fd1323;
	st.global.f64 	[%rd185+5152], %fd1324;
	st.global.f64 	[%rd185+5160], %fd1325;
	st.global.f64 	[%rd185+5168], %fd1326;
	st.global.f64 	[%rd185+5176], %fd1327;
	st.global.f64 	[%rd185+5184], %fd1328;
	st.global.f64 	[%rd185+5192], %fd1329;
	st.global.f64 	[%rd185+5200], %fd1330;
	st.global.f64 	[%rd185+5208], %fd1331;
	st.global.f64 	[%rd185+5216], %fd1332;
	st.global.f64 	[%rd185+5224], %fd1333;
	st.global.f64 	[%rd185+5232], %fd1334;
	st.global.f64 	[%rd185+5240], %fd1335;
	st.global.f64 	[%rd185+5248], %fd1336;
	st.global.f64 	[%rd185+5256], %fd1337;
	st.global.f64 	[%rd185+5264], %fd1338;
	st.global.f64 	[%rd185+5272], %fd1339;
	st.global.f64 	[%rd185+5280], %fd1340;
	st.global.f64 	[%rd185+5288], %fd1341;
	st.global.f64 	[%rd185+5296], %fd1342;
	st.global.f64 	[%rd185+5304], %fd1343;
	st.global.f64 	[%rd185+5312], %fd1344;
	st.global.f64 	[%rd185+5320], %fd1345;
	st.global.f64 	[%rd185+5328], %fd1346;
	st.global.f64 	[%rd185+5336], %fd1347;
	st.global.f64 	[%rd185+5344], %fd1348;
	st.global.f64 	[%rd185+5352], %fd1349;
	st.global.f64 	[%rd185+5360], %fd1350;
	st.global.f64 	[%rd185+5368], %fd1351;
	st.global.f64 	[%rd185+5376], %fd1352;
	st.global.f64 	[%rd185+5384], %fd1353;
	st.global.f64 	[%rd185+5392], %fd1354;
	st.global.f64 	[%rd185+5400], %fd1355;
	st.global.f64 	[%rd185+5408], %fd1356;
	st.global.f64 	[%rd185+5416], %fd1357;
	st.global.f64 	[%rd185+5424], %fd1358;
	st.global.f64 	[%rd185+5432], %fd1359;
	st.global.f64 	[%rd185+5440], %fd1360;
	st.global.f64 	[%rd185+5448], %fd1361;
	st.global.f64 	[%rd185+5456], %fd1362;
	st.global.f64 	[%rd185+5464], %fd1363;
	st.global.f64 	[%rd185+5472], %fd1364;
	st.global.f64 	[%rd185+5480], %fd1365;
	st.global.f64 	[%rd185+5488], %fd1366;
	st.global.f64 	[%rd185+5496], %fd1367;
	st.global.f64 	[%rd185+5504], %fd1368;
	st.global.f64 	[%rd185+5512], %fd1369;
	st.global.f64 	[%rd185+5520], %fd1370;
	st.global.f64 	[%rd185+5528], %fd1371;
	st.global.f64 	[%rd185+5536], %fd1372;
	st.global.f64 	[%rd185+5544], %fd1373;
	st.global.f64 	[%rd185+5552], %fd1374;
	st.global.f64 	[%rd185+5560], %fd1375;
	st.global.f64 	[%rd185+5568], %fd1376;
	st.global.f64 	[%rd185+5576], %fd1377;
	st.global.f64 	[%rd185+5584], %fd1378;
	st.global.f64 	[%rd185+5592], %fd1379;
	st.global.f64 	[%rd185+5600], %fd1380;
	st.global.f64 	[%rd185+5608], %fd1381;
	st.global.f64 	[%rd185+5616], %fd1382;
	st.global.f64 	[%rd185+5624], %fd1383;
	st.global.f64 	[%rd185+5632], %fd1384;
	st.global.f64 	[%rd185+5640], %fd1385;
	st.global.f64 	[%rd185+5648], %fd1386;
	st.global.f64 	[%rd185+5656], %fd1387;
	st.global.f64 	[%rd185+5664], %fd1388;
	st.global.f64 	[%rd185+5672], %fd1389;
	st.global.f64 	[%rd185+5680], %fd1390;
	st.global.f64 	[%rd185+5688], %fd1391;
	st.global.f64 	[%rd185+5696], %fd1392;
	st.global.f64 	[%rd185+5704], %fd1393;
	st.global.f64 	[%rd185+5712], %fd1394;
	st.global.f64 	[%rd185+5720], %fd1395;
	st.global.f64 	[%rd185+5728], %fd1396;
	st.global.f64 	[%rd185+5736], %fd1397;
	st.global.f64 	[%rd185+5744], %fd1398;
	st.global.f64 	[%rd185+5752], %fd1399;
	st.global.f64 	[%rd185+5760], %fd1400;
	st.global.f64 	[%rd185+5768], %fd1401;
	st.global.f64 	[%rd185+5776], %fd1402;
	st.global.f64 	[%rd185+5784], %fd1403;
	st.global.f64 	[%rd185+5792], %fd1404;
	st.global.f64 	[%rd185+5800], %fd1405;
	st.global.f64 	[%rd185+5808], %fd1406;
	st.global.f64 	[%rd185+5816], %fd1407;
	st.global.f64 	[%rd185+5824], %fd1408;
	st.global.f64 	[%rd185+5832], %fd1409;
	st.global.f64 	[%rd185+5840], %fd1410;
	st.global.f64 	[%rd185+5848], %fd1411;
	st.global.f64 	[%rd185+5856], %fd1412;
	st.global.f64 	[%rd185+5864], %fd1413;
	st.global.f64 	[%rd185+5872], %fd1414;
	st.global.f64 	[%rd185+5880], %fd1415;
	st.global.f64 	[%rd185+5888], %fd1416;
	st.global.f64 	[%rd185+5896], %fd1417;
	st.global.f64 	[%rd185+5904], %fd1418;
	st.global.f64 	[%rd185+5912], %fd1419;
	st.global.f64 	[%rd185+5920], %fd1420;
	st.global.f64 	[%rd185+5928], %fd1421;
	st.global.f64 	[%rd185+5936], %fd1422;
	st.global.f64 	[%rd185+5944], %fd1423;
	st.global.f64 	[%rd185+5952], %fd1424;
	st.global.f64 	[%rd185+5960], %fd1425;
	st.global.f64 	[%rd185+5968], %fd1426;
	st.global.f64 	[%rd185+5976], %fd1427;
	st.global.f64 	[%rd185+5984], %fd1428;
	st.global.f64 	[%rd185+5992], %fd1429;
	st.global.f64 	[%rd185+6000], %fd1430;
	st.global.f64 	[%rd185+6008], %fd1431;
	st.global.f64 	[%rd185+6016], %fd1432;
	st.global.f64 	[%rd185+6024], %fd1433;
	st.global.f64 	[%rd185+6032], %fd1434;
	st.global.f64 	[%rd185+6040], %fd1435;
	st.global.f64 	[%rd185+6048], %fd1436;
	st.global.f64 	[%rd185+6056], %fd1437;
	st.global.f64 	[%rd185+6064], %fd1438;
	st.global.f64 	[%rd185+6072], %fd1439;
	st.global.f64 	[%rd185+6080], %fd1440;
	bra.uni 	$L__BB7_95;
$L__BB7_43:
	ld.param.u32 	%r1105, [_ZN3cub18CUB_300001_SM_10006detail6select23DeviceSelectSweepKernelINS2_10policy_hubI15LINKLIST_MEMBERNS0_8NullTypeEiLb0ELNS0_10SelectImplE1EE10Policy1000EN6thrust24THRUST_300001_SM_1000_NS6detail15normal_iteratorINSB_10device_ptrIS5_EEEEPS6_SG_PlNS0_13ScanTileStateIiLb1EEEN4cuda3std3__410__not_fn_tI6is_delEES6_iNS2_19streaming_context_tIlLb1EEELS7_1EEEvT0_T1_T2_T3_T4_T5_T6_T7_iT8_NS1_7vsmem_tE_param_7];
	sub.s32 	%r203, %r1105, %r2;
	setp.ne.s32 	%p2, %r1, 0;
	@%p2 bra 	$L__BB7_52;
	mov.u32 	%r782, %tid.x;
	setp.ge.s32 	%p46, %r782, %r203;
	mov.b32 	%r1198, 1;
	@%p46 bra 	$L__BB7_46;
	mov.u64 	%rd105, %rd45;
	ld.param.u8 	%rs3, [%rd105];
	ld.param.u64 	%rd106, [%rd105+16];
	mov.u32 	%r783, %ctaid.x;
	mov.u32 	%r784, %nctaid.y;
	mov.u32 	%r785, %ctaid.y;
	mad.lo.s32 	%r786, %r783, %r784, %r785;
	shl.b32 	%r787, %r786, 7;
	mov.u32 	%r788, %tid.x;
	add.s32 	%r789, %r787, %r788;
	cvt.u64.u32 	%rd107, %r789;
	setp.eq.s16 	%p47, %rs3, 0;
	selp.b64 	%rd108, %rd106, 0, %p47;
	add.s64 	%rd109, %rd108, %rd107;
	mad.lo.s64 	%rd110, %rd109, 6088, %rd3;
	ld.global.f64 	%fd5042, [%rd110+6080];
	ld.global.f64 	%fd5041, [%rd110+6072];
	ld.global.f64 	%fd5040, [%rd110+6064];
	ld.global.f64 	%fd5039, [%rd110+6056];
	ld.global.f64 	%fd5038, [%rd110+6048];
	ld.global.f64 	%fd5037, [%rd110+6040];
	ld.global.f64 	%fd5036, [%rd110+6032];
	ld.global.f64 	%fd5035, [%rd110+6024];
	ld.global.f64 	%fd5034, [%rd110+6016];
	ld.global.f64 	%fd5033, [%rd110+6008];
	ld.global.f64 	%fd5032, [%rd110+6000];
	ld.global.f64 	%fd5031, [%rd110+5992];
	ld.global.f64 	%fd5030, [%rd110+5984];
	ld.global.f64 	%fd5029, [%rd110+5976];
	ld.global.f64 	%fd5028, [%rd110+5968];
	ld.global.f64 	%fd5027, [%rd110+5960];
	ld.global.f64 	%fd5026, [%rd110+5952];
	ld.global.f64 	%fd5025, [%rd110+5944];
	ld.global.f64 	%fd5024, [%rd110+5936];
	ld.global.f64 	%fd5023, [%rd110+5928];
	ld.global.f64 	%fd5022, [%rd110+5920];
	ld.global.f64 	%fd5021, [%rd110+5912];
	ld.global.f64 	%fd5020, [%rd110+5904];
	ld.global.f64 	%fd5019, [%rd110+5896];
	ld.global.f64 	%fd5018, [%rd110+5888];
	ld.global.f64 	%fd5017, [%rd110+5880];
	ld.global.f64 	%fd5016, [%rd110+5872];
	ld.global.f64 	%fd5015, [%rd110+5864];
	ld.global.f64 	%fd5014, [%rd110+5856];
	ld.global.f64 	%fd5013, [%rd110+5848];
	ld.global.f64 	%fd5012, [%rd110+5840];
	ld.global.f64 	%fd5011, [%rd110+5832];
	ld.global.f64 	%fd5010, [%rd110+5824];
	ld.global.f64 	%fd5009, [%rd110+5816];
	ld.global.f64 	%fd5008, [%rd110+5808];
	ld.global.f64 	%fd5007, [%rd110+5800];
	ld.global.f64 	%fd5006, [%rd110+5792];
	ld.global.f64 	%fd5005, [%rd110+5784];
	ld.global.f64 	%fd5004, [%rd110+5776];
	ld.global.f64 	%fd5003, [%rd110+5768];
	ld.global.f64 	%fd5002, [%rd110+5760];
	ld.global.f64 	%fd5001, [%rd110+5752];
	ld.global.f64 	%fd5000, [%rd110+5744];
	ld.global.f64 	%fd4999, [%rd110+5736];
	ld.global.f64 	%fd4998, [%rd110+5728];
	ld.global.f64 	%fd4997, [%rd110+5720];
	ld.global.f64 	%fd4996, [%rd110+5712];
	ld.global.f64 	%fd4995, [%rd110+5704];
	ld.global.f64 	%fd4994, [%rd110+5696];
	ld.global.f64 	%fd4993, [%rd110+5688];
	ld.global.f64 	%fd4992, [%rd110+5680];
	ld.global.f64 	%fd4991, [%rd110+5672];
	ld.global.f64 	%fd4990, [%rd110+5664];
	ld.global.f64 	%fd4989, [%rd110+5656];
	ld.global.f64 	%fd4988, [%rd110+5648];
	ld.global.f64 	%fd4987, [%rd110+5640];
	ld.global.f64 	%fd4986, [%rd110+5632];
	ld.global.f64 	%fd4985, [%rd110+5624];
	ld.global.f64 	%fd4984, [%rd110+5616];
	ld.global.f64 	%fd4983, [%rd110+5608];
	ld.global.f64 	%fd4982, [%rd110+5600];
	ld.global.f64 	%fd4981, [%rd110+5592];
	ld.global.f64 	%fd4980, [%rd110+5584];
	ld.global.f64 	%fd4979, [%rd110+5576];
	ld.global.f64 	%fd4978, [%rd110+5568];
	ld.global.f64 	%fd4977, [%rd110+5560];
	ld.global.f64 	%fd4976, [%rd110+5552];
	ld.global.f64 	%fd4975, [%rd110+5544];
	ld.global.f64 	%fd4974, [%rd110+5536];
	ld.global.f64 	%fd4973, [%rd110+5528];
	ld.global.f64 	%fd4972, [%rd110+5520];
	ld.global.f64 	%fd4971, [%rd110+5512];
	ld.global.f64 	%fd4970, [%rd110+5504];
	ld.global.f64 	%fd4969, [%rd110+5496];
	ld.global.f64 	%fd4968, [%rd110+5488];
	ld.global.f64 	%fd4967, [%rd110+5480];
	ld.global.f64 	%fd4966, [%rd110+5472];
	ld.global.f64 	%fd4965, [%rd110+5464];
	ld.global.f64 	%fd4964, [%rd110+5456];
	ld.global.f64 	%fd4963, [%rd110+5448];
	ld.global.f64 	%fd4962, [%rd110+5440];
	ld.global.f64 	%fd4961, [%rd110+5432];
	ld.global.f64 	%fd4960, [%rd110+5424];
	ld.global.f64 	%fd4959, [%rd110+5416];
	ld.global.f64 	%fd4958, [%rd110+5408];
	ld.global.f64 	%fd4957, [%rd110+5400];
	ld.global.f64 	%fd4956, [%rd110+5392];
	ld.global.f64 	%fd4955, [%rd110+5384];
	ld.global.f64 	%fd4954, [%rd110+5376];
	ld.global.f64 	%fd4953, [%rd110+5368];
	ld.global.f64 	%fd4952, [%rd110+5360];
	ld.global.f64 	%fd4951, [%rd110+5352];
	ld.global.f64 	%fd4950, [%rd110+5344];
	ld.global.f64 	%fd4949, [%rd110+5336];
	ld.global.f64 	%fd4948, [%rd110+5328];
	ld.global.f64 	%fd4947, [%rd110+5320];
	ld.global.f64 	%fd4946, [%rd110+5312];
	ld.global.f64 	%fd4945, [%rd110+5304];
	ld.global.f64 	%fd4944, [%rd110+5296];
	ld.global.f64 	%fd4943, [%rd110+5288];
	ld.global.f64 	%fd4942, [%rd110+5280];
	ld.global.f64 	%fd4941, [%rd110+5272];
	ld.global.f64 	%fd4940, [%rd110+5264];
	ld.global.f64 	%fd4939, [%rd110+5256];
	ld.global.f64 	%fd4938, [%rd110+5248];
	ld.global.f64 	%fd4937, [%rd110+5240];
	ld.global.f64 	%fd4936, [%rd110+5232];
	ld.global.f64 	%fd4935, [%rd110+5224];
	ld.global.f64 	%fd4934, [%rd110+5216];
	ld.global.f64 	%fd4933, [%rd110+5208];
	ld.global.f64 	%fd4932, [%rd110+5200];
	ld.global.f64 	%fd4931, [%rd110+5192];
	ld.global.f64 	%fd4930, [%rd110+5184];
	ld.global.f64 	%fd4929, [%rd110+5176];
	ld.global.f64 	%fd4928, [%rd110+5168];
	ld.global.f64 	%fd4927, [%rd110+5160];
	ld.global.f64 	%fd4926, [%rd110+5152];
	ld.global.f64 	%fd4925, [%rd110+5144];
	ld.global.f64 	%fd4924, [%rd110+5136];
	ld.global.f64 	%fd4923, [%rd110+5128];
	ld.global.f64 	%fd4922, [%rd110+5120];
	ld.global.f64 	%fd4921, [%rd110+5112];
	ld.global.f64 	%fd4920, [%rd110+5104];
	ld.global.f64 	%fd4919, [%rd110+5096];
	ld.global.f64 	%fd4918, [%rd110+5088];
	ld.global.f64 	%fd4917, [%rd110+5080];
	ld.global.f64 	%fd4916, [%rd110+5072];
	ld.global.f64 	%fd4915, [%rd110+5064];
	ld.global.f64 	%fd4914, [%rd110+5056];
	ld.global.f64 	%fd4913, [%rd110+5048];
	ld.global.f64 	%fd4912, [%rd110+5040];
	ld.global.f64 	%fd4911, [%rd110+5032];
	ld.global.f64 	%fd4910, [%rd110+5024];
	ld.global.f64 	%fd4909, [%rd110+5016];
	ld.global.f64 	%fd4908, [%rd110+5008];
	ld.global.f64 	%fd4907, [%rd110+5000];
	ld.global.f64 	%fd4906, [%rd110+4992];
	ld.global.f64 	%fd4905, [%rd110+4984];
	ld.global.f64 	%fd4904, [%rd110+4976];
	ld.global.f64 	%fd4903, [%rd110+4968];
	ld.global.f64 	%fd4902, [%rd110+4960];
	ld.global.f64 	%fd4901, [%rd110+4952];
	ld.global.f64 	%fd4900, [%rd110+4944];
	ld.global.f64 	%fd4899, [%rd110+4936];
	ld.global.f64 	%fd4898, [%rd110+4928];
	ld.global.f64 	%fd4897, [%rd110+4920];
	ld.global.f64 	%fd4896, [%rd110+4912];
	ld.global.f64 	%fd4895, [%rd110+4904];
	ld.global.f64 	%fd4894, [%rd110+4896];
	ld.global.f64 	%fd4893, [%rd110+4888];
	ld.global.f64 	%fd4892, [%rd110+4880];
	ld.global.f64 	%fd4891, [%rd110+4872];
	ld.global.f64 	%fd4890, [%rd110+4864];
	ld.global.f64 	%fd4889, [%rd110+4856];
	ld.global.f64 	%fd4888, [%rd110+4848];
	ld.global.f64 	%fd4887, [%rd110+4840];
	ld.global.f64 	%fd4886, [%rd110+4832];
	ld.global.f64 	%fd4885, [%rd110+4824];
	ld.global.f64 	%fd4884, [%rd110+4816];
	ld.global.f64 	%fd4883, [%rd110+4808];
	ld.global.f64 	%fd4882, [%rd110+4800];
	ld.global.f64 	%fd4881, [%rd110+4792];
	ld.global.f64 	%fd4880, [%rd110+4784];
	ld.global.f64 	%fd4879, [%rd110+4776];
	ld.global.f64 	%fd4878, [%rd110+4768];
	ld.global.f64 	%fd4877, [%rd110+4760];
	ld.global.f64 	%fd4876, [%rd110+4752];
	ld.global.f64 	%fd4875, [%rd110+4744];
	ld.global.f64 	%fd4874, [%rd110+4736];
	ld.global.f64 	%fd4873, [%rd110+4728];
	ld.global.f64 	%fd4872, [%rd110+4720];
	ld.global.f64 	%fd4871, [%rd110+4712];
	ld.global.f64 	%fd4870, [%rd110+4704];
	ld.global.f64 	%fd4869, [%rd110+4696];
	ld.global.f64 	%fd4868, [%rd110+4688];
	ld.global.f64 	%fd4867, [%rd110+4680];
	ld.global.f64 	%fd4866, [%rd110+4672];
	ld.global.f64 	%fd4865, [%rd110+4664];
	ld.global.f64 	%fd4864, [%rd110+4656];
	ld.global.f64 	%fd4863, [%rd110+4648];
	ld.global.f64 	%fd4862, [%rd110+4640];
	ld.global.f64 	%fd4861, [%rd110+4632];
	ld.global.f64 	%fd4860, [%rd110+4624];
	ld.global.f64 	%fd4859, [%rd110+4616];
	ld.global.f64 	%fd4858, [%rd110+4608];
	ld.global.f64 	%fd4857, [%rd110+4600];
	ld.global.f64 	%fd4856, [%rd110+4592];
	ld.global.f64 	%fd4855, [%rd110+4584];
	ld.global.f64 	%fd4854, [%rd110+4576];
	ld.global.f64 	%fd4853, [%rd110+4568];
	ld.global.f64 	%fd4852, [%rd110+4560];
	ld.global.f64 	%fd4851, [%rd110+4552];
	ld.global.f64 	%fd4850, [%rd110+4544];
	ld.global.f64 	%fd4849, [%rd110+4536];
	ld.global.f64 	%fd4848, [%rd110+4528];
	ld.global.f64 	%fd4847, [%rd110+4520];
	ld.global.f64 	%fd4846, [%rd110+4512];
	ld.global.f64 	%fd4845, [%rd110+4504];
	ld.global.f64 	%fd4844, [%rd110+4496];
	ld.global.f64 	%fd4843, [%rd110+4488];
	ld.global.f64 	%fd4842, [%rd110+4480];
	ld.global.f64 	%fd4841, [%rd110+4472];
	ld.global.f64 	%fd4840, [%rd110+4464];
	ld.global.f64 	%fd4839, [%rd110+4456];
	ld.global.f64 	%fd4838, [%rd110+4448];
	ld.global.f64 	%fd4837, [%rd110+4440];
	ld.global.f64 	%fd4836, [%rd110+4432];
	ld.global.f64 	%fd4835, [%rd110+4424];
	ld.global.f64 	%fd4834, [%rd110+4416];
	ld.global.f64 	%fd4833, [%rd110+4408];
	ld.global.f64 	%fd4832, [%rd110+4400];
	ld.global.f64 	%fd4831, [%rd110+4392];
	ld.global.f64 	%fd4830, [%rd110+4384];
	ld.global.f64 	%fd4829, [%rd110+4376];
	ld.global.f64 	%fd4828, [%rd110+4368];
	ld.global.f64 	%fd4827, [%rd110+4360];
	ld.global.f64 	%fd4826, [%rd110+4352];
	ld.global.f64 	%fd4825, [%rd110+4344];
	ld.global.f64 	%fd4824, [%rd110+4336];
	ld.global.f64 	%fd4823, [%rd110+4328];
	ld.global.f64 	%fd4822, [%rd110+4320];
	ld.global.f64 	%fd4821, [%rd110+4312];
	ld.global.f64 	%fd4820, [%rd110+4304];
	ld.global.f64 	%fd4819, [%rd110+4296];
	ld.global.f64 	%fd4818, [%rd110+4288];
	ld.global.f64 	%fd4817, [%rd110+4280];
	ld.global.f64 	%fd4816, [%rd110+4272];
	ld.global.f64 	%fd4815, [%rd110+4264];
	ld.global.f64 	%fd4814, [%rd110+4256];
	ld.global.f64 	%fd4813, [%rd110+4248];
	ld.global.f64 	%fd4812, [%rd110+4240];
	ld.global.f64 	%fd4811, [%rd110+4232];
	ld.global.f64 	%fd4810, [%rd110+4224];
	ld.global.f64 	%fd4809, [%rd110+4216];
	ld.global.f64 	%fd4808, [%rd110+4208];
	ld.global.f64 	%fd4807, [%rd110+4200];
	ld.global.f64 	%fd4806, [%rd110+4192];
	ld.global.f64 	%fd4805, [%rd110+4184];
	ld.global.f64 	%fd4804, [%rd110+4176];
	ld.global.f64 	%fd4803, [%rd110+4168];
	ld.global.f64 	%fd4802, [%rd110+4160];
	ld.global.f64 	%fd4801, [%rd110+4152];
	ld.global.f64 	%fd4800, [%rd110+4144];
	ld.global.f64 	%fd4799, [%rd110+4136];
	ld.global.f64 	%fd4798, [%rd110+4128];
	ld.global.f64 	%fd4797, [%rd110+4120];
	ld.global.f64 	%fd4796, [%rd110+4112];
	ld.global.f64 	%fd4795, [%rd110+4104];
	ld.global.f64 	%fd4794, [%rd110+4096];
	ld.global.f64 	%fd4793, [%rd110+4088];
	ld.global.f64 	%fd4792, [%rd110+4080];
	ld.global.f64 	%fd4791, [%rd110+4072];
	ld.global.f64 	%fd4790, [%rd110+4064];
	ld.global.f64 	%fd4789, [%rd110+4056];
	ld.global.f64 	%fd4788, [%rd110+4048];
	ld.global.f64 	%fd4787, [%rd110+4040];
	ld.global.f64 	%fd4786, [%rd110+4032];
	ld.global.f64 	%fd4785, [%rd110+4024];
	ld.global.f64 	%fd4784, [%rd110+4016];
	ld.global.f64 	%fd4783, [%rd110+4008];
	ld.global.f64 	%fd4782, [%rd110+4000];
	ld.global.f64 	%fd4781, [%rd110+3992];
	ld.global.f64 	%fd4780, [%rd110+3984];
	ld.global.f64 	%fd4779, [%rd110+3976];
	ld.global.f64 	%fd4778, [%rd110+3968];
	ld.global.f64 	%fd4777, [%rd110+3960];
	ld.global.f64 	%fd4776, [%rd110+3952];
	ld.global.f64 	%fd4775, [%rd110+3944];
	ld.global.f64 	%fd4774, [%rd110+3936];
	ld.global.f64 	%fd4773, [%rd110+3928];
	ld.global.f64 	%fd4772, [%rd110+3920];
	ld.global.f64 	%fd4771, [%rd110+3912];
	ld.global.f64 	%fd4770, [%rd110+3904];
	ld.global.f64 	%fd4769, [%rd110+3896];
	ld.global.f64 	%fd4768, [%rd110+3888];
	ld.global.f64 	%fd4767, [%rd110+3880];
	ld.global.f64 	%fd4766, [%rd110+3872];
	ld.global.f64 	%fd4765, [%rd110+3864];
	ld.global.f64 	%fd4764, [%rd110+3856];
	ld.global.f64 	%fd4763, [%rd110+3848];
	ld.global.f64 	%fd4762, [%rd110+3840];
	ld.global.f64 	%fd4761, [%rd110+3832];
	ld.global.f64 	%fd4760, [%rd110+3824];
	ld.global.f64 	%fd4759, [%rd110+3816];
	ld.global.f64 	%fd4758, [%rd110+3808];
	ld.global.f64 	%fd4757, [%rd110+3800];
	ld.global.f64 	%fd4756, [%rd110+3792];
	ld.global.f64 	%fd4755, [%rd110+3784];
	ld.global.f64 	%fd4754, [%rd110+3776];
	ld.global.f64 	%fd4753, [%rd110+3768];
	ld.global.f64 	%fd4752, [%rd110+3760];
	ld.global.f64 	%fd4751, [%rd110+3752];
	ld.global.f64 	%fd4750, [%rd110+3744];
	ld.global.f64 	%fd4749, [%rd110+3736];
	ld.global.f64 	%fd4748, [%rd110+3728];
	ld.global.f64 	%fd4747, [%rd110+3720];
	ld.global.f64 	%fd4746, [%rd110+3712];
	ld.global.f64 	%fd4745, [%rd110+3704];
	ld.global.f64 	%fd4744, [%rd110+3696];
	ld.global.f64 	%fd4743, [%rd110+3688];
	ld.global.f64 	%fd4742, [%rd110+3680];
	ld.global.f64 	%fd4741, [%rd110+3672];
	ld.global.f64 	%fd4740, [%rd110+3664];
	ld.global.f64 	%fd4739, [%rd110+3656];
	ld.global.f64 	%fd4738, [%rd110+3648];
	ld.global.f64 	%fd4737, [%rd110+3640];
	ld.global.f64 	%fd4736, [%rd110+3632];
	ld.global.f64 	%fd4735, [%rd110+3624];
	ld.global.f64 	%fd4734, [%rd110+3616];
	ld.global.f64 	%fd4733, [%rd110+3608];
	ld.global.f64 	%fd4732, [%rd110+3600];
	ld.global.f64 	%fd4731, [%rd110+3592];
	ld.global.f64 	%fd4730, [%rd110+3584];
	ld.global.f64 	%fd4729, [%rd110+3576];
	ld.global.f64 	%fd4728, [%rd110+3568];
	ld.global.f64 	%fd4727, [%rd110+3560];
	ld.global.f64 	%fd4726, [%rd110+3552];
	ld.global.f64 	%fd4725, [%rd110+3544];
	ld.global.f64 	%fd4724, [%rd110+3536];
	ld.global.f64 	%fd4723, [%rd110+3528];
	ld.global.f64 	%fd4722, [%rd110+3520];
	ld.global.f64 	%fd4721, [%rd110+3512];
	ld.global.f64 	%fd4720, [%rd110+3504];
	ld.global.f64 	%fd4719, [%rd110+3496];
	ld.global.f64 	%fd4718, [%rd110+3488];
	ld.global.f64 	%fd4717, [%rd110+3480];
	ld.global.f64 	%fd4716, [%rd110+3472];
	ld.global.f64 	%fd4715, [%rd110+3464];
	ld.global.f64 	%fd4714, [%rd110+3456];
	ld.global.f64 	%fd4713, [%rd110+3448];
	ld.global.f64 	%fd4712, [%rd110+3440];
	ld.global.f64 	%fd4711, [%rd110+3432];
	ld.global.f64 	%fd4710, [%rd110+3424];
	ld.global.f64 	%fd4709, [%rd110+3416];
	ld.global.f64 	%fd4708, [%rd110+3408];
	ld.global.f64 	%fd4707, [%rd110+3400];
	ld.global.f64 	%fd4706, [%rd110+3392];
	ld.global.f64 	%fd4705, [%rd110+3384];
	ld.global.f64 	%fd4704, [%rd110+3376];
	ld.global.f64 	%fd4703, [%rd110+3368];
	ld.global.f64 	%fd4702, [%rd110+3360];
	ld.global.f64 	%fd4701, [%rd110+3352];
	ld.global.f64 	%fd4700, [%rd110+3344];
	ld.global.f64 	%fd4699, [%rd110+3336];
	ld.global.f64 	%fd4698, [%rd110+3328];
	ld.global.f64 	%fd4697, [%rd110+3320];
	ld.global.f64 	%fd4696, [%rd110+3312];
	ld.global.f64 	%fd4695, [%rd110+3304];
	ld.global.f64 	%fd4694, [%rd110+3296];
	ld.global.f64 	%fd4693, [%rd110+3288];
	ld.global.f64 	%fd4692, [%rd110+3280];
	ld.global.f64 	%fd4691, [%rd110+3272];
	ld.global.f64 	%fd4690, [%rd110+3264];
	ld.global.f64 	%fd4689, [%rd110+3256];
	ld.global.f64 	%fd4688, [%rd110+3248];
	ld.global.f64 	%fd4687, [%rd110+3240];
	ld.global.f64 	%fd4686, [%rd110+3232];
	ld.global.f64 	%fd4685, [%rd110+3224];
	ld.global.f64 	%fd4684, [%rd110+3216];
	ld.global.f64 	%fd4683, [%rd110+3208];
	ld.global.f64 	%fd4682, [%rd110+3200];
	ld.global.f64 	%fd4681, [%rd110+3192];
	ld.global.f64 	%fd4680, [%rd110+3184];
	ld.global.f64 	%fd4679, [%rd110+3176];
	ld.global.f64 	%fd4678, [%rd110+3168];
	ld.global.f64 	%fd4677, [%rd110+3160];
	ld.global.f64 	%fd4676, [%rd110+3152];
	ld.global.f64 	%fd4675, [%rd110+3144];
	ld.global.f64 	%fd4674, [%rd110+3136];
	ld.global.f64 	%fd4673, [%rd110+3128];
	ld.global.f64 	%fd4672, [%rd110+3120];
	ld.global.f64 	%fd4671, [%rd110+3112];
	ld.global.f64 	%fd4670, [%rd110+3104];
	ld.global.f64 	%fd4669, [%rd110+3096];
	ld.global.f64 	%fd4668, [%rd110+3088];
	ld.global.f64 	%fd4667, [%rd110+3080];
	ld.global.f64 	%fd4666, [%rd110+3072];
	ld.global.f64 	%fd4665, [%rd110+3064];
	ld.global.f64 	%fd4664, [%rd110+3056];
	ld.global.f64 	%fd4663, [%rd110+3048];
	ld.global.f64 	%fd4662, [%rd110+3040];
	ld.global.f64 	%fd4661, [%rd110+3032];
	ld.global.f64 	%fd4660, [%rd110+3024];
	ld.global.f64 	%fd4659, [%rd110+3016];
	ld.global.f64 	%fd4658, [%rd110+3008];
	ld.global.f64 	%fd4657, [%rd110+3000];
	ld.global.f64 	%fd4656, [%rd110+2992];
	ld.global.f64 	%fd4655, [%rd110+2984];
	ld.global.f64 	%fd4654, [%rd110+2976];
	ld.global.f64 	%fd4653, [%rd110+2968];
	ld.global.f64 	%fd4652, [%rd110+2960];
	ld.global.f64 	%fd4651, [%rd110+2952];
	ld.global.f64 	%fd4650, [%rd110+2944];
	ld.global.f64 	%fd4649, [%rd110+2936];
	ld.global.f64 	%fd4648, [%rd110+2928];
	ld.global.f64 	%fd4647, [%rd110+2920];
	ld.global.f64 	%fd4646, [%rd110+2912];
	ld.global.f64 	%fd4645, [%rd110+2904];
	ld.global.f64 	%fd4644, [%rd110+2896];
	ld.global.f64 	%fd4643, [%rd110+2888];
	ld.global.f64 	%fd4642, [%rd110+2880];
	ld.global.f64 	%fd4641, [%rd110+2872];
	ld.global.f64 	%fd4640, [%rd110+2864];
	ld.global.f64 	%fd4639, [%rd110+2856];
	ld.global.f64 	%fd4638, [%rd110+2848];
	ld.global.f64 	%fd4637, [%rd110+2840];
	ld.global.f64 	%fd4636, [%rd110+2832];
	ld.global.f64 	%fd4635, [%rd110+2824];
	ld.global.f64 	%fd4634, [%rd110+2816];
	ld.global.f64 	%fd4633, [%rd110+2808];
	ld.global.f64 	%fd4632, [%rd110+2800];
	ld.global.f64 	%fd4631, [%rd110+2792];
	ld.global.f64 	%fd4630, [%rd110+2784];
	ld.global.f64 	%fd4629, [%rd110+2776];
	ld.global.f64 	%fd4628, [%rd110+2768];
	ld.global.f64 	%fd4627, [%rd110+2760];
	ld.global.f64 	%fd4626, [%rd110+2752];
	ld.global.f64 	%fd4625, [%rd110+2744];
	ld.global.f64 	%fd4624, [%rd110+2736];
	ld.global.f64 	%fd4623, [%rd110+2728];
	ld.global.f64 	%fd4622, [%rd110+2720];
	ld.global.f64 	%fd4621, [%rd110+2712];
	ld.global.f64 	%fd4620, [%rd110+2704];
	ld.global.f64 	%fd4619, [%rd110+2696];
	ld.global.f64 	%fd4618, [%rd110+2688];
	ld.global.f64 	%fd4617, [%rd110+2680];
	ld.global.f64 	%fd4616, [%rd110+2672];
	ld.global.f64 	%fd4615, [%rd110+2664];
	ld.global.f64 	%fd4614, [%rd110+2656];
	ld.global.f64 	%fd4613, [%rd110+2648];
	ld.global.f64 	%fd4612, [%rd110+2640];
	ld.global.f64 	%fd4611, [%rd110+2632];
	ld.global.f64 	%fd4610, [%rd110+2624];
	ld.global.f64 	%fd4609, [%rd110+2616];
	ld.global.f64 	%fd4608, [%rd110+2608];
	ld.global.f64 	%fd4607, [%rd110+2600];
	ld.global.f64 	%fd4606, [%rd110+2592];
	ld.global.f64 	%fd4605, [%rd110+2584];
	ld.global.f64 	%fd4604, [%rd110+2576];
	ld.global.f64 	%fd4603, [%rd110+2568];
	ld.global.f64 	%fd4602, [%rd110+2560];
	ld.global.f64 	%fd4601, [%rd110+2552];
	ld.global.f64 	%fd4600, [%rd110+2544];
	ld.global.f64 	%fd4599, [%rd110+2536];
	ld.global.f64 	%fd4598, [%rd110+2528];
	ld.global.f64 	%fd4597, [%rd110+2520];
	ld.global.f64 	%fd4596, [%rd110+2512];
	ld.global.f64 	%fd4595, [%rd110+2504];
	ld.global.f64 	%fd4594, [%rd110+2496];
	ld.global.f64 	%fd4593, [%rd110+2488];
	ld.global.f64 	%fd4592, [%rd110+2480];
	ld.global.f64 	%fd4591, [%rd110+2472];
	ld.global.f64 	%fd4590, [%rd110+2464];
	ld.global.f64 	%fd4589, [%rd110+2456];
	ld.global.f64 	%fd4588, [%rd110+2448];
	ld.global.f64 	%fd4587, [%rd110+2440];
	ld.global.f64 	%fd4586, [%rd110+2432];
	ld.global.f64 	%fd4585, [%rd110+2424];
	ld.global.f64 	%fd4584, [%rd110+2416];
	ld.global.f64 	%fd4583, [%rd110+2408];
	ld.global.f64 	%fd4582, [%rd110+2400];
	ld.global.f64 	%fd4581, [%rd110+2392];
	ld.global.f64 	%fd4580, [%rd110+2384];
	ld.global.f64 	%fd4579, [%rd110+2376];
	ld.global.f64 	%fd4578, [%rd110+2368];
	ld.global.f64 	%fd4577, [%rd110+2360];
	ld.global.f64 	%fd4576, [%rd110+2352];
	ld.global.f64 	%fd4575, [%rd110+2344];
	ld.global.f64 	%fd4574, [%rd110+2336];
	ld.global.f64 	%fd4573, [%rd110+2328];
	ld.global.f64 	%fd4572, [%rd110+2320];
	ld.global.f64 	%fd4571, [%rd110+2312];
	ld.global.f64 	%fd4570, [%rd110+2304];
	ld.global.f64 	%fd4569, [%rd110+2296];
	ld.global.f64 	%fd4568, [%rd110+2288];
	ld.global.f64 	%fd4567, [%rd110+2280];
	ld.global.f64 	%fd4566, [%rd110+2272];
	ld.global.f64 	%fd4565, [%rd110+2264];
	ld.global.f64 	%fd4564, [%rd110+2256];
	ld.global.f64 	%fd4563, [%rd110+2248];
	ld.global.f64 	%fd4562, [%rd110+2240];
	ld.global.f64 	%fd4561, [%rd110+2232];
	ld.global.f64 	%fd4560, [%rd110+2224];
	ld.global.f64 	%fd4559, [%rd110+2216];
	ld.global.f64 	%fd4558, [%rd110+2208];
	ld.global.f64 	%fd4557, [%rd110+2200];
	ld.global.f64 	%fd4556, [%rd110+2192];
	ld.global.f64 	%fd4555, [%rd110+2184];
	ld.global.f64 	%fd4554, [%rd110+2176];
	ld.global.f64 	%fd4553, [%rd110+2168];
	ld.global.f64 	%fd4552, [%rd110+2160];
	ld.global.f64 	%fd4551, [%rd110+2152];
	ld.global.f64 	%fd4550, [%rd110+2144];
	ld.global.f64 	%fd4549, [%rd110+2136];
	ld.global.f64 	%fd4548, [%rd110+2128];
	ld.global.f64 	%fd4547, [%rd110+2120];
	ld.global.f64 	%fd4546, [%rd110+2112];
	ld.global.f64 	%fd4545, [%rd110+2104];
	ld.global.f64 	%fd4544, [%rd110+2096];
	ld.global.f64 	%fd4543, [%rd110+2088];
	ld.global.f64 	%fd4542, [%rd110+2080];
	ld.global.f64 	%fd4541, [%rd110+2072];
	ld.global.f64 	%fd4540, [%rd110+2064];
	ld.global.f64 	%fd4539, [%rd110+2056];
	ld.global.f64 	%fd4538, [%rd110+2048];
	ld.global.f64 	%fd4537, [%rd110+2040];
	ld.global.f64 	%fd4536, [%rd110+2032];
	ld.global.f64 	%fd4535, [%rd110+2024];
	ld.global.f64 	%fd4534, [%rd110+2016];
	ld.global.f64 	%fd4533, [%rd110+2008];
	ld.global.f64 	%fd4532, [%rd110+2000];
	ld.global.f64 	%fd4531, [%rd110+1992];
	ld.global.f64 	%fd4530, [%rd110+1984];
	ld.global.f64 	%fd4529, [%rd110+1976];
	ld.global.f64 	%fd4528, [%rd110+1968];
	ld.global.f64 	%fd4527, [%rd110+1960];
	ld.global.f64 	%fd4526, [%rd110+1952];
	ld.global.f64 	%fd4525, [%rd110+1944];
	ld.global.f64 	%fd4524, [%rd110+1936];
	ld.global.f64 	%fd4523, [%rd110+1928];
	ld.global.f64 	%fd4522, [%rd110+1920];
	ld.global.f64 	%fd4521, [%rd110+1912];
	ld.global.f64 	%fd4520, [%rd110+1904];
	ld.global.f64 	%fd4519, [%rd110+1896];
	ld.global.f64 	%fd4518, [%rd110+1888];
	ld.global.f64 	%fd4517, [%rd110+1880];
	ld.global.f64 	%fd4516, [%rd110+1872];
	ld.global.f64 	%fd4515, [%rd110+1864];
	ld.global.f64 	%fd4514, [%rd110+1856];
	ld.global.f64 	%fd4513, [%rd110+1848];
	ld.global.f64 	%fd4512, [%rd110+1840];
	ld.global.f64 	%fd4511, [%rd110+1832];
	ld.global.f64 	%fd4510, [%rd110+1824];
	ld.global.f64 	%fd4509, [%rd110+1816];
	ld.global.f64 	%fd4508, [%rd110+1808];
	ld.global.f64 	%fd4507, [%rd110+1800];
	ld.global.f64 	%fd4506, [%rd110+1792];
	ld.global.f64 	%fd4505, [%rd110+1784];
	ld.global.f64 	%fd4504, [%rd110+1776];
	ld.global.f64 	%fd4503, [%rd110+1768];
	ld.global.f64 	%fd4502, [%rd110+1760];
	ld.global.f64 	%fd4501, [%rd110+1752];
	ld.global.f64 	%fd4500, [%rd110+1744];
	ld.global.f64 	%fd4499, [%rd110+1736];
	ld.global.f64 	%fd4498, [%rd110+1728];
	ld.global.f64 	%fd4497, [%rd110+1720];
	ld.global.f64 	%fd4496, [%rd110+1712];
	ld.global.f64 	%fd4495, [%rd110+1704];
	ld.global.f64 	%fd4494, [%rd110+1696];
	ld.global.f64 	%fd4493, [%rd110+1688];
	ld.global.f64 	%fd4492, [%rd110+1680];
	ld.global.f64 	%fd4491, [%rd110+1672];
	ld.global.f64 	%fd4490, [%rd110+1664];
	ld.global.f64 	%fd4489, [%rd110+1656];
	ld.global.f64 	%fd4488, [%rd110+1648];
	ld.global.f64 	%fd4487, [%rd110+1640];
	ld.global.f64 	%fd4486, [%rd110+1632];
	ld.global.f64 	%fd4485, [%rd110+1624];
	ld.global.f64 	%fd4484, [%rd110+1616];
	ld.global.f64 	%fd4483, [%rd110+1608];
	ld.global.f64 	%fd4482, [%rd110+1600];
	ld.global.f64 	%fd4481, [%rd110+1592];
	ld.global.f64 	%fd4480, [%rd110+1584];
	ld.global.f64 	%fd4479, [%rd110+1576];
	ld.global.f64 	%fd4478, [%rd110+1568];
	ld.global.f64 	%fd4477, [%rd110+1560];
	ld.global.f64 	%fd4476, [%rd110+1552];
	ld.global.f64 	%fd4475, [%rd110+1544];
	ld.global.f64 	%fd4474, [%rd110+1536];
	ld.global.f64 	%fd4473, [%rd110+1528];
	ld.global.f64 	%fd4472, [%rd110+1520];
	ld.global.f64 	%fd4471, [%rd110+1512];
	ld.global.f64 	%fd4470, [%rd110+1504];
	ld.global.f64 	%fd4469, [%rd110+1496];
	ld.global.f64 	%fd4468, [%rd110+1488];
	ld.global.f64 	%fd4467, [%rd110+1480];
	ld.global.f64 	%fd4466, [%rd110+1472];
	ld.global.f64 	%fd4465, [%rd110+1464];
	ld.global.f64 	%fd4464, [%rd110+1456];
	ld.global.f64 	%fd4463, [%rd110+1448];
	ld.global.f64 	%fd4462, [%rd110+1440];
	ld.global.f64 	%fd4461, [%rd110+1432];
	ld.global.f64 	%fd4460, [%rd110+1424];
	ld.global.f64 	%fd4459, [%rd110+1416];
	ld.global.f64 	%fd4458, [%rd110+1408];
	ld.global.f64 	%fd4457, [%rd110+1400];
	ld.global.f64 	%fd4456, [%rd110+1392];
	ld.global.f64 	%fd4455, [%rd110+1384];
	ld.global.f64 	%fd4454, [%rd110+1376];
	ld.global.f64 	%fd4453, [%rd110+1368];
	ld.global.f64 	%fd4452, [%rd110+1360];
	ld.global.f64 	%fd4451, [%rd110+1352];
	ld.global.f64 	%fd4450, [%rd110+1344];
	ld.global.f64 	%fd4449, [%rd110+1336];
	ld.global.f64 	%fd4448, [%rd110+1328];
	ld.global.f64 	%fd4447, [%rd110+1320];
	ld.global.f64 	%fd4446, [%rd110+1312];
	ld.global.f64 	%fd4445, [%rd110+1304];
	ld.global.f64 	%fd4444, [%rd110+1296];
	ld.global.f64 	%fd4443, [%rd110+1288];
	ld.global.f64 	%fd4442, [%rd110+1280];
	ld.global.f64 	%fd4441, [%rd110+1272];
	ld.global.f64 	%fd4440, [%rd110+1264];
	ld.global.f64 	%fd4439, [%rd110+1256];
	ld.global.f64 	%fd4438, [%rd110+1248];
	ld.global.f64 	%fd4437, [%rd110+1240];
	ld.global.f64 	%fd4436, [%rd110+1232];
	ld.global.f64 	%fd4435, [%rd110+1224];
	ld.global.f64 	%fd4434, [%rd110+1216];
	ld.global.f64 	%fd4433, [%rd110+1208];
	ld.global.f64 	%fd4432, [%rd110+1200];
	ld.global.f64 	%fd4431, [%rd110+1192];
	ld.global.f64 	%fd4430, [%rd110+1184];
	ld.global.f64 	%fd4429, [%rd110+1176];
	ld.global.f64 	%fd4428, [%rd110+1168];
	ld.global.f64 	%fd4427, [%rd110+1160];
	ld.global.f64 	%fd4426, [%rd110+1152];
	ld.global.f64 	%fd4425, [%rd110+1144];
	ld.global.f64 	%fd4424, [%rd110+1136];
	ld.global.f64 	%fd4423, [%rd110+1128];
	ld.global.f64 	%fd4422, [%rd110+1120];
	ld.global.f64 	%fd4421, [%rd110+1112];
	ld.global.f64 	%fd4420, [%rd110+1104];
	ld.global.f64 	%fd4419, [%rd110+1096];
	ld.global.f64 	%fd4418, [%rd110+1088];
	ld.global.f64 	%fd4417, [%rd110+1080];
	ld.global.f64 	%fd4416, [%rd110+1072];
	ld.global.f64 	%fd4415, [%rd110+1064];
	ld.global.f64 	%fd4414, [%rd110+1056];
	ld.global.f64 	%fd4413, [%rd110+1048];
	ld.global.f64 	%fd4412, [%rd110+1040];
	ld.global.f64 	%fd4411, [%rd110+1032];
	ld.global.f64 	%fd4410, [%rd110+1024];
	ld.global.f64 	%fd4409, [%rd110+1016];
	ld.global.f64 	%fd4408, [%rd110+1008];
	ld.global.f64 	%fd4407, [%rd110+1000];
	ld.global.f64 	%fd4406, [%rd110+992];
	ld.global.f64 	%fd4405, [%rd110+984];
	ld.global.f64 	%fd4404, [%rd110+976];
	ld.global.f64 	%fd4403, [%rd110+968];
	ld.global.f64 	%fd4402, [%rd110+960];
	ld.global.f64 	%fd4401, [%rd110+952];
	ld.global.f64 	%fd4400, [%rd110+944];
	ld.global.f64 	%fd4399, [%rd110+936];
	ld.global.f64 	%fd4398, [%rd110+928];
	ld.global.f64 	%fd4397, [%rd110+920];
	ld.global.f64 	%fd4396, [%rd110+912];
	ld.global.f64 	%fd4395, [%rd110+904];
	ld.global.f64 	%fd4394, [%rd110+896];
	ld.global.f64 	%fd4393, [%rd110+888];
	ld.global.f64 	%fd4392, [%rd110+880];
	ld.global.f64 	%fd4391, [%rd110+872];
	ld.global.f64 	%fd4390, [%rd110+864];
	ld.global.f64 	%fd4389, [%rd110+856];
	ld.global.f64 	%fd4388, [%rd110+848];
	ld.global.f64 	%fd4387, [%rd110+840];
	ld.global.f64 	%fd4386, [%rd110+832];
	ld.global.f64 	%fd4385, [%rd110+824];
	ld.global.f64 	%fd4384, [%rd110+816];
	ld.global.f64 	%fd4383, [%rd110+808];
	ld.global.f64 	%fd4382, [%rd110+800];
	ld.global.f64 	%fd4381, [%rd110+792];
	ld.global.f64 	%fd4380, [%rd110+784];
	ld.global.f64 	%fd4379, [%rd110+776];
	ld.global.f64 	%fd4378, [%rd110+768];
	ld.global.f64 	%fd4377, [%rd110+760];
	ld.global.f64 	%fd4376, [%rd110+752];
	ld.global.f64 	%fd4375, [%rd110+744];
	ld.global.f64 	%fd4374, [%rd110+736];
	ld.global.f64 	%fd4373, [%rd110+728];
	ld.global.f64 	%fd4372, [%rd110+720];
	ld.global.f64 	%fd4371, [%rd110+712];
	ld.global.f64 	%fd4370, [%rd110+704];
	ld.global.f64 	%fd4369, [%rd110+696];
	ld.global.f64 	%fd4368, [%rd110+688];
	ld.global.f64 	%fd4367, [%rd110+680];
	ld.global.f64 	%fd4366, [%rd110+672];
	ld.global.f64 	%fd4365, [%rd110+664];
	ld.global.f64 	%fd4364, [%rd110+656];
	ld.global.f64 	%fd4363, [%rd110+648];
	ld.global.f64 	%fd4362, [%rd110+640];
	ld.global.f64 	%fd4361, [%rd110+632];
	ld.global.f64 	%fd4360, [%rd110+624];
	ld.global.f64 	%fd4359, [%rd110+616];
	ld.global.f64 	%fd4358, [%rd110+608];
	ld.global.f64 	%fd4357, [%rd110+600];
	ld.global.f64 	%fd4356, [%rd110+592];
	ld.global.f64 	%fd4355, [%rd110+584];
	ld.global.f64 	%fd4354, [%rd110+576];
	ld.global.f64 	%fd4353, [%rd110+568];
	ld.global.f64 	%fd4352, [%rd110+560];
	ld.global.f64 	%fd4351, [%rd110+552];
	ld.global.f64 	%fd4350, [%rd110+544];
	ld.global.f64 	%fd4349, [%rd110+536];
	ld.global.f64 	%fd4348, [%rd110+528];
	ld.global.f64 	%fd4347, [%rd110+520];
	ld.global.f64 	%fd4346, [%rd110+512];
	ld.global.f64 	%fd4345, [%rd110+504];
	ld.global.f64 	%fd4344, [%rd110+496];
	ld.global.f64 	%fd4343, [%rd110+488];
	ld.global.f64 	%fd4342, [%rd110+480];
	ld.global.f64 	%fd4341, [%rd110+472];
	ld.global.f64 	%fd4340, [%rd110+464];
	ld.global.f64 	%fd4339, [%rd110+456];
	ld.global.f64 	%fd4338, [%rd110+448];
	ld.global.f64 	%fd4337, [%rd110+440];
	ld.global.f64 	%fd4336, [%rd110+432];
	ld.global.f64 	%fd4335, [%rd110+424];
	ld.global.f64 	%fd4334, [%rd110+416];
	ld.global.f64 	%fd4333, [%rd110+408];
	ld.global.f64 	%fd4332, [%rd110+400];
	ld.global.f64 	%fd4331, [%rd110+392];
	ld.global.f64 	%fd4330, [%rd110+384];
	ld.global.f64 	%fd4329, [%rd110+376];
	ld.global.f64 	%fd4328, [%rd110+368];
	ld.global.f64 	%fd4327, [%rd110+360];
	ld.global.f64 	%fd4326, [%rd110+352];
	ld.global.f64 	%fd4325, [%rd110+344];
	ld.global.f64 	%fd4324, [%rd110+336];
	ld.global.f64 	%fd4323, [%rd110+328];
	ld.global.u32 	%r1197, [%rd110+320];
	ld.global.v2.u32 	{%r1195, %r1196}, [%rd110+312];
	ld.global.v2.u32 	{%r1193, %r1194}, [%rd110+304];
	ld.global.v2.u32 	{%r1191, %r1192}, [%rd110+296];
	ld.global.v2.u32 	{%r1189, %r1190}, [%rd110+288];
	ld.global.v2.u32 	{%r1187, %r1188}, [%rd110+280];
	ld.global.v2.u32 	{%r1185, %r1186}, [%rd110+272];
	ld.global.v2.u32 	{%r1183, %r1184}, [%rd110+264];
	ld.global.v2.u32 	{%r1181, %r1182}, [%rd110+256];
	ld.global.v2.u32 	{%r1179, %r1180}, [%rd110+248];
	ld.global.v2.u32 	{%r1177, %r1178}, [%rd110+240];
	ld.global.v2.u32 	{%r1175, %r1176}, [%rd110+232];
	ld.global.v2.u32 	{%r1173, %r1174}, [%rd110+224];
	ld.global.v2.u32 	{%r1171, %r1172}, [%rd110+216];
	ld.global.v2.u32 	{%r1169, %r1170}, [%rd110+208];
	ld.global.v2.u32 	{%r1167, %r1168}, [%rd110+200];
	ld.global.v2.u32 	{%r1165, %r1166}, [%rd110+192];
	ld.global.v2.u32 	{%r1163, %r1164}, [%rd110+184];
	ld.global.v2.u32 	{%r1161, %r1162}, [%rd110+176];
	ld.global.v2.u32 	{%r1159, %r1160}, [%rd110+168];
	ld.global.v2.u32 	{%r1157, %r1158}, [%rd110+160];
	ld.global.v2.u32 	{%r1155, %r1156}, [%rd110+152];
	ld.global.v2.u32 	{%r1153, %r1154}, [%rd110+144];
	ld.global.v2.u32 	{%r1151, %r1152}, [%rd110+136];
	ld.global.v2.u32 	{%r1149, %r1150}, [%rd110+128];
	ld.global.v2.u32 	{%r1147, %r1148}, [%rd110+120];
	ld.global.v2.u32 	{%r1145, %r1146}, [%rd110+112];
	ld.global.v2.u32 	{%r1143, %r1144}, [%rd110+104];
	ld.global.v2.u32 	{%r1141, %r1142}, [%rd110+96];
	ld.global.v2.u32 	{%r1139, %r1140}, [%rd110+88];
	ld.global.v2.u32 	{%r1137, %r1138}, [%rd110+80];
	ld.global.v2.u32 	{%r1135, %r1136}, [%rd110+72];
	ld.global.v2.u32 	{%r1133, %r1134}, [%rd110+64];
	ld.global.v2.u32 	{%r1131, %r1132}, [%rd110+56];
	ld.global.v2.u32 	{%r1129, %r1130}, [%rd110+48];
	ld.global.v2.u32 	{%r1127, %r1128}, [%rd110+40];
	ld.global.v2.u32 	{%r1125, %r1126}, [%rd110+32];
	ld.global.v2.u32 	{%r1123, %r1124}, [%rd110+24];
	ld.global.v2.u32 	{%r1121, %r1122}, [%rd110+16];
	ld.global.v2.u32 	{%r1119, %r1120}, [%rd110+8];
	ld.global.v2.u32 	{%r1117, %r1118}, [%rd110];
	mul.wide.s32 	%rd111, %r1117, 4;
	add.s64 	%rd112, %rd5, %rd111;
	ld.global.u32 	%r790, [%rd112];
	setp.ne.s32 	%p48, %r790, 4;
	selp.u32 	%r1198, 1, 0, %p48;
$L__BB7_46:
	bar.sync 	0;
	// begin inline asm
	mov.u32 %r791, %laneid;
	// end inline asm
	mov.b32 	%r794, 1;
	mov.b32 	%r819, 0;
	mov.b32 	%r821, -1;
	// begin inline asm
	{  .reg .s32 r0;  .reg .pred p;  shfl.sync.up.b32 r0|p, %r1198, %r794, %r819, %r821;  @p add.s32 r0, r0, %r1198;  mov.s32 %r792, r0;}
	// end inline asm
	mov.b32 	%r800, 2;
	// begin inline asm
	{  .reg .s32 r0;  .reg .pred p;  shfl.sync.up.b32 r0|p, %r792, %r800, %r819, %r821;  @p add.s32 r0, r0, %r792;  mov.s32 %r798, r0;}
	// end inline asm
	mov.b32 	%r806, 4;
	// begin inline asm
	{  .reg .s32 r0;  .reg .pred p;  shfl.sync.up.b32 r0|p, %r798, %r806, %r819, %r821;  @p add.s32 r0, r0, %r798;  mov.s32 %r804, r0;}
	// end inline asm
	mov.b32 	%r812, 8;
	// begin inline asm
	{  .reg .s32 r0;  .reg .pred p;  shfl.sync.up.b32 r0|p, %r804, %r812, %r819, %r821;  @p add.s32 r0, r0, %r804;  mov.s32 %r810, r0;}
	// end inline asm
	mov.b32 	%r818, 16;
	// begin inline asm
	{  .reg .s32 r0;  .reg .pred p;  shfl.sync.up.b32 r0|p, %r810, %r818, %r819, %r821;  @p add.s32 r0, r0, %r810;  mov.s32 %r816, r0;}
	// end inline asm
	setp.ne.s32 	%p49, %r791, 31;
	@%p49 bra 	$L__BB7_48;
	mov.u32 	%r822, %tid.x;
	shr.u32 	%r823, %r822, 5;
	cvta.to.global.u64 	%rd113, %rd2;
	mov.u32 	%r824, %ctaid.x;
	mul.wide.u32 	%rd114, %r824, 1558656;
	add.s64 	%rd115, %rd113, %rd114;
	mul.wide.u32 	%rd116, %r823, 4;
	add.s64 	%rd117, %rd115, %rd116;
	st.global.u32 	[%rd117], %r816;
$L__BB7_48:
	ld.param.u32 	%r1107, [_ZN3cub18CUB_300001_SM_10006detail6select23DeviceSelectSweepKernelINS2_10policy_hubI15LINKLIST_MEMBERNS0_8NullTypeEiLb0ELNS0_10SelectImplE1EE10Policy1000EN6thrust24THRUST_300001_SM_1000_NS6detail15normal_iteratorINSB_10device_ptrIS5_EEEEPS6_SG_PlNS0_13ScanTileStateIiLb1EEEN4cuda3std3__410__not_fn_tI6is_delEES6_iNS2_19streaming_context_tIlLb1EEELS7_1EEEvT0_T1_T2_T3_T4_T5_T6_T7_iT8_NS1_7vsmem_tE_param_7];
	bar.sync 	0;
	cvta.to.global.u64 	%rd118, %rd2;
	mov.u32 	%r825, %ctaid.x;
	mul.wide.u32 	%rd119, %r825, 1558656;
	add.s64 	%rd120, %rd118, %rd119;
	ld.global.v4.u32 	{%r826, %r827, %r828, %r829}, [%rd120];
	mov.u32 	%r830, %tid.x;
	shr.u32 	%r831, %r830, 5;
	add.s32 	%r832, %r827, %r826;
	setp.eq.s32 	%p50, %r831, 2;
	selp.b32 	%r833, %r832, %r826, %p50;
	add.s32 	%r834, %r832, %r828;
	setp.eq.s32 	%p51, %r831, 3;
	selp.b32 	%r835, %r834, %r833, %p51;
	setp.lt.u32 	%p52, %r830, 32;
	selp.b32 	%r836, 0, %r835, %p52;
	setp.eq.s32 	%p53, %r791, 0;
	sub.s32 	%r837, %r816, %r1198;
	selp.b32 	%r838, 0, %r837, %p53;
	add.s32 	%r839, %r836, %r838;
	mov.u32 	%r840, %nctaid.y;
	mov.u32 	%r841, %ctaid.y;
	mad.lo.s32 	%r842, %r825, %r840, %r841;
	shl.b32 	%r843, %r842, 7;
	sub.s32 	%r844, %r1107, %r843;
	add.s32 	%r845, %r844, %r829;
	add.s32 	%r846, %r845, %r834;
	add.s32 	%r1290, %r846, -128;
	setp.eq.s32 	%p54, %r1198, 0;
	setp.ge.s32 	%p55, %r839, %r1290;
	or.pred  	%p56, %p54, %p55;
	@%p56 bra 	$L__BB7_87;
	mov.u64 	%rd122, %rd45;
	ld.param.u8 	%rs4, [%rd122];
	setp.ne.s16 	%p57, %rs4, 0;
	mov.b64 	%rd231, 0;
	@%p57 bra 	$L__BB7_51;
	mov.u64 	%rd123, %rd45;
	ld.param.u64 	%rd124, [%rd123+24];
	cvta.to.global.u64 	%rd125, %rd124;
	ld.global.u64 	%rd231, [%rd125];
$L__BB7_51:
	cvt.s64.s32 	%rd126, %r839;
	add.s64 	%rd127, %rd231, %rd126;
	mad.lo.s64 	%rd128, %rd127, 6088, %rd4;
	st.global.v2.u32 	[%rd128], {%r1117, %r1118};
	st.global.v2.u32 	[%rd128+8], {%r1119, %r1120};
	st.global.v2.u32 	[%rd128+16], {%r1121, %r1122};
	st.global.v2.u32 	[%rd128+24], {%r1123, %r1124};
	st.global.v2.u32 	[%rd128+32], {%r1125, %r1126};
	st.global.v2.u32 	[%rd128+40], {%r1127, %r1128};
	st.global.v2.u32 	[%rd128+48], {%r1129, %r1130};
	st.global.v2.u32 	[%rd128+56], {%r1131, %r1132};
	st.global.v2.u32 	[%rd128+64], {%r1133, %r1134};
	st.global.v2.u32 	[%rd128+72], {%r1135, %r1136};
	st.global.v2.u32 	[%rd128+80], {%r1137, %r1138};
	st.global.v2.u32 	[%rd128+88], {%r1139, %r1140};
	st.global.v2.u32 	[%rd128+96], {%r1141, %r1142};
	st.global.v2.u32 	[%rd128+104], {%r1143, %r1144};
	st.global.v2.u32 	[%rd128+112], {%r1145, %r1146};
	st.global.v2.u32 	[%rd128+120], {%r1147, %r1148};
	st.global.v2.u32 	[%rd128+128], {%r1149, %r1150};
	st.global.v2.u32 	[%rd128+136], {%r1151, %r1152};
	st.global.v2.u32 	[%rd128+144], {%r1153, %r1154};
	st.global.v2.u32 	[%rd128+152], {%r1155, %r1156};
	st.global.v2.u32 	[%rd128+160], {%r1157, %r1158};
	st.global.v2.u32 	[%rd128+168], {%r1159, %r1160};
	st.global.v2.u32 	[%rd128+176], {%r1161, %r1162};
	st.global.v2.u32 	[%rd128+184], {%r1163, %r1164};
	st.global.v2.u32 	[%rd128+192], {%r1165, %r1166};
	st.global.v2.u32 	[%rd128+200], {%r1167, %r1168};
	st.global.v2.u32 	[%rd128+208], {%r1169, %r1170};
	st.global.v2.u32 	[%rd128+216], {%r1171, %r1172};
	st.global.v2.u32 	[%rd128+224], {%r1173, %r1174};
	st.global.v2.u32 	[%rd128+232], {%r1175, %r1176};
	st.global.v2.u32 	[%rd128+240], {%r1177, %r1178};
	st.global.v2.u32 	[%rd128+248], {%r1179, %r1180};
	st.global.v2.u32 	[%rd128+256], {%r1181, %r1182};
	st.global.v2.u32 	[%rd128+264], {%r1183, %r1184};
	st.global.v2.u32 	[%rd128+272], {%r1185, %r1186};
	st.global.v2.u32 	[%rd128+280], {%r1187, %r1188};
	st.global.v2.u32 	[%rd128+288], {%r1189, %r1190};
	st.global.v2.u32 	[%rd128+296], {%r1191, %r1192};
	st.global.v2.u32 	[%rd128+304], {%r1193, %r1194};
	st.global.v2.u32 	[%rd128+312], {%r1195, %r1196};
	st.global.u32 	[%rd128+320], %r1197;
	st.global.f64 	[%rd128+328], %fd4323;
	st.global.f64 	[%rd128+336], %fd4324;
	st.global.f64 	[%rd128+344], %fd4325;
	st.global.f64 	[%rd128+352], %fd4326;
	st.global.f64 	[%rd128+360], %fd4327;
	st.global.f64 	[%rd128+368], %fd4328;
	st.global.f64 	[%rd128+376], %fd4329;
	st.global.f64 	[%rd128+384], %fd4330;
	st.global.f64 	[%rd128+392], %fd4331;
	st.global.f64 	[%rd128+400], %fd4332;
	st.global.f64 	[%rd128+408], %fd4333;
	st.global.f64 	[%rd128+416], %fd4334;
	st.global.f64 	[%rd128+424], %fd4335;
	st.global.f64 	[%rd128+432], %fd4336;
	st.global.f64 	[%rd128+440], %fd4337;
	st.global.f64 	[%rd128+448], %fd4338;
	st.global.f64 	[%rd128+456], %fd4339;
	st.global.f64 	[%rd128+464], %fd4340;
	st.global.f64 	[%rd128+472], %fd4341;
	st.global.f64 	[%rd128+480], %fd4342;
	st.global.f64 	[%rd128+488], %fd4343;
	st.global.f64 	[%rd128+496], %fd4344;
	st.global.f64 	[%rd128+504], %fd4345;
	st.global.f64 	[%rd128+512], %fd4346;
	st.global.f64 	[%rd128+520], %fd4347;
	st.global.f64 	[%rd128+528], %fd4348;
	st.global.f64 	[%rd128+536], %fd4349;
	st.global.f64 	[%rd128+544], %fd4350;
	st.global.f64 	[%rd128+552], %fd4351;
	st.global.f64 	[%rd128+560], %fd4352;
	st.global.f64 	[%rd128+568], %fd4353;
	st.global.f64 	[%rd128+576], %fd4354;
	st.global.f64 	[%rd128+584], %fd4355;
	st.global.f64 	[%rd128+592], %fd4356;
	st.global.f64 	[%rd128+600], %fd4357;
	st.global.f64 	[%rd128+608], %fd4358;
	st.global.f64 	[%rd128+616], %fd4359;
	st.global.f64 	[%rd128+624], %fd4360;
	st.global.f64 	[%rd128+632], %fd4361;
	st.global.f64 	[%rd128+640], %fd4362;
	st.global.f64 	[%rd128+648], %fd4363;
	st.global.f64 	[%rd128+656], %fd4364;
	st.global.f64 	[%rd128+664], %fd4365;
	st.global.f64 	[%rd128+672], %fd4366;
	st.global.f64 	[%rd128+680], %fd4367;
	st.global.f64 	[%rd128+688], %fd4368;
	st.global.f64 	[%rd128+696], %fd4369;
	st.global.f64 	[%rd128+704], %fd4370;
	st.global.f64 	[%rd128+712], %fd4371;
	st.global.f64 	[%rd128+720], %fd4372;
	st.global.f64 	[%rd128+728], %fd4373;
	st.global.f64 	[%rd128+736], %fd4374;
	st.global.f64 	[%rd128+744], %fd4375;
	st.global.f64 	[%rd128+752], %fd4376;
	st.global.f64 	[%rd128+760], %fd4377;
	st.global.f64 	[%rd128+768], %fd4378;
	st.global.f64 	[%rd128+776], %fd4379;
	st.global.f64 	[%rd128+784], %fd4380;
	st.global.f64 	[%rd128+792], %fd4381;
	st.global.f64 	[%rd128+800], %fd4382;
	st.global.f64 	[%rd128+808], %fd4383;
	st.global.f64 	[%rd128+816], %fd4384;
	st.global.f64 	[%rd128+824], %fd4385;
	st.global.f64 	[%rd128+832], %fd4386;
	st.global.f64 	[%rd128+840], %fd4387;
	st.global.f64 	[%rd128+848], %fd4388;
	st.global.f64 	[%rd128+856], %fd4389;
	st.global.f64 	[%rd128+864], %fd4390;
	st.global.f64 	[%rd128+872], %fd4391;
	st.global.f64 	[%rd128+880], %fd4392;
	st.global.f64 	[%rd128+888], %fd4393;
	st.global.f64 	[%rd128+896], %fd4394;
	st.global.f64 	[%rd128+904], %fd4395;
	st.global.f64 	[%rd128+912], %fd4396;
	st.global.f64 	[%rd128+920], %fd4397;
	st.global.f64 	[%rd128+928], %fd4398;
	st.global.f64 	[%rd128+936], %fd4399;
	st.global.f64 	[%rd128+944], %fd4400;
	st.global.f64 	[%rd128+952], %fd4401;
	st.global.f64 	[%rd128+960], %fd4402;
	st.global.f64 	[%rd128+968], %fd4403;
	st.global.f64 	[%rd128+976], %fd4404;
	st.global.f64 	[%rd128+984], %fd4405;
	st.global.f64 	[%rd128+992], %fd4406;
	st.global.f64 	[%rd128+1000], %fd4407;
	st.global.f64 	[%rd128+1008], %fd4408;
	st.global.f64 	[%rd128+1016], %fd4409;
	st.global.f64 	[%rd128+1024], %fd4410;
	st.global.f64 	[%rd128+1032], %fd4411;
	st.global.f64 	[%rd128+1040], %fd4412;
	st.global.f64 	[%rd128+1048], %fd4413;
	st.global.f64 	[%rd128+1056], %fd4414;
	st.global.f64 	[%rd128+1064], %fd4415;
	st.global.f64 	[%rd128+1072], %fd4416;
	st.global.f64 	[%rd128+1080], %fd4417;
	st.global.f64 	[%rd128+1088], %fd4418;
	st.global.f64 	[%rd128+1096], %fd4419;
	st.global.f64 	[%rd128+1104], %fd4420;
	st.global.f64 	[%rd128+1112], %fd4421;
	st.global.f64 	[%rd128+1120], %fd4422;
	st.global.f64 	[%rd128+1128], %fd4423;
	st.global.f64 	[%rd128+1136], %fd4424;
	st.global.f64 	[%rd128+1144], %fd4425;
	st.global.f64 	[%rd128+1152], %fd4426;
	st.global.f64 	[%rd128+1160], %fd4427;
	st.global.f64 	[%rd128+1168], %fd4428;
	st.global.f64 	[%rd128+1176], %fd4429;
	st.global.f64 	[%rd128+1184], %fd4430;
	st.global.f64 	[%rd128+1192], %fd4431;
	st.global.f64 	[%rd128+1200], %fd4432;
	st.global.f64 	[%rd128+1208], %fd4433;
	st.global.f64 	[%rd128+1216], %fd4434;
	st.global.f64 	[%rd128+1224], %fd4435;
	st.global.f64 	[%rd128+1232], %fd4436;
	st.global.f64 	[%rd128+1240], %fd4437;
	st.global.f64 	[%rd128+1248], %fd4438;
	st.global.f64 	[%rd128+1256], %fd4439;
	st.global.f64 	[%rd128+1264], %fd4440;
	st.global.f64 	[%rd128+1272], %fd4441;
	st.global.f64 	[%rd128+1280], %fd4442;
	st.global.f64 	[%rd128+1288], %fd4443;
	st.global.f64 	[%rd128+1296], %fd4444;
	st.global.f64 	[%rd128+1304], %fd4445;
	st.global.f64 	[%rd128+1312], %fd4446;
	st.global.f64 	[%rd128+1320], %fd4447;
	st.global.f64 	[%rd128+1328], %fd4448;
	st.global.f64 	[%rd128+1336], %fd4449;
	st.global.f64 	[%rd128+1344], %fd4450;
	st.global.f64 	[%rd128+1352], %fd4451;
	st.global.f64 	[%rd128+1360], %fd4452;
	st.global.f64 	[%rd128+1368], %fd4453;
	st.global.f64 	[%rd128+1376], %fd4454;
	st.global.f64 	[%rd128+1384], %fd4455;
	st.global.f64 	[%rd128+1392], %fd4456;
	st.global.f64 	[%rd128+1400], %fd4457;
	st.global.f64 	[%rd128+1408], %fd4458;
	st.global.f64 	[%rd128+1416], %fd4459;
	st.global.f64 	[%rd128+1424], %fd4460;
	st.global.f64 	[%rd128+1432], %fd4461;
	st.global.f64 	[%rd128+1440], %fd4462;
	st.global.f64 	[%rd128+1448], %fd4463;
	st.global.f64 	[%rd128+1456], %fd4464;
	st.global.f64 	[%rd128+1464], %fd4465;
	st.global.f64 	[%rd128+1472], %fd4466;
	st.global.f64 	[%rd128+1480], %fd4467;
	st.global.f64 	[%rd128+1488], %fd4468;
	st.global.f64 	[%rd128+1496], %fd4469;
	st.global.f64 	[%rd128+1504], %fd4470;
	st.global.f64 	[%rd128+1512], %fd4471;
	st.global.f64 	[%rd128+1520], %fd4472;
	st.global.f64 	[%rd128+1528], %fd4473;
	st.global.f64 	[%rd128+1536], %fd4474;
	st.global.f64 	[%rd128+1544], %fd4475;
	st.global.f64 	[%rd128+1552], %fd4476;
	st.global.f64 	[%rd128+1560], %fd4477;
	st.global.f64 	[%rd128+1568], %fd4478;
	st.global.f64 	[%rd128+1576], %fd4479;
	st.global.f64 	[%rd128+1584], %fd4480;
	st.global.f64 	[%rd128+1592], %fd4481;
	st.global.f64 	[%rd128+1600], %fd4482;
	st.global.f64 	[%rd128+1608], %fd4483;
	st.global.f64 	[%rd128+1616], %fd4484;
	st.global.f64 	[%rd128+1624], %fd4485;
	st.global.f64 	[%rd128+1632], %fd4486;
	st.global.f64 	[%rd128+1640], %fd4487;
	st.global.f64 	[%rd128+1648], %fd4488;
	st.global.f64 	[%rd128+1656], %fd4489;
	st.global.f64 	[%rd128+1664], %fd4490;
	st.global.f64 	[%rd128+1672], %fd4491;
	st.global.f64 	[%rd128+1680], %fd4492;
	st.global.f64 	[%rd128+1688], %fd4493;
	st.global.f64 	[%rd128+1696], %fd4494;
	st.global.f64 	[%rd128+1704], %fd4495;
	st.global.f64 	[%rd128+1712], %fd4496;
	st.global.f64 	[%rd128+1720], %fd4497;
	st.global.f64 	[%rd128+1728], %fd4498;
	st.global.f64 	[%rd128+1736], %fd4499;
	st.global.f64 	[%rd128+1744], %fd4500;
	st.global.f64 	[%rd128+1752], %fd4501;
	st.global.f64 	[%rd128+1760], %fd4502;
	st.global.f64 	[%rd128+1768], %fd4503;
	st.global.f64 	[%rd128+1776], %fd4504;
	st.global.f64 	[%rd128+1784], %fd4505;
	st.global.f64 	[%rd128+1792], %fd4506;
	st.global.f64 	[%rd128+1800], %fd4507;
	st.global.f64 	[%rd128+1808], %fd4508;
	st.global.f64 	[%rd128+1816], %fd4509;
	st.global.f64 	[%rd128+1824], %fd4510;
	st.global.f64 	[%rd128+1832], %fd4511;
	st.global.f64 	[%rd128+1840], %fd4512;
	st.global.f64 	[%rd128+1848], %fd4513;
	st.global.f64 	[%rd128+1856], %fd4514;
	st.global.f64 	[%rd128+1864], %fd4515;
	st.global.f64 	[%rd128+1872], %fd4516;
	st.global.f64 	[%rd128+1880], %fd4517;
	st.global.f64 	[%rd128+1888], %fd4518;
	st.global.f64 	[%rd128+1896], %fd4519;
	st.global.f64 	[%rd128+1904], %fd4520;
	st.global.f64 	[%rd128+1912], %fd4521;
	st.global.f64 	[%rd128+1920], %fd4522;
	st.global.f64 	[%rd128+1928], %fd4523;
	st.global.f64 	[%rd128+1936], %fd4524;
	st.global.f64 	[%rd128+1944], %fd4525;
	st.global.f64 	[%rd128+1952], %fd4526;
	st.global.f64 	[%rd128+1960], %fd4527;
	st.global.f64 	[%rd128+1968], %fd4528;
	st.global.f64 	[%rd128+1976], %fd4529;
	st.global.f64 	[%rd128+1984], %fd4530;
	st.global.f64 	[%rd128+1992], %fd4531;
	st.global.f64 	[%rd128+2000], %fd4532;
	st.global.f64 	[%rd128+2008], %fd4533;
	st.global.f64 	[%rd128+2016], %fd4534;
	st.global.f64 	[%rd128+2024], %fd4535;
	st.global.f64 	[%rd128+2032], %fd4536;
	st.global.f64 	[%rd128+2040], %fd4537;
	st.global.f64 	[%rd128+2048], %fd4538;
	st.global.f64 	[%rd128+2056], %fd4539;
	st.global.f64 	[%rd128+2064], %fd4540;
	st.global.f64 	[%rd128+2072], %fd4541;
	st.global.f64 	[%rd128+2080], %fd4542;
	st.global.f64 	[%rd128+2088], %fd4543;
	st.global.f64 	[%rd128+2096], %fd4544;
	st.global.f64 	[%rd128+2104], %fd4545;
	st.global.f64 	[%rd128+2112], %fd4546;
	st.global.f64 	[%rd128+2120], %fd4547;
	st.global.f64 	[%rd128+2128], %fd4548;
	st.global.f64 	[%rd128+2136], %fd4549;
	st.global.f64 	[%rd128+2144], %fd4550;
	st.global.f64 	[%rd128+2152], %fd4551;
	st.global.f64 	[%rd128+2160], %fd4552;
	st.global.f64 	[%rd128+2168], %fd4553;
	st.global.f64 	[%rd128+2176], %fd4554;
	st.global.f64 	[%rd128+2184], %fd4555;
	st.global.f64 	[%rd128+2192], %fd4556;
	st.global.f64 	[%rd128+2200], %fd4557;
	st.global.f64 	[%rd128+2208], %fd4558;
	st.global.f64 	[%rd128+2216], %fd4559;
	st.global.f64 	[%rd128+2224], %fd4560;
	st.global.f64 	[%rd128+2232], %fd4561;
	st.global.f64 	[%rd128+2240], %fd4562;
	st.global.f64 	[%rd128+2248], %fd4563;
	st.global.f64 	[%rd128+2256], %fd4564;
	st.global.f64 	[%rd128+2264], %fd4565;
	st.global.f64 	[%rd128+2272], %fd4566;
	st.global.f64 	[%rd128+2280], %fd4567;
	st.global.f64 	[%rd128+2288], %fd4568;
	st.global.f64 	[%rd128+2296], %fd4569;
	st.global.f64 	[%rd128+2304], %fd4570;
	st.global.f64 	[%rd128+2312], %fd4571;
	st.global.f64 	[%rd128+2320], %fd4572;
	st.global.f64 	[%rd128+2328], %fd4573;
	st.global.f64 	[%rd128+2336], %fd4574;
	st.global.f64 	[%rd128+2344], %fd4575;
	st.global.f64 	[%rd128+2352], %fd4576;
	st.global.f64 	[%rd128+2360], %fd4577;
	st.global.f64 	[%rd128+2368], %fd4578;
	st.global.f64 	[%rd128+2376], %fd4579;
	st.global.f64 	[%rd128+2384], %fd4580;
	st.global.f64 	[%rd128+2392], %fd4581;
	st.global.f64 	[%rd128+2400], %fd4582;
	st.global.f64 	[%rd128+2408], %fd4583;
	st.global.f64 	[%rd128+2416], %fd4584;
	st.global.f64 	[%rd128+2424], %fd4585;
	st.global.f64 	[%rd128+2432], %fd4586;
	st.global.f64 	[%rd128+2440], %fd4587;
	st.global.f64 	[%rd128+2448], %fd4588;
	st.global.f64 	[%rd128+2456], %fd4589;
	st.global.f64 	[%rd128+2464], %fd4590;
	st.global.f64 	[%rd128+2472], %fd4591;
	st.global.f64 	[%rd128+2480], %fd4592;
	st.global.f64 	[%rd128+2488], %fd4593;
	st.global.f64 	[%rd128+2496], %fd4594;
	st.global.f64 	[%rd128+2504], %fd4595;
	st.global.f64 	[%rd128+2512], %fd4596;
	st.global.f64 	[%rd128+2520], %fd4597;
	st.global.f64 	[%rd128+2528], %fd4598;
	st.global.f64 	[%rd128+2536], %fd4599;
	st.global.f64 	[%rd128+2544], %fd4600;
	st.global.f64 	[%rd128+2552], %fd4601;
	st.global.f64 	[%rd128+2560], %fd4602;
	st.global.f64 	[%rd128+2568], %fd4603;
	st.global.f64 	[%rd128+2576], %fd4604;
	st.global.f64 	[%rd128+2584], %fd4605;
	st.global.f64 	[%rd128+2592], %fd4606;
	st.global.f64 	[%rd128+2600], %fd4607;
	st.global.f64 	[%rd128+2608], %fd4608;
	st.global.f64 	[%rd128+2616], %fd4609;
	st.global.f64 	[%rd128+2624], %fd4610;
	st.global.f64 	[%rd128+2632], %fd4611;
	st.global.f64 	[%rd128+2640], %fd4612;
	st.global.f64 	[%rd128+2648], %fd4613;
	st.global.f64 	[%rd128+2656], %fd4614;
	st.global.f64 	[%rd128+2664], %fd4615;
	st.global.f64 	[%rd128+2672], %fd4616;
	st.global.f64 	[%rd128+2680], %fd4617;
	st.global.f64 	[%rd128+2688], %fd4618;
	st.global.f64 	[%rd128+2696], %fd4619;
	st.global.f64 	[%rd128+2704], %fd4620;
	st.global.f64 	[%rd128+2712], %fd4621;
	st.global.f64 	[%rd128+2720], %fd4622;
	st.global.f64 	[%rd128+2728], %fd4623;
	st.global.f64 	[%rd128+2736], %fd4624;
	st.global.f64 	[%rd128+2744], %fd4625;
	st.global.f64 	[%rd128+2752], %fd4626;
	st.global.f64 	[%rd128+2760], %fd4627;
	st.global.f64 	[%rd128+2768], %fd4628;
	st.global.f64 	[%rd128+2776], %fd4629;
	st.global.f64 	[%rd128+2784], %fd4630;
	st.global.f64 	[%rd128+2792], %fd4631;
	st.global.f64 	[%rd128+2800], %fd4632;
	st.global.f64 	[%rd128+2808], %fd4633;
	st.global.f64 	[%rd128+2816], %fd4634;
	st.global.f64 	[%rd128+2824], %fd4635;
	st.global.f64 	[%rd128+2832], %fd4636;
	st.global.f64 	[%rd128+2840], %fd4637;
	st.global.f64 	[%rd128+2848], %fd4638;
	st.global.f64 	[%rd128+2856], %fd4639;
	st.global.f64 	[%rd128+2864], %fd4640;
	st.global.f64 	[%rd128+2872], %fd4641;
	st.global.f64 	[%rd128+2880], %fd4642;
	st.global.f64 	[%rd128+2888], %fd4643;
	st.global.f64 	[%rd128+2896], %fd4644;
	st.global.f64 	[%rd128+2904], %fd4645;
	st.global.f64 	[%rd128+2912], %fd4646;
	st.global.f64 	[%rd128+2920], %fd4647;
	st.global.f64 	[%rd128+2928], %fd4648;
	st.global.f64 	[%rd128+2936], %fd4649;
	st.global.f64 	[%rd128+2944], %fd4650;
	st.global.f64 	[%rd128+2952], %fd4651;
	st.global.f64 	[%rd128+2960], %fd4652;
	st.global.f64 	[%rd128+2968], %fd4653;
	st.global.f64 	[%rd128+2976], %fd4654;
	st.global.f64 	[%rd128+2984], %fd4655;
	st.global.f64 	[%rd128+2992], %fd4656;
	st.global.f64 	[%rd128+3000], %fd4657;
	st.global.f64 	[%rd128+3008], %fd4658;
	st.global.f64 	[%rd128+3016], %fd4659;
	st.global.f64 	[%rd128+3024], %fd4660;
	st.global.f64 	[%rd128+3032], %fd4661;
	st.global.f64 	[%rd128+3040], %fd4662;
	st.global.f64 	[%rd128+3048], %fd4663;
	st.global.f64 	[%rd128+3056], %fd4664;
	st.global.f64 	[%rd128+3064], %fd4665;
	st.global.f64 	[%rd128+3072], %fd4666;
	st.global.f64 	[%rd128+3080], %fd4667;
	st.global.f64 	[%rd128+3088], %fd4668;
	st.global.f64 	[%rd128+3096], %fd4669;
	st.global.f64 	[%rd128+3104], %fd4670;
	st.global.f64 	[%rd128+3112], %fd4671;
	st.global.f64 	[%rd128+3120], %fd4672;
	st.global.f64 	[%rd128+3128], %fd4673;
	st.global.f64 	[%rd128+3136], %fd4674;
	st.global.f64 	[%rd128+3144], %fd4675;
	st.global.f64 	[%rd128+3152], %fd4676;
	st.global.f64 	[%rd128+3160], %fd4677;
	st.global.f64 	[%rd128+3168], %fd4678;
	st.global.f64 	[%rd128+3176], %fd4679;
	st.global.f64 	[%rd128+3184], %fd4680;
	st.global.f64 	[%rd128+3192], %fd4681;
	st.global.f64 	[%rd128+3200], %fd4682;
	st.global.f64 	[%rd128+3208], %fd4683;
	st.global.f64 	[%rd128+3216], %fd4684;
	st.global.f64 	[%rd128+3224], %fd4685;
	st.global.f64 	[%rd128+3232], %fd4686;
	st.global.f64 	[%rd128+3240], %fd4687;
	st.global.f64 	[%rd128+3248], %fd4688;
	st.global.f64 	[%rd128+3256], %fd4689;
	st.global.f64 	[%rd128+3264], %fd4690;
	st.global.f64 	[%rd128+3272], %fd4691;
	st.global.f64 	[%rd128+3280], %fd4692;
	st.global.f64 	[%rd128+3288], %fd4693;
	st.global.f64 	[%rd128+3296], %fd4694;
	st.global.f64 	[%rd128+3304], %fd4695;
	st.global.f64 	[%rd128+3312], %fd4696;
	st.global.f64 	[%rd128+3320], %fd4697;
	st.global.f64 	[%rd128+3328], %fd4698;
	st.global.f64 	[%rd128+3336], %fd4699;
	st.global.f64 	[%rd128+3344], %fd4700;
	st.global.f64 	[%rd128+3352], %fd4701;
	st.global.f64 	[%rd128+3360], %fd4702;
	st.global.f64 	[%rd128+3368], %fd4703;
	st.global.f64 	[%rd128+3376], %fd4704;
	st.global.f64 	[%rd128+3384], %fd4705;
	st.global.f64 	[%rd128+3392], %fd4706;
	st.global.f64 	[%rd128+3400], %fd4707;
	st.global.f64 	[%rd128+3408], %fd4708;
	st.global.f64 	[%rd128+3416], %fd4709;
	st.global.f64 	[%rd128+3424], %fd4710;
	st.global.f64 	[%rd128+3432], %fd4711;
	st.global.f64 	[%rd128+3440], %fd4712;
	st.global.f64 	[%rd128+3448], %fd4713;
	st.global.f64 	[%rd128+3456], %fd4714;
	st.global.f64 	[%rd128+3464], %fd4715;
	st.global.f64 	[%rd128+3472], %fd4716;
	st.global.f64 	[%rd128+3480], %fd4717;
	st.global.f64 	[%rd128+3488], %fd4718;
	st.global.f64 	[%rd128+3496], %fd4719;
	st.global.f64 	[%rd128+3504], %fd4720;
	st.global.f64 	[%rd128+3512], %fd4721;
	st.global.f64 	[%rd128+3520], %fd4722;
	st.global.f64 	[%rd128+3528], %fd4723;
	st.global.f64 	[%rd128+3536], %fd4724;
	st.global.f64 	[%rd128+3544], %fd4725;
	st.global.f64 	[%rd128+3552], %fd4726;
	st.global.f64 	[%rd128+3560], %fd4727;
	st.global.f64 	[%rd128+3568], %fd4728;
	st.global.f64 	[%rd128+3576], %fd4729;
	st.global.f64 	[%rd128+3584], %fd4730;
	st.global.f64 	[%rd128+3592], %fd4731;
	st.global.f64 	[%rd128+3600], %fd4732;
	st.global.f64 	[%rd128+3608], %fd4733;
	st.global.f64 	[%rd128+3616], %fd4734;
	st.global.f64 	[%rd128+3624], %fd4735;
	st.global.f64 	[%rd128+3632], %fd4736;
	st.global.f64 	[%rd128+3640], %fd4737;
	st.global.f64 	[%rd128+3648], %fd4738;
	st.global.f64 	[%rd128+3656], %fd4739;
	st.global.f64 	[%rd128+3664], %fd4740;
	st.global.f64 	[%rd128+3672], %fd4741;
	st.global.f64 	[%rd128+3680], %fd4742;
	st.global.f64 	[%rd128+3688], %fd4743;
	st.global.f64 	[%rd128+3696], %fd4744;
	st.global.f64 	[%rd128+3704], %fd4745;
	st.global.f64 	[%rd128+3712], %fd4746;
	st.global.f64 	[%rd128+3720], %fd4747;
	st.global.f64 	[%rd128+3728], %fd4748;
	st.global.f64 	[%rd128+3736], %fd4749;
	st.global.f64 	[%rd128+3744], %fd4750;
	st.global.f64 	[%rd128+3752], %fd4751;
	st.global.f64 	[%rd128+3760], %fd4752;
	st.global.f64 	[%rd128+3768], %fd4753;
	st.global.f64 	[%rd128+3776], %fd4754;
	st.global.f64 	[%rd128+3784], %fd4755;
	st.global.f64 	[%rd128+3792], %fd4756;
	st.global.f64 	[%rd128+3800], %fd4757;
	st.global.f64 	[%rd128+3808], %fd4758;
	st.global.f64 	[%rd128+3816], %fd4759;
	st.global.f64 	[%rd128+3824], %fd4760;
	st.global.f64 	[%rd128+3832], %fd4761;
	st.global.f64 	[%rd128+3840], %fd4762;
	st.global.f64 	[%rd128+3848], %fd4763;
	st.global.f64 	[%rd128+3856], %fd4764;
	st.global.f64 	[%rd128+3864], %fd4765;
	st.global.f64 	[%rd128+3872], %fd4766;
	st.global.f64 	[%rd128+3880], %fd4767;
	st.global.f64 	[%rd128+3888], %fd4768;
	st.global.f64 	[%rd128+3896], %fd4769;
	st.global.f64 	[%rd128+3904], %fd4770;
	st.global.f64 	[%rd128+3912], %fd4771;
	st.global.f64 	[%rd128+3920], %fd4772;
	st.global.f64 	[%rd128+3928], %fd4773;
	st.global.f64 	[%rd128+3936], %fd4774;
	st.global.f64 	[%rd128+3944], %fd4775;
	st.global.f64 	[%rd128+3952], %fd4776;
	st.global.f64 	[%rd128+3960], %fd4777;
	st.global.f64 	[%rd128+3968], %fd4778;
	st.global.f64 	[%rd128+3976], %fd4779;
	st.global.f64 	[%rd128+3984], %fd4780;
	st.global.f64 	[%rd128+3992], %fd4781;
	st.global.f64 	[%rd128+4000], %fd4782;
	st.global.f64 	[%rd128+4008], %fd4783;
	st.global.f64 	[%rd128+4016], %fd4784;
	st.global.f64 	[%rd128+4024], %fd4785;
	st.global.f64 	[%rd128+4032], %fd4786;
	st.global.f64 	[%rd128+4040], %fd4787;
	st.global.f64 	[%rd128+4048], %fd4788;
	st.global.f64 	[%rd128+4056], %fd4789;
	st.global.f64 	[%rd128+4064], %fd4790;
	st.global.f64 	[%rd128+4072], %fd4791;
	st.global.f64 	[%rd128+4080], %fd4792;
	st.global.f64 	[%rd128+4088], %fd4793;
	st.global.f64 	[%rd128+4096], %fd4794;
	st.global.f64 	[%rd128+4104], %fd4795;
	st.global.f64 	[%rd128+4112], %fd4796;
	st.global.f64 	[%rd128+4120], %fd4797;
	st.global.f64 	[%rd128+4128], %fd4798;
	st.global.f64 	[%rd128+4136], %fd4799;
	st.global.f64 	[%rd128+4144], %fd4800;
	st.global.f64 	[%rd128+4152], %fd4801;
	st.global.f64 	[%rd128+4160], %fd4802;
	st.global.f64 	[%rd128+4168], %fd4803;
	st.global.f64 	[%rd128+4176], %fd4804;
	st.global.f64 	[%rd128+4184], %fd4805;
	st.global.f64 	[%rd128+4192], %fd4806;
	st.global.f64 	[%rd128+4200], %fd4807;
	st.global.f64 	[%rd128+4208], %fd4808;
	st.global.f64 	[%rd128+4216], %fd4809;
	st.global.f64 	[%rd128+4224], %fd4810;
	st.global.f64 	[%rd128+4232], %fd4811;
	st.global.f64 	[%rd128+4240], %fd4812;
	st.global.f64 	[%rd128+4248], %fd4813;
	st.global.f64 	[%rd128+4256], %fd4814;
	st.global.f64 	[%rd128+4264], %fd4815;
	st.global.f64 	[%rd128+4272], %fd4816;
	st.global.f64 	[%rd128+4280], %fd4817;
	st.global.f64 	[%rd128+4288], %fd4818;
	st.global.f64 	[%rd128+4296], %fd4819;
	st.global.f64 	[%rd128+4304], %fd4820;
	st.global.f64 	[%rd128+4312], %fd4821;
	st.global.f64 	[%rd128+4320], %fd4822;
	st.global.f64 	[%rd128+4328], %fd4823;
	st.global.f64 	[%rd128+4336], %fd4824;
	st.global.f64 	[%rd128+4344], %fd4825;
	st.global.f64 	[%rd128+4352], %fd4826;
	st.global.f64 	[%rd128+4360], %fd4827;
	st.global.f64 	[%rd128+4368], %fd4828;
	st.global.f64 	[%rd128+4376], %fd4829;
	st.global.f64 	[%rd128+4384], %fd4830;
	st.global.f64 	[%rd128+4392], %fd4831;
	st.global.f64 	[%rd128+4400], %fd4832;
	st.global.f64 	[%rd128+4408], %fd4833;
	st.global.f64 	[%rd128+4416], %fd4834;
	st.global.f64 	[%rd128+4424], %fd4835;
	st.global.f64 	[%rd128+4432], %fd4836;
	st.global.f64 	[%rd128+4440], %fd4837;
	st.global.f64 	[%rd128+4448], %fd4838;
	st.global.f64 	[%rd128+4456], %fd4839;
	st.global.f64 	[%rd128+4464], %fd4840;
	st.global.f64 	[%rd128+4472], %fd4841;
	st.global.f64 	[%rd128+4480], %fd4842;
	st.global.f64 	[%rd128+4488], %fd4843;
	st.global.f64 	[%rd128+4496], %fd4844;
	st.global.f64 	[%rd128+4504], %fd4845;
	st.global.f64 	[%rd128+4512], %fd4846;
	st.global.f64 	[%rd128+4520], %fd4847;
	st.global.f64 	[%rd128+4528], %fd4848;
	st.global.f64 	[%rd128+4536], %fd4849;
	st.global.f64 	[%rd128+4544], %fd4850;
	st.global.f64 	[%rd128+4552], %fd4851;
	st.global.f64 	[%rd128+4560], %fd4852;
	st.global.f64 	[%rd128+4568], %fd4853;
	st.global.f64 	[%rd128+4576], %fd4854;
	st.global.f64 	[%rd128+4584], %fd4855;
	st.global.f64 	[%rd128+4592], %fd4856;
	st.global.f64 	[%rd128+4600], %fd4857;
	st.global.f64 	[%rd128+4608], %fd4858;
	st.global.f64 	[%rd128+4616], %fd4859;
	st.global.f64 	[%rd128+4624], %fd4860;
	st.global.f64 	[%rd128+4632], %fd4861;
	st.global.f64 	[%rd128+4640], %fd4862;
	st.global.f64 	[%rd128+4648], %fd4863;
	st.global.f64 	[%rd128+4656], %fd4864;
	st.global.f64 	[%rd128+4664], %fd4865;
	st.global.f64 	[%rd128+4672], %fd4866;
	st.global.f64 	[%rd128+4680], %fd4867;
	st.global.f64 	[%rd128+4688], %fd4868;
	st.global.f64 	[%rd128+4696], %fd4869;
	st.global.f64 	[%rd128+4704], %fd4870;
	st.global.f64 	[%rd128+4712], %fd4871;
	st.global.f64 	[%rd128+4720], %fd4872;
	st.global.f64 	[%rd128+4728], %fd4873;
	st.global.f64 	[%rd128+4736], %fd4874;
	st.global.f64 	[%rd128+4744], %fd4875;
	st.global.f64 	[%rd128+4752], %fd4876;
	st.global.f64 	[%rd128+4760], %fd4877;
	st.global.f64 	[%rd128+4768], %fd4878;
	st.global.f64 	[%rd128+4776], %fd4879;
	st.global.f64 	[%rd128+4784], %fd4880;
	st.global.f64 	[%rd128+4792], %fd4881;
	st.global.f64 	[%rd128+4800], %fd4882;
	st.global.f64 	[%rd128+4808], %fd4883;
	st.global.f64 	[%rd128+4816], %fd4884;
	st.global.f64 	[%rd128+4824], %fd4885;
	st.global.f64 	[%rd128+4832], %fd4886;
	st.global.f64 	[%rd128+4840], %fd4887;
	st.global.f64 	[%rd128+4848], %fd4888;
	st.global.f64 	[%rd128+4856], %fd4889;
	st.global.f64 	[%rd128+4864], %fd4890;
	st.global.f64 	[%rd128+4872], %fd4891;
	st.global.f64 	[%rd128+4880], %fd4892;
	st.global.f64 	[%rd128+4888], %fd4893;
	st.global.f64 	[%rd128+4896], %fd4894;
	st.global.f64 	[%rd128+4904], %fd4895;
	st.global.f64 	[%rd128+4912], %fd4896;
	st.global.f64 	[%rd128+4920], %fd4897;
	st.global.f64 	[%rd128+4928], %fd4898;
	st.global.f64 	[%rd128+4936], %fd4899;
	st.global.f64 	[%rd128+4944], %fd4900;
	st.global.f64 	[%rd128+4952], %fd4901;
	st.global.f64 	[%rd128+4960], %fd4902;
	st.global.f64 	[%rd128+4968], %fd4903;
	st.global.f64 	[%rd128+4976], %fd4904;
	st.global.f64 	[%rd128+4984], %fd4905;
	st.global.f64 	[%rd128+4992], %fd4906;
	st.global.f64 	[%rd128+5000], %fd4907;
	st.global.f64 	[%rd128+5008], %fd4908;
	st.global.f64 	[%rd128+5016], %fd4909;
	st.global.f64 	[%rd128+5024], %fd4910;
	st.global.f64 	[%rd128+5032], %fd4911;
	st.global.f64 	[%rd128+5040], %fd4912;
	st.global.f64 	[%rd128+5048], %fd4913;
	st.global.f64 	[%rd128+5056], %fd4914;
	st.global.f64 	[%rd128+5064], %fd4915;
	st.global.f64 	[%rd128+5072], %fd4916;
	st.global.f64 	[%rd128+5080], %fd4917;
	st.global.f64 	[%rd128+5088], %fd4918;
	st.global.f64 	[%rd128+5096], %fd4919;
	st.global.f64 	[%rd128+5104], %fd4920;
	st.global.f64 	[%rd128+5112], %fd4921;
	st.global.f64 	[%rd128+5120], %fd4922;
	st.global.f64 	[%rd128+5128], %fd4923;
	st.global.f64 	[%rd128+5136], %fd4924;
	st.global.f64 	[%rd128+5144], %fd4925;
	st.global.f64 	[%rd128+5152], %fd4926;
	st.global.f64 	[%rd128+5160], %fd4927;
	st.global.f64 	[%rd128+5168], %fd4928;
	st.global.f64 	[%rd128+5176], %fd4929;
	st.global.f64 	[%rd128+5184], %fd4930;
	st.global.f64 	[%rd128+5192], %fd4931;
	st.global.f64 	[%rd128+5200], %fd4932;
	st.global.f64 	[%rd128+5208], %fd4933;
	st.global.f64 	[%rd128+5216], %fd4934;
	st.global.f64 	[%rd128+5224], %fd4935;
	st.global.f64 	[%rd128+5232], %fd4936;
	st.global.f64 	[%rd128+5240], %fd4937;
	st.global.f64 	[%rd128+5248], %fd4938;
	st.global.f64 	[%rd128+5256], %fd4939;
	st.global.f64 	[%rd128+5264], %fd4940;
	st.global.f64 	[%rd128+5272], %fd4941;
	st.global.f64 	[%rd128+5280], %fd4942;
	st.global.f64 	[%rd128+5288], %fd4943;
	st.global.f64 	[%rd128+5296], %fd4944;
	st.global.f64 	[%rd128+5304], %fd4945;
	st.global.f64 	[%rd128+5312], %fd4946;
	st.global.f64 	[%rd128+5320], %fd4947;
	st.global.f64 	[%rd128+5328], %fd4948;
	st.global.f64 	[%rd128+5336], %fd4949;
	st.global.f64 	[%rd128+5344], %fd4950;
	st.global.f64 	[%rd128+5352], %fd4951;
	st.global.f64 	[%rd128+5360], %fd4952;
	st.global.f64 	[%rd128+5368], %fd4953;
	st.global.f64 	[%rd128+5376], %fd4954;
	st.global.f64 	[%rd128+5384], %fd4955;
	st.global.f64 	[%rd128+5392], %fd4956;
	st.global.f64 	[%rd128+5400], %fd4957;
	st.global.f64 	[%rd128+5408], %fd4958;
	st.global.f64 	[%rd128+5416], %fd4959;
	st.global.f64 	[%rd128+5424], %fd4960;
	st.global.f64 	[%rd128+5432], %fd4961;
	st.global.f64 	[%rd128+5440], %fd4962;
	st.global.f64 	[%rd128+5448], %fd4963;
	st.global.f64 	[%rd128+5456], %fd4964;
	st.global.f64 	[%rd128+5464], %fd4965;
	st.global.f64 	[%rd128+5472], %fd4966;
	st.global.f64 	[%rd128+5480], %fd4967;
	st.global.f64 	[%rd128+5488], %fd4968;
	st.global.f64 	[%rd128+5496], %fd4969;
	st.global.f64 	[%rd128+5504], %fd4970;
	st.global.f64 	[%rd128+5512], %fd4971;
	st.global.f64 	[%rd128+5520], %fd4972;
	st.global.f64 	[%rd128+5528], %fd4973;
	st.global.f64 	[%rd128+5536], %fd4974;
	st.global.f64 	[%rd128+5544], %fd4975;
	st.global.f64 	[%rd128+5552], %fd4976;
	st.global.f64 	[%rd128+5560], %fd4977;
	st.global.f64 	[%rd128+5568], %fd4978;
	st.global.f64 	[%rd128+5576], %fd4979;
	st.global.f64 	[%rd128+5584], %fd4980;
	st.global.f64 	[%rd128+5592], %fd4981;
	st.global.f64 	[%rd128+5600], %fd4982;
	st.global.f64 	[%rd128+5608], %fd4983;
	st.global.f64 	[%rd128+5616], %fd4984;
	st.global.f64 	[%rd128+5624], %fd4985;
	st.global.f64 	[%rd128+5632], %fd4986;
	st.global.f64 	[%rd128+5640], %fd4987;
	st.global.f64 	[%rd128+5648], %fd4988;
	st.global.f64 	[%rd128+5656], %fd4989;
	st.global.f64 	[%rd128+5664], %fd4990;
	st.global.f64 	[%rd128+5672], %fd4991;
	st.global.f64 	[%rd128+5680], %fd4992;
	st.global.f64 	[%rd128+5688], %fd4993;
	st.global.f64 	[%rd128+5696], %fd4994;
	st.global.f64 	[%rd128+5704], %fd4995;
	st.global.f64 	[%rd128+5712], %fd4996;
	st.global.f64 	[%rd128+5720], %fd4997;
	st.global.f64 	[%rd128+5728], %fd4998;
	st.global.f64 	[%rd128+5736], %fd4999;
	st.global.f64 	[%rd128+5744], %fd5000;
	st.global.f64 	[%rd128+5752], %fd5001;
	st.global.f64 	[%rd128+5760], %fd5002;
	st.global.f64 	[%rd128+5768], %fd5003;
	st.global.f64 	[%rd128+5776], %fd5004;
	st.global.f64 	[%rd128+5784], %fd5005;
	st.global.f64 	[%rd128+5792], %fd5006;
	st.global.f64 	[%rd128+5800], %fd5007;
	st.global.f64 	[%rd128+5808], %fd5008;
	st.global.f64 	[%rd128+5816], %fd5009;
	st.global.f64 	[%rd128+5824], %fd5010;
	st.global.f64 	[%rd128+5832], %fd5011;
	st.global.f64 	[%rd128+5840], %fd5012;
	st.global.f64 	[%rd128+5848], %fd5013;
	st.global.f64 	[%rd128+5856], %fd5014;
	st.global.f64 	[%rd128+5864], %fd5015;
	st.global.f64 	[%rd128+5872], %fd5016;
	st.global.f64 	[%rd128+5880], %fd5017;
	st.global.f64 	[%rd128+5888], %fd5018;
	st.global.f64 	[%rd128+5896], %fd5019;
	st.global.f64 	[%rd128+5904], %fd5020;
	st.global.f64 	[%rd128+5912], %fd5021;
	st.global.f64 	[%rd128+5920], %fd5022;
	st.global.f64 	[%rd128+5928], %fd5023;
	st.global.f64 	[%rd128+5936], %fd5024;
	st.global.f64 	[%rd128+5944], %fd5025;
	st.global.f64 	[%rd128+5952], %fd5026;
	st.global.f64 	[%rd128+5960], %fd5027;
	st.global.f64 	[%rd128+5968], %fd5028;
	st.global.f64 	[%rd128+5976], %fd5029;
	st.global.f64 	[%rd128+5984], %fd5030;
	st.global.f64 	[%rd128+5992], %fd5031;
	st.global.f64 	[%rd128+6000], %fd5032;
	st.global.f64 	[%rd128+6008], %fd5033;
	st.global.f64 	[%rd128+6016], %fd5034;
	st.global.f64 	[%rd128+6024], %fd5035;
	st.global.f64 	[%rd128+6032], %fd5036;
	st.global.f64 	[%rd128+6040], %fd5037;
	st.global.f64 	[%rd128+6048], %fd5038;
	st.global.f64 	[%rd128+6056], %fd5039;
	st.global.f64 	[%rd128+6064], %fd5040;
	st.global.f64 	[%rd128+6072], %fd5041;
	st.global.f64 	[%rd128+6080], %fd5042;
	bra.uni 	$L__BB7_87;
$L__BB7_52:
	mov.u32 	%r578, %tid.x;
	setp.ge.s32 	%p3, %r578, %r203;
	mov.b32 	%r1280, 1;
	@%p3 bra 	$L__BB7_54;
	mov.u64 	%rd49, %rd45;
	ld.param.u8 	%rs1, [%rd49];
	ld.param.u64 	%rd50, [%rd49+16];
	mov.u32 	%r579, %ctaid.x;
	mov.u32 	%r580, %nctaid.y;
	mov.u32 	%r581, %ctaid.y;
	mad.lo.s32 	%r582, %r579, %r580, %r581;
	shl.b32 	%r583, %r582, 7;
	cvt.s64.s32 	%rd51, %r583;
	mov.u32 	%r584, %tid.x;
	cvt.u64.u32 	%rd52, %r584;
	add.s64 	%rd53, %rd51, %rd52;
	setp.eq.s16 	%p4, %rs1, 0;
	selp.b64 	%rd54, %rd50, 0, %p4;
	add.s64 	%rd55, %rd53, %rd54;
	mad.lo.s64 	%rd56, %rd55, 6088, %rd3;
	ld.global.f64 	%fd5762, [%rd56+6080];
	ld.global.f64 	%fd5761, [%rd56+6072];
	ld.global.f64 	%fd5760, [%rd56+6064];
	ld.global.f64 	%fd5759, [%rd56+6056];
	ld.global.f64 	%fd5758, [%rd56+6048];
	ld.global.f64 	%fd5757, [%rd56+6040];
	ld.global.f64 	%fd5756, [%rd56+6032];
	ld.global.f64 	%fd5755, [%rd56+6024];
	ld.global.f64 	%fd5754, [%rd56+6016];
	ld.global.f64 	%fd5753, [%rd56+6008];
	ld.global.f64 	%fd5752, [%rd56+6000];
	ld.global.f64 	%fd5751, [%rd56+5992];
	ld.global.f64 	%fd5750, [%rd56+5984];
	ld.global.f64 	%fd5749, [%rd56+5976];
	ld.global.f64 	%fd5748, [%rd56+5968];
	ld.global.f64 	%fd5747, [%rd56+5960];
	ld.global.f64 	%fd5746, [%rd56+5952];
	ld.global.f64 	%fd5745, [%rd56+5944];
	ld.global.f64 	%fd5744, [%rd56+5936];
	ld.global.f64 	%fd5743, [%rd56+5928];
	ld.global.f64 	%fd5742, [%rd56+5920];
	ld.global.f64 	%fd5741, [%rd56+5912];
	ld.global.f64 	%fd5740, [%rd56+5904];
	ld.global.f64 	%fd5739, [%rd56+5896];
	ld.global.f64 	%fd5738, [%rd56+5888];
	ld.global.f64 	%fd5737, [%rd56+5880];
	ld.global.f64 	%fd5736, [%rd56+5872];
	ld.global.f64 	%fd5735, [%rd56+5864];
	ld.global.f64 	%fd5734, [%rd56+5856];
	ld.global.f64 	%fd5733, [%rd56+5848];
	ld.global.f64 	%fd5732, [%rd56+5840];
	ld.global.f64 	%fd5731, [%rd56+5832];
	ld.global.f64 	%fd5730, [%rd56+5824];
	ld.global.f64 	%fd5729, [%rd56+5816];
	ld.global.f64 	%fd5728, [%rd56+5808];
	ld.global.f64 	%fd5727, [%rd56+5800];
	ld.global.f64 	%fd5726, [%rd56+5792];
	ld.global.f64 	%fd5725, [%rd56+5784];
	ld.global.f64 	%fd5724, [%rd56+5776];
	ld.global.f64 	%fd5723, [%rd56+5768];
	ld.global.f64 	%fd5722, [%rd56+5760];
	ld.global.f64 	%fd5721, [%rd56+5752];
	ld.global.f64 	%fd5720, [%rd56+5744];
	ld.global.f64 	%fd5719, [%rd56+5736];
	ld.global.f64 	%fd5718, [%rd56+5728];
	ld.global.f64 	%fd5717, [%rd56+5720];
	ld.global.f64 	%fd5716, [%rd56+5712];
	ld.global.f64 	%fd5715, [%rd56+5704];
	ld.global.f64 	%fd5714, [%rd56+5696];
	ld.global.f64 	%fd5713, [%rd56+5688];
	ld.global.f64 	%fd5712, [%rd56+5680];
	ld.global.f64 	%fd5711, [%rd56+5672];
	ld.global.f64 	%fd5710, [%rd56+5664];
	ld.global.f64 	%fd5709, [%rd56+5656];
	ld.global.f64 	%fd5708, [%rd56+5648];
	ld.global.f64 	%fd5707, [%rd56+5640];
	ld.global.f64 	%fd5706, [%rd56+5632];
	ld.global.f64 	%fd5705, [%rd56+5624];
	ld.global.f64 	%fd5704, [%rd56+5616];
	ld.global.f64 	%fd5703, [%rd56+5608];
	ld.global.f64 	%fd5702, [%rd56+5600];
	ld.global.f64 	%fd5701, [%rd56+5592];
	ld.global.f64 	%fd5700, [%rd56+5584];
	ld.global.f64 	%fd5699, [%rd56+5576];
	ld.global.f64 	%fd5698, [%rd56+5568];
	ld.global.f64 	%fd5697, [%rd56+5560];
	ld.global.f64 	%fd5696, [%rd56+5552];
	ld.global.f64 	%fd5695, [%rd56+5544];
	ld.global.f64 	%fd5694, [%rd56+5536];
	ld.global.f64 	%fd5693, [%rd56+5528];
	ld.global.f64 	%fd5692, [%rd56+5520];
	ld.global.f64 	%fd5691, [%rd56+5512];
	ld.global.f64 	%fd5690, [%rd56+5504];
	ld.global.f64 	%fd5689, [%rd56+5496];
	ld.global.f64 	%fd5688, [%rd56+5488];
	ld.global.f64 	%fd5687, [%rd56+5480];
	ld.global.f64 	%fd5686, [%rd56+5472];
	ld.global.f64 	%fd5685, [%rd56+5464];
	ld.global.f64 	%fd5684, [%rd56+5456];
	ld.global.f64 	%fd5683, [%rd56+5448];
	ld.global.f64 	%fd5682, [%rd56+5440];
	ld.global.f64 	%fd5681, [%rd56+5432];
	ld.global.f64 	%fd5680, [%rd56+5424];
	ld.global.f64 	%fd5679, [%rd56+5416];
	ld.global.f64 	%fd5678, [%rd56+5408];
	ld.global.f64 	%fd5677, [%rd56+5400];
	ld.global.f64 	%fd5676, [%rd56+5392];
	ld.global.f64 	%fd5675, [%rd56+5384];
	ld.global.f64 	%fd5674, [%rd56+5376];
	ld.global.f64 	%fd5673, [%rd56+5368];
	ld.global.f64 	%fd5672, [%rd56+5360];
	ld.global.f64 	%fd5671, [%rd56+5352];
	ld.global.f64 	%fd5670, [%rd56+5344];
	ld.global.f64 	%fd5669, [%rd56+5336];
	ld.global.f64 	%fd5668, [%rd56+5328];
	ld.global.f64 	%fd5667, [%rd56+5320];
	ld.global.f64 	%fd5666, [%rd56+5312];
	ld.global.f64 	%fd5665, [%rd56+5304];
	ld.global.f64 	%fd5664, [%rd56+5296];
	ld.global.f64 	%fd5663, [%rd56+5288];
	ld.global.f64 	%fd5662, [%rd56+5280];
	ld.global.f64 	%fd5661, [%rd56+5272];
	ld.global.f64 	%fd5660, [%rd56+5264];
	ld.global.f64 	%fd5659, [%rd56+5256];
	ld.global.f64 	%fd5658, [%rd56+5248];
	ld.global.f64 	%fd5657, [%rd56+5240];
	ld.global.f64 	%fd5656, [%rd56+5232];
	ld.global.f64 	%fd5655, [%rd56+5224];
	ld.global.f64 	%fd5654, [%rd56+5216];
	ld.global.f64 	%fd5653, [%rd56+5208];
	ld.global.f64 	%fd5652, [%rd56+5200];
	ld.global.f64 	%fd5651, [%rd56+5192];
	ld.global.f64 	%fd5650, [%rd56+5184];
	ld.global.f64 	%fd5649, [%rd56+5176];
	ld.global.f64 	%fd5648, [%rd56+5168];
	ld.global.f64 	%fd5647, [%rd56+5160];
	ld.global.f64 	%fd5646, [%rd56+5152];
	ld.global.f64 	%fd5645, [%rd56+5144];
	ld.global.f64 	%fd5644, [%rd56+5136];
	ld.global.f64 	%fd5643, [%rd56+5128];
	ld.global.f64 	%fd5642, [%rd56+5120];
	ld.global.f64 	%fd5641, [%rd56+5112];
	ld.global.f64 	%fd5640, [%rd56+5104];
	ld.global.f64 	%fd5639, [%rd56+5096];
	ld.global.f64 	%fd5638, [%rd56+5088];
	ld.global.f64 	%fd5637, [%rd56+5080];
	ld.global.f64 	%fd5636, [%rd56+5072];
	ld.global.f64 	%fd5635, [%rd56+5064];
	ld.global.f64 	%fd5634, [%rd56+5056];
	ld.global.f64 	%fd5633, [%rd56+5048];
	ld.global.f64 	%fd5632, [%rd56+5040];
	ld.global.f64 	%fd5631, [%rd56+5032];
	ld.global.f64 	%fd5630, [%rd56+5024];
	ld.global.f64 	%fd5629, [%rd56+5016];
	ld.global.f64 	%fd5628, [%rd56+5008];
	ld.global.f64 	%fd5627, [%rd56+5000];
	ld.global.f64 	%fd5626, [%rd56+4992];
	ld.global.f64 	%fd5625, [%rd56+4984];
	ld.global.f64 	%fd5624, [%rd56+4976];
	ld.global.f64 	%fd5623, [%rd56+4968];
	ld.global.f64 	%fd5622, [%rd56+4960];
	ld.global.f64 	%fd5621, [%rd56+4952];
	ld.global.f64 	%fd5620, [%rd56+4944];
	ld.global.f64 	%fd5619, [%rd56+4936];
	ld.global.f64 	%fd5618, [%rd56+4928];
	ld.global.f64 	%fd5617, [%rd56+4920];
	ld.global.f64 	%fd5616, [%rd56+4912];
	ld.global.f64 	%fd5615, [%rd56+4904];
	ld.global.f64 	%fd5614, [%rd56+4896];
	ld.global.f64 	%fd5613, [%rd56+4888];
	ld.global.f64 	%fd5612, [%rd56+4880];
	ld.global.f64 	%fd5611, [%rd56+4872];
	ld.global.f64 	%fd5610, [%rd56+4864];
	ld.global.f64 	%fd5609, [%rd56+4856];
	ld.global.f64 	%fd5608, [%rd56+4848];
	ld.global.f64 	%fd5607, [%rd56+4840];
	ld.global.f64 	%fd5606, [%rd56+4832];
	ld.global.f64 	%fd5605, [%rd56+4824];
	ld.global.f64 	%fd5604, [%rd56+4816];
	ld.global.f64 	%fd5603, [%rd56+4808];
	ld.global.f64 	%fd5602, [%rd56+4800];
	ld.global.f64 	%fd5601, [%rd56+4792];
	ld.global.f64 	%fd5600, [%rd56+4784];
	ld.global.f64 	%fd5599, [%rd56+4776];
	ld.global.f64 	%fd5598, [%rd56+4768];
	ld.global.f64 	%fd5597, [%rd56+4760];
	ld.global.f64 	%fd5596, [%rd56+4752];
	ld.global.f64 	%fd5595, [%rd56+4744];
	ld.global.f64 	%fd5594, [%rd56+4736];
	ld.global.f64 	%fd5593, [%rd56+4728];
	ld.global.f64 	%fd5592, [%rd56+4720];
	ld.global.f64 	%fd5591, [%rd56+4712];
	ld.global.f64 	%fd5590, [%rd56+4704];
	ld.global.f64 	%fd5589, [%rd56+4696];
	ld.global.f64 	%fd5588, [%rd56+4688];
	ld.global.f64 	%fd5587, [%rd56+4680];
	ld.global.f64 	%fd5586, [%rd56+4672];
	ld.global.f64 	%fd5585, [%rd56+4664];
	ld.global.f64 	%fd5584, [%rd56+4656];
	ld.global.f64 	%fd5583, [%rd56+4648];
	ld.global.f64 	%fd5582, [%rd56+4640];
	ld.global.f64 	%fd5581, [%rd56+4632];
	ld.global.f64 	%fd5580, [%rd56+4624];
	ld.global.f64 	%fd5579, [%rd56+4616];
	ld.global.f64 	%fd5578, [%rd56+4608];
	ld.global.f64 	%fd5577, [%rd56+4600];
	ld.global.f64 	%fd5576, [%rd56+4592];
	ld.global.f64 	%fd5575, [%rd56+4584];
	ld.global.f64 	%fd5574, [%rd56+4576];
	ld.global.f64 	%fd5573, [%rd56+4568];
	ld.global.f64 	%fd5572, [%rd56+4560];
	ld.global.f64 	%fd5571, [%rd56+4552];
	ld.global.f64 	%fd5570, [%rd56+4544];
	ld.global.f64 	%fd5569, [%rd56+4536];
	ld.global.f64 	%fd5568, [%rd56+4528];
	ld.global.f64 	%fd5567, [%rd56+4520];
	ld.global.f64 	%fd5566, [%rd56+4512];
	ld.global.f64 	%fd5565, [%rd56+4504];
	ld.global.f64 	%fd5564, [%rd56+4496];
	ld.global.f64 	%fd5563, [%rd56+4488];
	ld.global.f64 	%fd5562, [%rd56+4480];
	ld.global.f64 	%fd5561, [%rd56+4472];
	ld.global.f64 	%fd5560, [%rd56+4464];
	ld.global.f64 	%fd5559, [%rd56+4456];
	ld.global.f64 	%fd5558, [%rd56+4448];
	ld.global.f64 	%fd5557, [%rd56+4440];
	ld.global.f64 	%fd5556, [%rd56+4432];
	ld.global.f64 	%fd5555, [%rd56+4424];
	ld.global.f64 	%fd5554, [%rd56+4416];
	ld.global.f64 	%fd5553, [%rd56+4408];
	ld.global.f64 	%fd5552, [%rd56+4400];
	ld.global.f64 	%fd5551, [%rd56+4392];
	ld.global.f64 	%fd5550, [%rd56+4384];
	ld.global.f64 	%fd5549, [%rd56+4376];
	ld.global.f64 	%fd5548, [%rd56+4368];
	ld.global.f64 	%fd5547, [%rd56+4360];
	ld.global.f64 	%fd5546, [%rd56+4352];
	ld.global.f64 	%fd5545, [%rd56+4344];
	ld.global.f64 	%fd5544, [%rd56+4336];
	ld.global.f64 	%fd5543, [%rd56+4328];
	ld.global.f64 	%fd5542, [%rd56+4320];
	ld.global.f64 	%fd5541, [%rd56+4312];
	ld.global.f64 	%fd5540, [%rd56+4304];
	ld.global.f64 	%fd5539, [%rd56+4296];
	ld.global.f64 	%fd5538, [%rd56+4288];
	ld.global.f64 	%fd5537, [%rd56+4280];
	ld.global.f64 	%fd5536, [%rd56+4272];
	ld.global.f64 	%fd5535, [%rd56+4264];
	ld.global.f64 	%fd5534, [%rd56+4256];
	ld.global.f64 	%fd5533, [%rd56+4248];
	ld.global.f64 	%fd5532, [%rd56+4240];
	ld.global.f64 	%fd5531, [%rd56+4232];
	ld.global.f64 	%fd5530, [%rd56+4224];
	ld.global.f64 	%fd5529, [%rd56+4216];
	ld.global.f64 	%fd5528, [%rd56+4208];
	ld.global.f64 	%fd5527, [%rd56+4200];
	ld.global.f64 	%fd5526, [%rd56+4192];
	ld.global.f64 	%fd5525, [%rd56+4184];
	ld.global.f64 	%fd5524, [%rd56+4176];
	ld.global.f64 	%fd5523, [%rd56+4168];
	ld.global.f64 	%fd5522, [%rd56+4160];
	ld.global.f64 	%fd5521, [%rd56+4152];
	ld.global.f64 	%fd5520, [%rd56+4144];
	ld.global.f64 	%fd5519, [%rd56+4136];
	ld.global.f64 	%fd5518, [%rd56+4128];
	ld.global.f64 	%fd5517, [%rd56+4120];
	ld.global.f64 	%fd5516, [%rd56+4112];
	ld.global.f64 	%fd5515, [%rd56+4104];
	ld.global.f64 	%fd5514, [%rd56+4096];
	ld.global.f64 	%fd5513, [%rd56+4088];
	ld.global.f64 	%fd5512, [%rd56+4080];
	ld.global.f64 	%fd5511, [%rd56+4072];
	ld.global.f64 	%fd5510, [%rd56+4064];
	ld.global.f64 	%fd5509, [%rd56+4056];
	ld.global.f64 	%fd5508, [%rd56+4048];
	ld.global.f64 	%fd5507, [%rd56+4040];
	ld.global.f64 	%fd5506, [%rd56+4032];
	ld.global.f64 	%fd5505, [%rd56+4024];
	ld.global.f64 	%fd5504, [%rd56+4016];
	ld.global.f64 	%fd5503, [%rd56+4008];
	ld.global.f64 	%fd5502, [%rd56+4000];
	ld.global.f64 	%fd5501, [%rd56+3992];
	ld.global.f64 	%fd5500, [%rd56+3984];
	ld.global.f64 	%fd5499, [%rd56+3976];
	ld.global.f64 	%fd5498, [%rd56+3968];
	ld.global.f64 	%fd5497, [%rd56+3960];
	ld.global.f64 	%fd5496, [%rd56+3952];
	ld.global.f64 	%fd5495, [%rd56+3944];
	ld.global.f64 	%fd5494, [%rd56+3936];
	ld.global.f64 	%fd5493, [%rd56+3928];
	ld.global.f64 	%fd5492, [%rd56+3920];
	ld.global.f64 	%fd5491, [%rd56+3912];
	ld.global.f64 	%fd5490, [%rd56+3904];
	ld.global.f64 	%fd5489, [%rd56+3896];
	ld.global.f64 	%fd5488, [%rd56+3888];
	ld.global.f64 	%fd5487, [%rd56+3880];
	ld.global.f64 	%fd5486, [%rd56+3872];
	ld.global.f64 	%fd5485, [%rd56+3864];
	ld.global.f64 	%fd5484, [%rd56+3856];
	ld.global.f64 	%fd5483, [%rd56+3848];
	ld.global.f64 	%fd5482, [%rd56+3840];
	ld.global.f64 	%fd5481, [%rd56+3832];
	ld.global.f64 	%fd5480, [%rd56+3824];
	ld.global.f64 	%fd5479, [%rd56+3816];
	ld.global.f64 	%fd5478, [%rd56+3808];
	ld.global.f64 	%fd5477, [%rd56+3800];
	ld.global.f64 	%fd5476, [%rd56+3792];
	ld.global.f64 	%fd5475, [%rd56+3784];
	ld.global.f64 	%fd5474, [%rd56+3776];
	ld.global.f64 	%fd5473, [%rd56+3768];
	ld.global.f64 	%fd5472, [%rd56+3760];
	ld.global.f64 	%fd5471, [%rd56+3752];
	ld.global.f64 	%fd5470, [%rd56+3744];
	ld.global.f64 	%fd5469, [%rd56+3736];
	ld.global.f64 	%fd5468, [%rd56+3728];
	ld.global.f64 	%fd5467, [%rd56+3720];
	ld.global.f64 	%fd5466, [%rd56+3712];
	ld.global.f64 	%fd5465, [%rd56+3704];
	ld.global.f64 	%fd5464, [%rd56+3696];
	ld.global.f64 	%fd5463, [%rd56+3688];
	ld.global.f64 	%fd5462, [%rd56+3680];
	ld.global.f64 	%fd5461, [%rd56+3672];
	ld.global.f64 	%fd5460, [%rd56+3664];
	ld.global.f64 	%fd5459, [%rd56+3656];
	ld.global.f64 	%fd5458, [%rd56+3648];
	ld.global.f64 	%fd5457, [%rd56+3640];
	ld.global.f64 	%fd5456, [%rd56+3632];
	ld.global.f64 	%fd5455, [%rd56+3624];
	ld.global.f64 	%fd5454, [%rd56+3616];
	ld.global.f64 	%fd5453, [%rd56+3608];
	ld.global.f64 	%fd5452, [%rd56+3600];
	ld.global.f64 	%fd5451, [%rd56+3592];
	ld.global.f64 	%fd5450, [%rd56+3584];
	ld.global.f64 	%fd5449, [%rd56+3576];
	ld.global.f64 	%fd5448, [%rd56+3568];
	ld.global.f64 	%fd5447, [%rd56+3560];
	ld.global.f64 	%fd5446, [%rd56+3552];
	ld.global.f64 	%fd5445, [%rd56+3544];
	ld.global.f64 	%fd5444, [%rd56+3536];
	ld.global.f64 	%fd5443, [%rd56+3528];
	ld.global.f64 	%fd5442, [%rd56+3520];
	ld.global.f64 	%fd5441, [%rd56+3512];
	ld.global.f64 	%fd5440, [%rd56+3504];
	ld.global.f64 	%fd5439, [%rd56+3496];
	ld.global.f64 	%fd5438, [%rd56+3488];
	ld.global.f64 	%fd5437, [%rd56+3480];
	ld.global.f64 	%fd5436, [%rd56+3472];
	ld.global.f64 	%fd5435, [%rd56+3464];
	ld.global.f64 	%fd5434, [%rd56+3456];
	ld.global.f64 	%fd5433, [%rd56+3448];
	ld.global.f64 	%fd5432, [%rd56+3440];
	ld.global.f64 	%fd5431, [%rd56+3432];
	ld.global.f64 	%fd5430, [%rd56+3424];
	ld.global.f64 	%fd5429, [%rd56+3416];
	ld.global.f64 	%fd5428, [%rd56+3408];
	ld.global.f64 	%fd5427, [%rd56+3400];
	ld.global.f64 	%fd5426, [%rd56+3392];
	ld.global.f64 	%fd5425, [%rd56+3384];
	ld.global.f64 	%fd5424, [%rd56+3376];
	ld.global.f64 	%fd5423, [%rd56+3368];
	ld.global.f64 	%fd5422, [%rd56+3360];
	ld.global.f64 	%fd5421, [%rd56+3352];
	ld.global.f64 	%fd5420, [%rd56+3344];
	ld.global.f64 	%fd5419, [%rd56+3336];
	ld.global.f64 	%fd5418, [%rd56+3328];
	ld.global.f64 	%fd5417, [%rd56+3320];
	ld.global.f64 	%fd5416, [%rd56+3312];
	ld.global.f64 	%fd5415, [%rd56+3304];
	ld.global.f64 	%fd5414, [%rd56+3296];
	ld.global.f64 	%fd5413, [%rd56+3288];
	ld.global.f64 	%fd5412, [%rd56+3280];
	ld.global.f64 	%fd5411, [%rd56+3272];
	ld.global.f64 	%fd5410, [%rd56+3264];
	ld.global.f64 	%fd5409, [%rd56+3256];
	ld.global.f64 	%fd5408, [%rd56+3248];
	ld.global.f64 	%fd5407, [%rd56+3240];
	ld.global.f64 	%fd5406, [%rd56+3232];
	ld.global.f64 	%fd5405, [%rd56+3224];
	ld.global.f64 	%fd5404, [%rd56+3216];
	ld.global.f64 	%fd5403, [%rd56+3208];
	ld.global.f64 	%fd5402, [%rd56+3200];
	ld.global.f64 	%fd5401, [%rd56+3192];
	ld.global.f64 	%fd5400, [%rd56+3184];
	ld.global.f64 	%fd5399, [%rd56+3176];
	ld.global.f64 	%fd5398, [%rd56+3168];
	ld.global.f64 	%fd5397, [%rd56+3160];
	ld.global.f64 	%fd5396, [%rd56+3152];
	ld.global.f64 	%fd5395, [%rd56+3144];
	ld.global.f64 	%fd5394, [%rd56+3136];
	ld.global.f64 	%fd5393, [%rd56+3128];
	ld.global.f64 	%fd5392, [%rd56+3120];
	ld.global.f64 	%fd5391, [%rd56+3112];
	ld.global.f64 	%fd5390, [%rd56+3104];
	ld.global.f64 	%fd5389, [%rd56+3096];
	ld.global.f64 	%fd5388, [%rd56+3088];
	ld.global.f64 	%fd5387, [%rd56+3080];
	ld.global.f64 	%fd5386, [%rd56+3072];
	ld.global.f64 	%fd5385, [%rd56+3064];
	ld.global.f64 	%fd5384, [%rd56+3056];
	ld.global.f64 	%fd5383, [%rd56+3048];
	ld.global.f64 	%fd5382, [%rd56+3040];
	ld.global.f64 	%fd5381, [%rd56+3032];
	ld.global.f64 	%fd5380, [%rd56+3024];
	ld.global.f64 	%fd5379, [%rd56+3016];
	ld.global.f64 	%fd5378, [%rd56+3008];
	ld.global.f64 	%fd5377, [%rd56+3000];
	ld.global.f64 	%fd5376, [%rd56+2992];
	ld.global.f64 	%fd5375, [%rd56+2984];
	ld.global.f64 	%fd5374, [%rd56+2976];
	ld.global.f64 	%fd5373, [%rd56+2968];
	ld.global.f64 	%fd5372, [%rd56+2960];
	ld.global.f64 	%fd5371, [%rd56+2952];
	ld.global.f64 	%fd5370, [%rd56+2944];
	ld.global.f64 	%fd5369, [%rd56+2936];
	ld.global.f64 	%fd5368, [%rd56+2928];
	ld.global.f64 	%fd5367, [%rd56+2920];
	ld.global.f64 	%fd5366, [%rd56+2912];
	ld.global.f64 	%fd5365, [%rd56+2904];
	ld.global.f64 	%fd5364, [%rd56+2896];
	ld.global.f64 	%fd5363, [%rd56+2888];
	ld.global.f64 	%fd5362, [%rd56+2880];
	ld.global.f64 	%fd5361, [%rd56+2872];
	ld.global.f64 	%fd5360, [%rd56+2864];
	ld.global.f64 	%fd5359, [%rd56+2856];
	ld.global.f64 	%fd5358, [%rd56+2848];
	ld.global.f64 	%fd5357, [%rd56+2840];
	ld.global.f64 	%fd5356, [%rd56+2832];
	ld.global.f64 	%fd5355, [%rd56+2824];
	ld.global.f64 	%fd5354, [%rd56+2816];
	ld.global.f64 	%fd5353, [%rd56+2808];
	ld.global.f64 	%fd5352, [%rd56+2800];
	ld.global.f64 	%fd5351, [%rd56+2792];
	ld.global.f64 	%fd5350, [%rd56+2784];
	ld.global.f64 	%fd5349, [%rd56+2776];
	ld.global.f64 	%fd5348, [%rd56+2768];
	ld.global.f64 	%fd5347, [%rd56+2760];
	ld.global.f64 	%fd5346, [%rd56+2752];
	ld.global.f64 	%fd5345, [%rd56+2744];
	ld.global.f64 	%fd5344, [%rd56+2736];
	ld.global.f64 	%fd5343, [%rd56+2728];
	ld.global.f64 	%fd5342, [%rd56+2720];
	ld.global.f64 	%fd5341, [%rd56+2712];
	ld.global.f64 	%fd5340, [%rd56+2704];
	ld.global.f64 	%fd5339, [%rd56+2696];
	ld.global.f64 	%fd5338, [%rd56+2688];
	ld.global.f64 	%fd5337, [%rd56+2680];
	ld.global.f64 	%fd5336, [%rd56+2672];
	ld.global.f64 	%fd5335, [%rd56+2664];
	ld.global.f64 	%fd5334, [%rd56+2656];
	ld.global.f64 	%fd5333, [%rd56+2648];
	ld.global.f64 	%fd5332, [%rd56+2640];
	ld.global.f64 	%fd5331, [%rd56+2632];
	ld.global.f64 	%fd5330, [%rd56+2624];
	ld.global.f64 	%fd5329, [%rd56+2616];
	ld.global.f64 	%fd5328, [%rd56+2608];
	ld.global.f64 	%fd5327, [%rd56+2600];
	ld.global.f64 	%fd5326, [%rd56+2592];
	ld.global.f64 	%fd5325, [%rd56+2584];
	ld.global.f64 	%fd5324, [%rd56+2576];
	ld.global.f64 	%fd5323, [%rd56+2568];
	ld.global.f64 	%fd5322, [%rd56+2560];
	ld.global.f64 	%fd5321, [%rd56+2552];
	ld.global.f64 	%fd5320, [%rd56+2544];
	ld.global.f64 	%fd5319, [%rd56+2536];
	ld.global.f64 	%fd5318, [%rd56+2528];
	ld.global.f64 	%fd5317, [%rd56+2520];
	ld.global.f64 	%fd5316, [%rd56+2512];
	ld.global.f64 	%fd5315, [%rd56+2504];
	ld.global.f64 	%fd5314, [%rd56+2496];
	ld.global.f64 	%fd5313, [%rd56+2488];
	ld.global.f64 	%fd5312, [%rd56+2480];
	ld.global.f64 	%fd5311, [%rd56+2472];
	ld.global.f64 	%fd5310, [%rd56+2464];
	ld.global.f64 	%fd5309, [%rd56+2456];
	ld.global.f64 	%fd5308, [%rd56+2448];
	ld.global.f64 	%fd5307, [%rd56+2440];
	ld.global.f64 	%fd5306, [%rd56+2432];
	ld.global.f64 	%fd5305, [%rd56+2424];
	ld.global.f64 	%fd5304, [%rd56+2416];
	ld.global.f64 	%fd5303, [%rd56+2408];
	ld.global.f64 	%fd5302, [%rd56+2400];
	ld.global.f64 	%fd5301, [%rd56+2392];
	ld.global.f64 	%fd5300, [%rd56+2384];
	ld.global.f64 	%fd5299, [%rd56+2376];
	ld.global.f64 	%fd5298, [%rd56+2368];
	ld.global.f64 	%fd5297, [%rd56+2360];
	ld.global.f64 	%fd5296, [%rd56+2352];
	ld.global.f64 	%fd5295, [%rd56+2344];
	ld.global.f64 	%fd5294, [%rd56+2336];
	ld.global.f64 	%fd5293, [%rd56+2328];
	ld.global.f64 	%fd5292, [%rd56+2320];
	ld.global.f64 	%fd5291, [%rd56+2312];
	ld.global.f64 	%fd5290, [%rd56+2304];
	ld.global.f64 	%fd5289, [%rd56+2296];
	ld.global.f64 	%fd5288, [%rd56+2288];
	ld.global.f64 	%fd5287, [%rd56+2280];
	ld.global.f64 	%fd5286, [%rd56+2272];
	ld.global.f64 	%fd5285, [%rd56+2264];
	ld.global.f64 	%fd5284, [%rd56+2256];
	ld.global.f64 	%fd5283, [%rd56+2248];
	ld.global.f64 	%fd5282, [%rd56+2240];
	ld.global.f64 	%fd5281, [%rd56+2232];
	ld.global.f64 	%fd5280, [%rd56+2224];
	ld.global.f64 	%fd5279, [%rd56+2216];
	ld.global.f64 	%fd5278, [%rd56+2208];
	ld.global.f64 	%fd5277, [%rd56+2200];
	ld.global.f64 	%fd5276, [%rd56+2192];
	ld.global.f64 	%fd5275, [%rd56+2184];
	ld.global.f64 	%fd5274, [%rd56+2176];
	ld.global.f64 	%fd5273, [%rd56+2168];
	ld.global.f64 	%fd5272, [%rd56+2160];
	ld.global.f64 	%fd5271, [%rd56+2152];
	ld.global.f64 	%fd5270, [%rd56+2144];
	ld.global.f64 	%fd5269, [%rd56+2136];
	ld.global.f64 	%fd5268, [%rd56+2128];
	ld.global.f64 	%fd5267, [%rd56+2120];
	ld.global.f64 	%fd5266, [%rd56+2112];
	ld.global.f64 	%fd5265, [%rd56+2104];
	ld.global.f64 	%fd5264, [%rd56+2096];
	ld.global.f64 	%fd5263, [%rd56+2088];
	ld.global.f64 	%fd5262, [%rd56+2080];
	ld.global.f64 	%fd5261, [%rd56+2072];
	ld.global.f64 	%fd5260, [%rd56+2064];
	ld.global.f64 	%fd5259, [%rd56+2056];
	ld.global.f64 	%fd5258, [%rd56+2048];
	ld.global.f64 	%fd5257, [%rd56+2040];
	ld.global.f64 	%fd5256, [%rd56+2032];
	ld.global.f64 	%fd5255, [%rd56+2024];
	ld.global.f64 	%fd5254, [%rd56+2016];
	ld.global.f64 	%fd5253, [%rd56+2008];
	ld.global.f64 	%fd5252, [%rd56+2000];
	ld.global.f64 	%fd5251, [%rd56+1992];
	ld.global.f64 	%fd5250, [%rd56+1984];
	ld.global.f64 	%fd5249, [%rd56+1976];
	ld.global.f64 	%fd5248, [%rd56+1968];
	ld.global.f64 	%fd5247, [%rd56+1960];
	ld.global.f64 	%fd5246, [%rd56+1952];
	ld.global.f64 	%fd5245, [%rd56+1944];
	ld.global.f64 	%fd5244, [%rd56+1936];
	ld.global.f64 	%fd5243, [%rd56+1928];
	ld.global.f64 	%fd5242, [%rd56+1920];
	ld.global.f64 	%fd5241, [%rd56+1912];
	ld.global.f64 	%fd5240, [%rd56+1904];
	ld.global.f64 	%fd5239, [%rd56+1896];
	ld.global.f64 	%fd5238, [%rd56+1888];
	ld.global.f64 	%fd5237, [%rd56+1880];
	ld.global.f64 	%fd5236, [%rd56+1872];
	ld.global.f64 	%fd5235, [%rd56+1864];
	ld.global.f64 	%fd5234, [%rd56+1856];
	ld.global.f64 	%fd5233, [%rd56+1848];
	ld.global.f64 	%fd5232, [%rd56+1840];
	ld.global.f64 	%fd5231, [%rd56+1832];
	ld.global.f64 	%fd5230, [%rd56+1824];
	ld.global.f64 	%fd5229, [%rd56+1816];
	ld.global.f64 	%fd5228, [%rd56+1808];
	ld.global.f64 	%fd5227, [%rd56+1800];
	ld.global.f64 	%fd5226, [%rd56+1792];
	ld.global.f64 	%fd5225, [%rd56+1784];
	ld.global.f64 	%fd5224, [%rd56+1776];
	ld.global.f64 	%fd5223, [%rd56+1768];
	ld.global.f64 	%fd5222, [%rd56+1760];
	ld.global.f64 	%fd5221, [%rd56+1752];
	ld.global.f64 	%fd5220, [%rd56+1744];
	ld.global.f64 	%fd5219, [%rd56+1736];
	ld.global.f64 	%fd5218, [%rd56+1728];
	ld.global.f64 	%fd5217, [%rd56+1720];
	ld.global.f64 	%fd5216, [%rd56+1712];
	ld.global.f64 	%fd5215, [%rd56+1704];
	ld.global.f64 	%fd5214, [%rd56+1696];
	ld.global.f64 	%fd5213, [%rd56+1688];
	ld.global.f64 	%fd5212, [%rd56+1680];
	ld.global.f64 	%fd5211, [%rd56+1672];
	ld.global.f64 	%fd5210, [%rd56+1664];
	ld.global.f64 	%fd5209, [%rd56+1656];
	ld.global.f64 	%fd5208, [%rd56+1648];
	ld.global.f64 	%fd5207, [%rd56+1640];
	ld.global.f64 	%fd5206, [%rd56+1632];
	ld.global.f64 	%fd5205, [%rd56+1624];
	ld.global.f64 	%fd5204, [%rd56+1616];
	ld.global.f64 	%fd5203, [%rd56+1608];
	ld.global.f64 	%fd5202, [%rd56+1600];
	ld.global.f64 	%fd5201, [%rd56+1592];
	ld.global.f64 	%fd5200, [%rd56+1584];
	ld.global.f64 	%fd5199, [%rd56+1576];
	ld.global.f64 	%fd5198, [%rd56+1568];
	ld.global.f64 	%fd5197, [%rd56+1560];
	ld.global.f64 	%fd5196, [%rd56+1552];
	ld.global.f64 	%fd5195, [%rd56+1544];
	ld.global.f64 	%fd5194, [%rd56+1536];
	ld.global.f64 	%fd5193, [%rd56+1528];
	ld.global.f64 	%fd5192, [%rd56+1520];
	ld.global.f64 	%fd5191, [%rd56+1512];
	ld.global.f64 	%fd5190, [%rd56+1504];
	ld.global.f64 	%fd5189, [%rd56+1496];
	ld.global.f64 	%fd5188, [%rd56+1488];
	ld.global.f64 	%fd5187, [%rd56+1480];
	ld.global.f64 	%fd5186, [%rd56+1472];
	ld.global.f64 	%fd5185, [%rd56+1464];
	ld.global.f64 	%fd5184, [%rd56+1456];
	ld.global.f64 	%fd5183, [%rd56+1448];
	ld.global.f64 	%fd5182, [%rd56+1440];
	ld.global.f64 	%fd5181, [%rd56+1432];
	ld.global.f64 	%fd5180, [%rd56+1424];
	ld.global.f64 	%fd5179, [%rd56+1416];
	ld.global.f64 	%fd5178, [%rd56+1408];
	ld.global.f64 	%fd5177, [%rd56+1400];
	ld.global.f64 	%fd5176, [%rd56+1392];
	ld.global.f64 	%fd5175, [%rd56+1384];
	ld.global.f64 	%fd5174, [%rd56+1376];
	ld.global.f64 	%fd5173, [%rd56+1368];
	ld.global.f64 	%fd5172, [%rd56+1360];
	ld.global.f64 	%fd5171, [%rd56+1352];
	ld.global.f64 	%fd5170, [%rd56+1344];
	ld.global.f64 	%fd5169, [%rd56+1336];
	ld.global.f64 	%fd5168, [%rd56+1328];
	ld.global.f64 	%fd5167, [%rd56+1320];
	ld.global.f64 	%fd5166, [%rd56+1312];
	ld.global.f64 	%fd5165, [%rd56+1304];
	ld.global.f64 	%fd5164, [%rd56+1296];
	ld.global.f64 	%fd5163, [%rd56+1288];
	ld.global.f64 	%fd5162, [%rd56+1280];
	ld.global.f64 	%fd5161, [%rd56+1272];
	ld.global.f64 	%fd5160, [%rd56+1264];
	ld.global.f64 	%fd5159, [%rd56+1256];
	ld.global.f64 	%fd5158, [%rd56+1248];
	ld.global.f64 	%fd5157, [%rd56+1240];
	ld.global.f64 	%fd5156, [%rd56+1232];
	ld.global.f64 	%fd5155, [%rd56+1224];
	ld.global.f64 	%fd5154, [%rd56+1216];
	ld.global.f64 	%fd5153, [%rd56+1208];
	ld.global.f64 	%fd5152, [%rd56+1200];
	ld.global.f64 	%fd5151, [%rd56+1192];
	ld.global.f64 	%fd5150, [%rd56+1184];
	ld.global.f64 	%fd5149, [%rd56+1176];
	ld.global.f64 	%fd5148, [%rd56+1168];
	ld.global.f64 	%fd5147, [%rd56+1160];
	ld.global.f64 	%fd5146, [%rd56+1152];
	ld.global.f64 	%fd5145, [%rd56+1144];
	ld.global.f64 	%fd5144, [%rd56+1136];
	ld.global.f64 	%fd5143, [%rd56+1128];
	ld.global.f64 	%fd5142, [%rd56+1120];
	ld.global.f64 	%fd5141, [%rd56+1112];
	ld.global.f64 	%fd5140, [%rd56+1104];
	ld.global.f64 	%fd5139, [%rd56+1096];
	ld.global.f64 	%fd5138, [%rd56+1088];
	ld.global.f64 	%fd5137, [%rd56+1080];
	ld.global.f64 	%fd5136, [%rd56+1072];
	ld.global.f64 	%fd5135, [%rd56+1064];
	ld.global.f64 	%fd5134, [%rd56+1056];
	ld.global.f64 	%fd5133, [%rd56+1048];
	ld.global.f64 	%fd5132, [%rd56+1040];
	ld.global.f64 	%fd5131, [%rd56+1032];
	ld.global.f64 	%fd5130, [%rd56+1024];
	ld.global.f64 	%fd5129, [%rd56+1016];
	ld.global.f64 	%fd5128, [%rd56+1008];
	ld.global.f64 	%fd5127, [%rd56+1000];
	ld.global.f64 	%fd5126, [%rd56+992];
	ld.global.f64 	%fd5125, [%rd56+984];
	ld.global.f64 	%fd5124, [%rd56+976];
	ld.global.f64 	%fd5123, [%rd56+968];
	ld.global.f64 	%fd5122, [%rd56+960];
	ld.global.f64 	%fd5121, [%rd56+952];
	ld.global.f64 	%fd5120, [%rd56+944];
	ld.global.f64 	%fd5119, [%rd56+936];
	ld.global.f64 	%fd5118, [%rd56+928];
	ld.global.f64 	%fd5117, [%rd56+920];
	ld.global.f64 	%fd5116, [%rd56+912];
	ld.global.f64 	%fd5115, [%rd56+904];
	ld.global.f64 	%fd5114, [%rd56+896];
	ld.global.f64 	%fd5113, [%rd56+888];
	ld.global.f64 	%fd5112, [%rd56+880];
	ld.global.f64 	%fd5111, [%rd56+872];
	ld.global.f64 	%fd5110, [%rd56+864];
	ld.global.f64 	%fd5109, [%rd56+856];
	ld.global.f64 	%fd5108, [%rd56+848];
	ld.global.f64 	%fd5107, [%rd56+840];
	ld.global.f64 	%fd5106, [%rd56+832];
	ld.global.f64 	%fd5105, [%rd56+824];
	ld.global.f64 	%fd5104, [%rd56+816];
	ld.global.f64 	%fd5103, [%rd56+808];
	ld.global.f64 	%fd5102, [%rd56+800];
	ld.global.f64 	%fd5101, [%rd56+792];
	ld.global.f64 	%fd5100, [%rd56+784];
	ld.global.f64 	%fd5099, [%rd56+776];
	ld.global.f64 	%fd5098, [%rd56+768];
	ld.global.f64 	%fd5097, [%rd56+760];
	ld.global.f64 	%fd5096, [%rd56+752];
	ld.global.f64 	%fd5095, [%rd56+744];
	ld.global.f64 	%fd5094, [%rd56+736];
	ld.global.f64 	%fd5093, [%rd56+728];
	ld.global.f64 	%fd5092, [%rd56+720];
	ld.global.f64 	%fd5091, [%rd56+712];
	ld.global.f64 	%fd5090, [%rd56+704];
	ld.global.f64 	%fd5089, [%rd56+696];
	ld.global.f64 	%fd5088, [%rd56+688];
	ld.global.f64 	%fd5087, [%rd56+680];
	ld.global.f64 	%fd5086, [%rd56+672];
	ld.global.f64 	%fd5085, [%rd56+664];
	ld.global.f64 	%fd5084, [%rd56+656];
	ld.global.f64 	%fd5083, [%rd56+648];
	ld.global.f64 	%fd5082, [%rd56+640];
	ld.global.f64 	%fd5081, [%rd56+632];
	ld.global.f64 	%fd5080, [%rd56+624];
	ld.global.f64 	%fd5079, [%rd56+616];
	ld.global.f64 	%fd5078, [%rd56+608];
	ld.global.f64 	%fd5077, [%rd56+600];
	ld.global.f64 	%fd5076, [%rd56+592];
	ld.global.f64 	%fd5075, [%rd56+584];
	ld.global.f64 	%fd5074, [%rd56+576];
	ld.global.f64 	%fd5073, [%rd56+568];
	ld.global.f64 	%fd5072, [%rd56+560];
	ld.global.f64 	%fd5071, [%rd56+552];
	ld.global.f64 	%fd5070, [%rd56+544];
	ld.global.f64 	%fd5069, [%rd56+536];
	ld.global.f64 	%fd5068, [%rd56+528];
	ld.global.f64 	%fd5067, [%rd56+520];
	ld.global.f64 	%fd5066, [%rd56+512];
	ld.global.f64 	%fd5065, [%rd56+504];
	ld.global.f64 	%fd5064, [%rd56+496];
	ld.global.f64 	%fd5063, [%rd56+488];
	ld.global.f64 	%fd5062, [%rd56+480];
	ld.global.f64 	%fd5061, [%rd56+472];
	ld.global.f64 	%fd5060, [%rd56+464];
	ld.global.f64 	%fd5059, [%rd56+456];
	ld.global.f64 	%fd5058, [%rd56+448];
	ld.global.f64 	%fd5057, [%rd56+440];
	ld.global.f64 	%fd5056, [%rd56+432];
	ld.global.f64 	%fd5055, [%rd56+424];
	ld.global.f64 	%fd5054, [%rd56+416];
	ld.global.f64 	%fd5053, [%rd56+408];
	ld.global.f64 	%fd5052, [%rd56+400];
	ld.global.f64 	%fd5051, [%rd56+392];
	ld.global.f64 	%fd5050, [%rd56+384];
	ld.global.f64 	%fd5049, [%rd56+376];
	ld.global.f64 	%fd5048, [%rd56+368];
	ld.global.f64 	%fd5047, [%rd56+360];
	ld.global.f64 	%fd5046, [%rd56+352];
	ld.global.f64 	%fd5045, [%rd56+344];
	ld.global.f64 	%fd5044, [%rd56+336];
	ld.global.f64 	%fd5043, [%rd56+328];
	ld.global.u32 	%r1279, [%rd56+320];
	ld.global.v2.u32 	{%r1277, %r1278}, [%rd56+312];
	ld.global.v2.u32 	{%r1275, %r1276}, [%rd56+304];
	ld.global.v2.u32 	{%r1273, %r1274}, [%rd56+296];
	ld.global.v2.u32 	{%r1271, %r1272}, [%rd56+288];
	ld.global.v2.u32 	{%r1269, %r1270}, [%rd56+280];
	ld.global.v2.u32 	{%r1267, %r1268}, [%rd56+272];
	ld.global.v2.u32 	{%r1265, %r1266}, [%rd56+264];
	ld.global.v2.u32 	{%r1263, %r1264}, [%rd56+256];
	ld.global.v2.u32 	{%r1261, %r1262}, [%rd56+248];
	ld.global.v2.u32 	{%r1259, %r1260}, [%rd56+240];
	ld.global.v2.u32 	{%r1257, %r1258}, [%rd56+232];
	ld.global.v2.u32 	{%r1255, %r1256}, [%rd56+224];
	ld.global.v2.u32 	{%r1253, %r1254}, [%rd56+216];
	ld.global.v2.u32 	{%r1251, %r1252}, [%rd56+208];
	ld.global.v2.u32 	{%r1249, %r1250}, [%rd56+200];
	ld.global.v2.u32 	{%r1247, %r1248}, [%rd56+192];
	ld.global.v2.u32 	{%r1245, %r1246}, [%rd56+184];
	ld.global.v2.u32 	{%r1243, %r1244}, [%rd56+176];
	ld.global.v2.u32 	{%r1241, %r1242}, [%rd56+168];
	ld.global.v2.u32 	{%r1239, %r1240}, [%rd56+160];
	ld.global.v2.u32 	{%r1237, %r1238}, [%rd56+152];
	ld.global.v2.u32 	{%r1235, %r1236}, [%rd56+144];
	ld.global.v2.u32 	{%r1233, %r1234}, [%rd56+136];
	ld.global.v2.u32 	{%r1231, %r1232}, [%rd56+128];
	ld.global.v2.u32 	{%r1229, %r1230}, [%rd56+120];
	ld.global.v2.u32 	{%r1227, %r1228}, [%rd56+112];
	ld.global.v2.u32 	{%r1225, %r1226}, [%rd56+104];
	ld.global.v2.u32 	{%r1223, %r1224}, [%rd56+96];
	ld.global.v2.u32 	{%r1221, %r1222}, [%rd56+88];
	ld.global.v2.u32 	{%r1219, %r1220}, [%rd56+80];
	ld.global.v2.u32 	{%r1217, %r1218}, [%rd56+72];
	ld.global.v2.u32 	{%r1215, %r1216}, [%rd56+64];
	ld.global.v2.u32 	{%r1213, %r1214}, [%rd56+56];
	ld.global.v2.u32 	{%r1211, %r1212}, [%rd56+48];
	ld.global.v2.u32 	{%r1209, %r1210}, [%rd56+40];
	ld.global.v2.u32 	{%r1207, %r1208}, [%rd56+32];
	ld.global.v2.u32 	{%r1205, %r1206}, [%rd56+24];
	ld.global.v2.u32 	{%r1203, %r1204}, [%rd56+16];
	ld.global.v2.u32 	{%r1201, %r1202}, [%rd56+8];
	ld.global.v2.u32 	{%r1199, %r1200}, [%rd56];
	mul.wide.s32 	%rd57, %r1199, 4;
	add.s64 	%rd58, %rd5, %rd57;
	ld.global.u32 	%r585, [%rd58];
	setp.ne.s32 	%p5, %r585, 4;
	selp.u32 	%r1280, 1, 0, %p5;
$L__BB7_54:
	bar.sync 	0;
	// begin inline asm
	mov.u32 %r586, %laneid;
	// end inline asm
	mov.b32 	%r589, 1;
	mov.b32 	%r614, 0;
	mov.b32 	%r616, -1;
	// begin inline asm
	{  .reg .s32 r0;  .reg .pred p;  shfl.sync.up.b32 r0|p, %r1280, %r589, %r614, %r616;  @p add.s32 r0, r0, %r1280;  mov.s32 %r587, r0;}
	// end inline asm
	mov.b32 	%r595, 2;
	// begin inline asm
	{  .reg .s32 r0;  .reg .pred p;  shfl.sync.up.b32 r0|p, %r587, %r595, %r614, %r616;  @p add.s32 r0, r0, %r587;  mov.s32 %r593, r0;}
	// end inline asm
	mov.b32 	%r601, 4;
	// begin inline asm
	{  .reg .s32 r0;  .reg .pred p;  shfl.sync.up.b32 r0|p, %r593, %r601, %r614, %r616;  @p add.s32 r0, r0, %r593;  mov.s32 %r599, r0;}
	// end inline asm
	mov.b32 	%r607, 8;
	// begin inline asm
	{  .reg .s32 r0;  .reg .pred p;  shfl.sync.up.b32 r0|p, %r599, %r607, %r614, %r616;  @p add.s32 r0, r0, %r599;  mov.s32 %r605, r0;}
	// end inline asm
	mov.b32 	%r613, 16;
	// begin inline asm
	{  .reg .s32 r0;  .reg .pred p;  shfl.sync.up.b32 r0|p, %r605, %r613, %r614, %r616;  @p add.s32 r0, r0, %r605;  mov.s32 %r611, r0;}
	// end inline asm
	setp.ne.s32 	%p6, %r586, 31;
	@%p6 bra 	$L__BB7_56;
	mov.u32 	%r617, %tid.x;
	shr.u32 	%r618, %r617, 5;
	cvta.to.global.u64 	%rd59, %rd2;
	mov.u32 	%r619, %ctaid.x;
	mul.wide.u32 	%rd60, %r619, 1558656;
	add.s64 	%rd61, %rd59, %rd60;
	mul.wide.u32 	%rd62, %r618, 4;
	add.s64 	%rd63, %rd61, %rd62;
	st.global.u32 	[%rd63], %r611;
$L__BB7_56:
	sub.s32 	%r620, %r611, %r1280;
	bar.sync 	0;
	cvta.to.global.u64 	%rd64, %rd2;
	mov.u32 	%r621, %ctaid.x;
	mul.wide.u32 	%rd65, %r621, 1558656;
	add.s64 	%rd66, %rd64, %rd65;
	ld.global.v4.u32 	{%r622, %r623, %r624, %r625}, [%rd66];
	mov.u32 	%r626, %tid.x;
	shr.u32 	%r627, %r626, 5;
	add.s32 	%r628, %r623, %r622;
	setp.eq.s32 	%p7, %r627, 2;
	selp.b32 	%r629, %r628, %r622, %p7;
	add.s32 	%r630, %r628, %r624;
	setp.eq.s32 	%p8, %r627, 3;
	selp.b32 	%r631, %r630, %r629, %p8;
	add.s32 	%r538, %r630, %r625;
	setp.gt.u32 	%p9, %r626, 31;
	setp.lt.u32 	%p10, %r626, 32;
	setp.eq.s32 	%p11, %r586, 0;
	selp.b32 	%r632, 0, %r620, %p11;
	add.s32 	%r1288, %r631, %r632;
	selp.b32 	%r540, %r620, %r1288, %p10;
	@%p9 bra 	$L__BB7_81;
	mov.u32 	%r633, %tid.x;
	setp.ne.s32 	%p12, %r633, 0;
	mov.u32 	%r634, %ctaid.x;
	mov.u32 	%r635, %nctaid.y;
	mov.u32 	%r636, %ctaid.y;
	mad.lo.s32 	%r637, %r634, %r635, %r636;
	mul.wide.s32 	%rd67, %r637, 8;
	add.s64 	%rd14, %rd1, %rd67;
	@%p12 bra 	$L__BB7_59;
	cvta.to.global.u64 	%rd69, %rd2;
	mov.u32 	%r640, %ctaid.x;
	mul.wide.u32 	%rd70, %r640, 1558656;
	add.s64 	%rd71, %rd69, %rd70;
	st.global.u32 	[%rd71+44], %r538;
	add.s64 	%rd68, %rd14, 256;
	mov.b32 	%r638, 100;
	// begin inline asm
	st.release.gpu.v2.u32 [%rd68], {%r638, %r538};
	// end inline asm
$L__BB7_59:
	mov.u32 	%r641, %nctaid.x;
	setp.gt.u32 	%p13, %r641, 499;
	@%p13 bra 	$L__BB7_61;
	membar.cta;
	bra.uni 	$L__BB7_62;
$L__BB7_61:
	mov.b32 	%r642, 450;
	// begin inline asm
	nanosleep.u32 %r642;
	// end inline asm
$L__BB7_62:
	mov.u32 	%r645, %ctaid.x;
	mov.u32 	%r646, %nctaid.y;
	mov.u32 	%r647, %ctaid.y;
	mad.lo.s32 	%r648, %r645, %r646, %r647;
	mov.u32 	%r649, %tid.x;
	not.b32 	%r650, %r649;
	add.s32 	%r651, %r648, %r650;
	mul.wide.s32 	%rd73, %r651, 8;
	add.s64 	%rd74, %rd1, %rd73;
	add.s64 	%rd72, %rd74, 256;
	// begin inline asm
	ld.acquire.gpu.v2.u32 {%r1286, %r1282}, [%rd72];
	// end inline asm
	mov.u32 	%r769, %nctaid.x;
$L__BB7_63:
	setp.eq.s32 	%p14, %r1286, 99;
	mov.b32 	%r652, -1;
	vote.sync.any.pred 	%p15, %p14, %r652;
	not.pred 	%p16, %p15;
	@%p16 bra 	$L__BB7_68;
	setp.gt.u32 	%p45, %r769, 499;
	@%p45 bra 	$L__BB7_66;
	membar.cta;
	bra.uni 	$L__BB7_67;
$L__BB7_66:
	mov.b32 	%r770, 350;
	// begin inline asm
	nanosleep.u32 %r770;
	// end inline asm
$L__BB7_67:
	// begin inline asm
	ld.acquire.gpu.v2.u32 {%r1286, %r1282}, [%rd72];
	// end inline asm
	bra.uni 	$L__BB7_63;
$L__BB7_68:
	mov.u32 	%r680, %ctaid.x;
	mov.u32 	%r681, %nctaid.y;
	mov.u32 	%r682, %ctaid.y;
	mad.lo.s32 	%r683, %r680, %r681, %r682;
	mov.u32 	%r684, %tid.x;
	not.b32 	%r685, %r684;
	add.s32 	%r1285, %r683, %r685;
	setp.eq.s32 	%p17, %r1286, 101;
	mov.b32 	%r679, -1;
	vote.sync.ballot.b32 	%r686, %p17, %r679;
	// begin inline asm
	mov.u32 %r654, %lanemask_ge;
	// end inline asm
	and.b32  	%r687, %r686, %r654;
	or.b32  	%r688, %r687, -2147483648;
	add.s32 	%r689, %r688, -1;
	not.b32 	%r690, %r688;
	and.b32  	%r691, %r690, %r689;
	popc.b32 	%r658, %r691;
	mov.b32 	%r657, 1;
	// begin inline asm
	shfl.sync.down.b32 %r655, %r1282, %r657, %r658, %r679;
	// end inline asm
	setp.lt.s32 	%p19, %r586, %r658;
	selp.b32 	%r692, %r655, 0, %p19;
	add.s32 	%r661, %r692, %r1282;
	mov.b32 	%r662, 2;
	// begin inline asm
	shfl.sync.down.b32 %r660, %r661, %r662, %r658, %r679;
	// end inline asm
	add.s32 	%r693, %r586, 2;
	setp.gt.s32 	%p20, %r693, %r658;
	selp.b32 	%r694, 0, %r660, %p20;
	add.s32 	%r666, %r661, %r694;
	mov.b32 	%r667, 4;
	// begin inline asm
	shfl.sync.down.b32 %r665, %r666, %r667, %r658, %r679;
	// end inline asm
	add.s32 	%r695, %r586, 4;
	setp.gt.s32 	%p21, %r695, %r658;
	selp.b32 	%r696, 0, %r665, %p21;
	add.s32 	%r671, %r666, %r696;
	mov.b32 	%r672, 8;
	// begin inline asm
	shfl.sync.down.b32 %r670, %r671, %r672, %r658, %r679;
	// end inline asm
	add.s32 	%r697, %r586, 8;
	setp.gt.s32 	%p22, %r697, %r658;
	selp.b32 	%r698, 0, %r670, %p22;
	add.s32 	%r676, %r671, %r698;
	mov.b32 	%r677, 16;
	// begin inline asm
	shfl.sync.down.b32 %r675, %r676, %r677, %r658, %r679;
	// end inline asm
	add.s32 	%r699, %r586, 16;
	setp.gt.s32 	%p23, %r699, %r658;
	selp.b32 	%r700, 0, %r675, %p23;
	add.s32 	%r1283, %r676, %r700;
	add.s64 	%rd15, %rd1, 256;
$L__BB7_69:
	setp.ne.s32 	%p24, %r1286, 101;
	mov.b32 	%r701, -1;
	vote.sync.all.pred 	%p25, %p24, %r701;
	not.pred 	%p26, %p25;
	@%p26 bra 	$L__BB7_77;
	mul.wide.s32 	%rd97, %r1285, 8;
	add.s64 	%rd98, %rd15, %rd97;
	add.s64 	%rd96, %rd98, -256;
	// begin inline asm
	ld.acquire.gpu.v2.u32 {%r1286, %r1287}, [%rd96];
	// end inline asm
$L__BB7_71:
	setp.eq.s32 	%p34, %r1286, 99;
	mov.b32 	%r722, -1;
	vote.sync.any.pred 	%p35, %p34, %r722;
	not.pred 	%p36, %p35;
	@%p36 bra 	$L__BB7_76;
	mov.u32 	%r765, %nctaid.x;
	setp.gt.u32 	%p44, %r765, 499;
	@%p44 bra 	$L__BB7_74;
	membar.cta;
	bra.uni 	$L__BB7_75;
$L__BB7_74:
	mov.b32 	%r766, 350;
	// begin inline asm
	nanosleep.u32 %r766;
	// end inline asm
$L__BB7_75:
	// begin inline asm
	ld.acquire.gpu.v2.u32 {%r1286, %r1287}, [%rd96];
	// end inline asm
	bra.uni 	$L__BB7_71;
$L__BB7_76:
	setp.eq.s32 	%p37, %r1286, 101;
	mov.b32 	%r748, -1;
	vote.sync.ballot.b32 	%r749, %p37, %r748;
	and.b32  	%r750, %r749, %r654;
	or.b32  	%r751, %r750, -2147483648;
	add.s32 	%r752, %r751, -1;
	not.b32 	%r753, %r751;
	and.b32  	%r754, %r753, %r752;
	popc.b32 	%r727, %r754;
	mov.b32 	%r726, 1;
	// begin inline asm
	shfl.sync.down.b32 %r724, %r1287, %r726, %r727, %r748;
	// end inline asm
	setp.lt.s32 	%p39, %r586, %r727;
	selp.b32 	%r755, %r724, 0, %p39;
	add.s32 	%r730, %r755, %r1287;
	mov.b32 	%r731, 2;
	// begin inline asm
	shfl.sync.down.b32 %r729, %r730, %r731, %r727, %r748;
	// end inline asm
	add.s32 	%r756, %r586, 2;
	setp.gt.s32 	%p40, %r756, %r727;
	selp.b32 	%r757, 0, %r729, %p40;
	add.s32 	%r735, %r730, %r757;
	mov.b32 	%r736, 4;
	// begin inline asm
	shfl.sync.down.b32 %r734, %r735, %r736, %r727, %r748;
	// end inline asm
	add.s32 	%r758, %r586, 4;
	setp.gt.s32 	%p41, %r758, %r727;
	selp.b32 	%r759, 0, %r734, %p41;
	add.s32 	%r740, %r735, %r759;
	mov.b32 	%r741, 8;
	// begin inline asm
	shfl.sync.down.b32 %r739, %r740, %r741, %r727, %r748;
	// end inline asm
	add.s32 	%r760, %r586, 8;
	setp.gt.s32 	%p42, %r760, %r727;
	selp.b32 	%r761, 0, %r739, %p42;
	add.s32 	%r745, %r740, %r761;
	mov.b32 	%r746, 16;
	// begin inline asm
	shfl.sync.down.b32 %r744, %r745, %r746, %r727, %r748;
	// end inline asm
	add.s32 	%r762, %r586, 16;
	setp.gt.s32 	%p43, %r762, %r727;
	selp.b32 	%r763, 0, %r744, %p43;
	add.s32 	%r764, %r763, %r1283;
	add.s32 	%r1283, %r764, %r745;
	add.s32 	%r1285, %r1285, -32;
	bra.uni 	$L__BB7_69;
$L__BB7_77:
	mov.u32 	%r703, %tid.x;
	setp.ne.s32 	%p27, %r703, 0;
	@%p27 bra 	$L__BB7_79;
	add.s32 	%r705, %r1283, %r538;
	add.s64 	%rd75, %rd14, 256;
	mov.b32 	%r704, 101;
	// begin inline asm
	st.release.gpu.v2.u32 [%rd75], {%r704, %r705};
	// end inline asm
	cvta.to.global.u64 	%rd76, %rd2;
	mov.u32 	%r706, %ctaid.x;
	mul.wide.u32 	%rd77, %r706, 1558656;
	add.s64 	%rd78, %rd76, %rd77;
	st.global.u32 	[%rd78+36], %r1283;
	st.global.u32 	[%rd78+40], %r705;
$L__BB7_79:
	setp.ne.s32 	%p28, %r586, 0;
	mov.u32 	%r1288, %r540;
	@%p28 bra 	$L__BB7_81;
	cvta.to.global.u64 	%rd79, %rd2;
	mov.u32 	%r707, %ctaid.x;
	mul.wide.u32 	%rd80, %r707, 1558656;
	add.s64 	%rd81, %rd79, %rd80;
	st.global.u32 	[%rd81+20], %r1283;
	mov.u32 	%r1288, %r1283;
$L__BB7_81:
	bar.sync 	0;
	mov.u32 	%r708, %tid.x;
	setp.eq.s32 	%p29, %r708, 0;
	@%p29 bra 	$L__BB7_83;
	cvta.to.global.u64 	%rd82, %rd2;
	mov.u32 	%r709, %ctaid.x;
	mul.wide.u32 	%rd83, %r709, 1558656;
	add.s64 	%rd84, %rd82, %rd83;
	ld.global.u32 	%r710, [%rd84+20];
	add.s32 	%r1288, %r710, %r1288;
$L__BB7_83:
	ld.param.u32 	%r1106, [_ZN3cub18CUB_300001_SM_10006detail6select23DeviceSelectSweepKernelINS2_10policy_hubI15LINKLIST_MEMBERNS0_8NullTypeEiLb0ELNS0_10SelectImplE1EE10Policy1000EN6thrust24THRUST_300001_SM_1000_NS6detail15normal_iteratorINSB_10device_ptrIS5_EEEEPS6_SG_PlNS0_13ScanTileStateIiLb1EEEN4cuda3std3__410__not_fn_tI6is_delEES6_iNS2_19streaming_context_tIlLb1EEELS7_1EEEvT0_T1_T2_T3_T4_T5_T6_T7_iT8_NS1_7vsmem_tE_param_7];
	cvta.to.global.u64 	%rd85, %rd2;
	mov.u32 	%r711, %ctaid.x;
	mul.wide.u32 	%rd86, %r711, 1558656;
	add.s64 	%rd87, %rd85, %rd86;
	ld.global.u32 	%r712, [%rd87+40];
	mov.u32 	%r713, %nctaid.y;
	mov.u32 	%r714, %ctaid.y;
	mad.lo.s32 	%r715, %r711, %r713, %r714;
	shl.b32 	%r716, %r715, 7;
	sub.s32 	%r717, %r1106, %r716;
	add.s32 	%r718, %r717, %r712;
	add.s32 	%r1290, %r718, -128;
	setp.eq.s32 	%p30, %r1280, 0;
	setp.ge.s32 	%p31, %r1288, %r1290;
	or.pred  	%p32, %p30, %p31;
	@%p32 bra 	$L__BB7_87;
	mov.u64 	%rd89, %rd45;
	ld.param.u8 	%rs2, [%rd89];
	setp.ne.s16 	%p33, %rs2, 0;
	mov.b64 	%rd232, 0;
	@%p33 bra 	$L__BB7_86;
	mov.u64 	%rd90, %rd45;
	ld.param.u64 	%rd91, [%rd90+24];
	cvta.to.global.u64 	%rd92, %rd91;
	ld.global.u64 	%rd232, [%rd92];
$L__BB7_86:
	cvt.s64.s32 	%rd93, %r1288;
	add.s64 	%rd94, %rd232, %rd93;
	mad.lo.s64 	%rd95, %rd94, 6088, %rd4;
	st.global.v2.u32 	[%rd95], {%r1199, %r1200};
	st.global.v2.u32 	[%rd95+8], {%r1201, %r1202};
	st.global.v2.u32 	[%rd95+16], {%r1203, %r1204};
	st.global.v2.u32 	[%rd95+24], {%r1205, %r1206};
	st.global.v2.u32 	[%rd95+32], {%r1207, %r1208};
	st.global.v2.u32 	[%rd95+40], {%r1209, %r1210};
	st.global.v2.u32 	[%rd95+48], {%r1211, %r1212};
	st.global.v2.u32 	[%rd95+56], {%r1213, %r1214};
	st.global.v2.u32 	[%rd95+64], {%r1215, %r1216};
	st.global.v2.u32 	[%rd95+72], {%r1217, %r1218};
	st.global.v2.u32 	[%rd95+80], {%r1219, %r1220};
	st.global.v2.u32 	[%rd95+88], {%r1221, %r1222};
	st.global.v2.u32 	[%rd95+96], {%r1223, %r1224};
	st.global.v2.u32 	[%rd95+104], {%r1225, %r1226};
	st.global.v2.u32 	[%rd95+112], {%r1227, %r1228};
	st.global.v2.u32 	[%rd95+120], {%r1229, %r1230};
	st.global.v2.u32 	[%rd95+128], {%r1231, %r1232};
	st.global.v2.u32 	[%rd95+136], {%r1233, %r1234};
	st.global.v2.u32 	[%rd95+144], {%r1235, %r1236};
	st.global.v2.u32 	[%rd95+152], {%r1237, %r1238};
	st.global.v2.u32 	[%rd95+160], {%r1239, %r1240};
	st.global.v2.u32 	[%rd95+168], {%r1241, %r1242};
	st.global.v2.u32 	[%rd95+176], {%r1243, %r1244};
	st.global.v2.u32 	[%rd95+184], {%r1245, %r1246};
	st.global.v2.u32 	[%rd95+192], {%r1247, %r1248};
	st.global.v2.u32 	[%rd95+200], {%r1249, %r1250};
	st.global.v2.u32 	[%rd95+208], {%r1251, %r1252};
	st.global.v2.u32 	[%rd95+216], {%r1253, %r1254};
	st.global.v2.u32 	[%rd95+224], {%r1255, %r1256};
	st.global.v2.u32 	[%rd95+232], {%r1257, %r1258};
	st.global.v2.u32 	[%rd95+240], {%r1259, %r1260};
	st.global.v2.u32 	[%rd95+248], {%r1261, %r1262};
	st.global.v2.u32 	[%rd95+256], {%r1263, %r1264};
	st.global.v2.u32 	[%rd95+264], {%r1265, %r1266};
	st.global.v2.u32 	[%rd95+272], {%r1267, %r1268};
	st.global.v2.u32 	[%rd95+280], {%r1269, %r1270};
	st.global.v2.u32 	[%rd95+288], {%r1271, %r1272};
	st.global.v2.u32 	[%rd95+296], {%r1273, %r1274};
	st.global.v2.u32 	[%rd95+304], {%r1275, %r1276};
	st.global.v2.u32 	[%rd95+312], {%r1277, %r1278};
	st.global.u32 	[%rd95+320], %r1279;
	st.global.f64 	[%rd95+328], %fd5043;
	st.global.f64 	[%rd95+336], %fd5044;
	st.global.f64 	[%rd95+344], %fd5045;
	st.global.f64 	[%rd95+352], %fd5046;
	st.global.f64 	[%rd95+360], %fd5047;
	st.global.f64 	[%rd95+368], %fd5048;
	st.global.f64 	[%rd95+376], %fd5049;
	st.global.f64 	[%rd95+384], %fd5050;
	st.global.f64 	[%rd95+392], %fd5051;
	st.global.f64 	[%rd95+400], %fd5052;
	st.global.f64 	[%rd95+408], %fd5053;
	st.global.f64 	[%rd95+416], %fd5054;
	st.global.f64 	[%rd95+424], %fd5055;
	st.global.f64 	[%rd95+432], %fd5056;
	st.global.f64 	[%rd95+440], %fd5057;
	st.global.f64 	[%rd95+448], %fd5058;
	st.global.f64 	[%rd95+456], %fd5059;
	st.global.f64 	[%rd95+464], %fd5060;
	st.global.f64 	[%rd95+472], %fd5061;
	st.global.f64 	[%rd95+480], %fd5062;
	st.global.f64 	[%rd95+488], %fd5063;
	st.global.f64 	[%rd95+496], %fd5064;
	st.global.f64 	[%rd95+504], %fd5065;
	st.global.f64 	[%rd95+512], %fd5066;
	st.global.f64 	[%rd95+520], %fd5067;
	st.global.f64 	[%rd95+528], %fd5068;
	st.global.f64 	[%rd95+536], %fd5069;
	st.global.f64 	[%rd95+544], %fd5070;
	st.global.f64 	[%rd95+552], %fd5071;
	st.global.f64 	[%rd95+560], %fd5072;
	st.global.f64 	[%rd95+568], %fd5073;
	st.global.f64 	[%rd95+576], %fd5074;
	st.global.f64 	[%rd95+584], %fd5075;
	st.global.f64 	[%rd95+592], %fd5076;
	st.global.f64 	[%rd95+600], %fd5077;
	st.global.f64 	[%rd95+608], %fd5078;
	st.global.f64 	[%rd95+616], %fd5079;
	st.global.f64 	[%rd95+624], %fd5080;
	st.global.f64 	[%rd95+632], %fd5081;
	st.global.f64 	[%rd95+640], %fd5082;
	st.global.f64 	[%rd95+648], %fd5083;
	st.global.f64 	[%rd95+656], %fd5084;
	st.global.f64 	[%rd95+664], %fd5085;
	st.global.f64 	[%rd95+672], %fd5086;
	st.global.f64 	[%rd95+680], %fd5087;
	st.global.f64 	[%rd95+688], %fd5088;
	st.global.f64 	[%rd95+696], %fd5089;
	st.global.f64 	[%rd95+704], %fd5090;
	st.global.f64 	[%rd95+712], %fd5091;
	st.global.f64 	[%rd95+720], %fd5092;
	st.global.f64 	[%rd95+728], %fd5093;
	st.global.f64 	[%rd95+736], %fd5094;
	st.global.f64 	[%rd95+744], %fd5095;
	st.global.f64 	[%rd95+752], %fd5096;
	st.global.f64 	[%rd95+760], %fd5097;
	st.global.f64 	[%rd95+768], %fd5098;
	st.global.f64 	[%rd95+776], %fd5099;
	st.global.f64 	[%rd95+784], %fd5100;
	st.global.f64 	[%rd95+792], %fd5101;
	st.global.f64 	[%rd95+800], %fd5102;
	st.global.f64 	[%rd95+808], %fd5103;
	st.global.f64 	[%rd95+816], %fd5104;
	st.global.f64 	[%rd95+824], %fd5105;
	st.global.f64 	[%rd95+832], %fd5106;
	st.global.f64 	[%rd95+840], %fd5107;
	st.global.f64 	[%rd95+848], %fd5108;
	st.global.f64 	[%rd95+856], %fd5109;
	st.global.f64 	[%rd95+864], %fd5110;
	st.global.f64 	[%rd95+872], %fd5111;
	st.global.f64 	[%rd95+880], %fd5112;
	st.global.f64 	[%rd95+888], %fd5113;
	st.global.f64 	[%rd95+896], %fd5114;
	st.global.f64 	[%rd95+904], %fd5115;
	st.global.f64 	[%rd95+912], %fd5116;
	st.global.f64 	[%rd95+920], %fd5117;
	st.global.f64 	[%rd95+928], %fd5118;
	st.global.f64 	[%rd95+936], %fd5119;
	st.global.f64 	[%rd95+944], %fd5120;
	st.global.f64 	[%rd95+952], %fd5121;
	st.global.f64 	[%rd95+960], %fd5122;
	st.global.f64 	[%rd95+968], %fd5123;
	st.global.f64 	[%rd95+976], %fd5124;
	st.global.f64 	[%rd95+984], %fd5125;
	st.global.f64 	[%rd95+992], %fd5126;
	st.global.f64 	[%rd95+1000], %fd5127;
	st.global.f64 	[%rd95+1008], %fd5128;
	st.global.f64 	[%rd95+1016], %fd5129;
	st.global.f64 	[%rd95+1024], %fd5130;
	st.global.f64 	[%rd95+1032], %fd5131;
	st.global.f64 	[%rd95+1040], %fd5132;
	st.global.f64 	[%rd95+1048], %fd5133;
	st.global.f64 	[%rd95+1056], %fd5134;
	st.global.f64 	[%rd95+1064], %fd5135;
	st.global.f64 	[%rd95+1072], %fd5136;
	st.global.f64 	[%rd95+1080], %fd5137;
	st.global.f64 	[%rd95+1088], %fd5138;
	st.global.f64 	[%rd95+1096], %fd5139;
	st.global.f64 	[%rd95+1104], %fd5140;
	st.global.f64 	[%rd95+1112], %fd5141;
	st.global.f64 	[%rd95+1120], %fd5142;
	st.global.f64 	[%rd95+1128], %fd5143;
	st.global.f64 	[%rd95+1136], %fd5144;
	st.global.f64 	[%rd95+1144], %fd5145;
	st.global.f64 	[%rd95+1152], %fd5146;
	st.global.f64 	[%rd95+1160], %fd5147;
	st.global.f64 	[%rd95+1168], %fd5148;
	st.global.f64 	[%rd95+1176], %fd5149;
	st.global.f64 	[%rd95+1184], %fd5150;
	st.global.f64 	[%rd95+1192], %fd5151;
	st.global.f64 	[%rd95+1200], %fd5152;
	st.global.f64 	[%rd95+1208], %fd5153;
	st.global.f64 	[%rd95+1216], %fd5154;
	st.global.f64 	[%rd95+1224], %fd5155;
	st.global.f64 	[%rd95+1232], %fd5156;
	st.global.f64 	[%rd95+1240], %fd5157;
	st.global.f64 	[%rd95+1248], %fd5158;
	st.global.f64 	[%rd95+1256], %fd5159;
	st.global.f64 	[%rd95+1264], %fd5160;
	st.global.f64 	[%rd95+1272], %fd5161;
	st.global.f64 	[%rd95+1280], %fd5162;
	st.global.f64 	[%rd95+1288], %fd5163;
	st.global.f64 	[%rd95+1296], %fd5164;
	st.global.f64 	[%rd95+1304], %fd5165;
	st.global.f64 	[%rd95+1312], %fd5166;
	st.global.f64 	[%rd95+1320], %fd5167;
	st.global.f64 	[%rd95+1328], %fd5168;
	st.global.f64 	[%rd95+1336], %fd5169;
	st.global.f64 	[%rd95+1344], %fd5170;
	st.global.f64 	[%rd95+1352], %fd5171;
	st.global.f64 	[%rd95+1360], %fd5172;
	st.global.f64 	[%rd95+1368], %fd5173;
	st.global.f64 	[%rd95+1376], %fd5174;
	st.global.f64 	[%rd95+1384], %fd5175;
	st.global.f64 	[%rd95+1392], %fd5176;
	st.global.f64 	[%rd95+1400], %fd5177;
	st.global.f64 	[%rd95+1408], %fd5178;
	st.global.f64 	[%rd95+1416], %fd5179;
	st.global.f64 	[%rd95+1424], %fd5180;
	st.global.f64 	[%rd95+1432], %fd5181;
	st.global.f64 	[%rd95+1440], %fd5182;
	st.global.f64 	[%rd95+1448], %fd5183;
	st.global.f64 	[%rd95+1456], %fd5184;
	st.global.f64 	[%rd95+1464], %fd5185;
	st.global.f64 	[%rd95+1472], %fd5186;
	st.global.f64 	[%rd95+1480], %fd5187;
	st.global.f64 	[%rd95+1488], %fd5188;
	st.global.f64 	[%rd95+1496], %fd5189;
	st.global.f64 	[%rd95+1504], %fd5190;
	st.global.f64 	[%rd95+1512], %fd5191;
	st.global.f64 	[%rd95+1520], %fd5192;
	st.global.f64 	[%rd95+1528], %fd5193;
	st.global.f64 	[%rd95+1536], %fd5194;
	st.global.f64 	[%rd95+1544], %fd5195;
	st.global.f64 	[%rd95+1552], %fd5196;
	st.global.f64 	[%rd95+1560], %fd5197;
	st.global.f64 	[%rd95+1568], %fd5198;
	st.global.f64 	[%rd95+1576], %fd5199;
	st.global.f64 	[%rd95+1584], %fd5200;
	st.global.f64 	[%rd95+1592], %fd5201;
	st.global.f64 	[%rd95+1600], %fd5202;
	st.global.f64 	[%rd95+1608], %fd5203;
	st.global.f64 	[%rd95+1616], %fd5204;
	st.global.f64 	[%rd95+1624], %fd5205;
	st.global.f64 	[%rd95+1632], %fd5206;
	st.global.f64 	[%rd95+1640], %fd5207;
	st.global.f64 	[%rd95+1648], %fd5208;
	st.global.f64 	[%rd95+1656], %fd5209;
	st.global.f64 	[%rd95+1664], %fd5210;
	st.global.f64 	[%rd95+1672], %fd5211;
	st.global.f64 	[%rd95+1680], %fd5212;
	st.global.f64 	[%rd95+1688], %fd5213;
	st.global.f64 	[%rd95+1696], %fd5214;
	st.global.f64 	[%rd95+1704], %fd5215;
	st.global.f64 	[%rd95+1712], %fd5216;
	st.global.f64 	[%rd95+1720], %fd5217;
	st.global.f64 	[%rd95+1728], %fd5218;
	st.global.f64 	[%rd95+1736], %fd5219;
	st.global.f64 	[%rd95+1744], %fd5220;
	st.global.f64 	[%rd95+1752], %fd5221;
	st.global.f64 	[%rd95+1760], %fd5222;
	st.global.f64 	[%rd95+1768], %fd5223;
	st.global.f64 	[%rd95+1776], %fd5224;
	st.global.f64 	[%rd95+1784], %fd5225;
	st.global.f64 	[%rd95+1792], %fd5226;
	st.global.f64 	[%rd95+1800], %fd5227;
	st.global.f64 	[%rd95+1808], %fd5228;
	st.global.f64 	[%rd95+1816], %fd5229;
	st.global.f64 	[%rd95+1824], %fd5230;
	st.global.f64 	[%rd95+1832], %fd5231;
	st.global.f64 	[%rd95+1840], %fd5232;
	st.global.f64 	[%rd95+1848], %fd5233;
	st.global.f64 	[%rd95+1856], %fd5234;
	st.global.f64 	[%rd95+1864], %fd5235;
	st.global.f64 	[%rd95+1872], %fd5236;
	st.global.f64 	[%rd95+1880], %fd5237;
	st.global.f64 	[%rd95+1888], %fd5238;
	st.global.f64 	[%rd95+1896], %fd5239;
	st.global.f64 	[%rd95+1904], %fd5240;
	st.global.f64 	[%rd95+1912], %fd5241;
	st.global.f64 	[%rd95+1920], %fd5242;
	st.global.f64 	[%rd95+1928], %fd5243;
	st.global.f64 	[%rd95+1936], %fd5244;
	st.global.f64 	[%rd95+1944], %fd5245;
	st.global.f64 	[%rd95+1952], %fd5246;
	st.global.f64 	[%rd95+1960], %fd5247;
	st.global.f64 	[%rd95+1968], %fd5248;
	st.global.f64 	[%rd95+1976], %fd5249;
	st.global.f64 	[%rd95+1984], %fd5250;
	st.global.f64 	[%rd95+1992], %fd5251;
	st.global.f64 	[%rd95+2000], %fd5252;
	st.global.f64 	[%rd95+2008], %fd5253;
	st.global.f64 	[%rd95+2016], %fd5254;
	st.global.f64 	[%rd95+2024], %fd5255;
	st.global.f64 	[%rd95+2032], %fd5256;
	st.global.f64 	[%rd95+2040], %fd5257;
	st.global.f64 	[%rd95+2048], %fd5258;
	st.global.f64 	[%rd95+2056], %fd5259;
	st.global.f64 	[%rd95+2064], %fd5260;
	st.global.f64 	[%rd95+2072], %fd5261;
	st.global.f64 	[%rd95+2080], %fd5262;
	st.global.f64 	[%rd95+2088], %fd5263;
	st.global.f64 	[%rd95+2096], %fd5264;
	st.global.f64 	[%rd95+2104], %fd5265;
	st.global.f64 	[%rd95+2112], %fd5266;
	st.global.f64 	[%rd95+2120], %fd5267;
	st.global.f64 	[%rd95+2128], %fd5268;
	st.global.f64 	[%rd95+2136], %fd5269;
	st.global.f64 	[%rd95+2144], %fd5270;
	st.global.f64 	[%rd95+2152], %fd5271;
	st.global.f64 	[%rd95+2160], %fd5272;
	st.global.f64 	[%rd95+2168], %fd5273;
	st.global.f64 	[%rd95+2176], %fd5274;
	st.global.f64 	[%rd95+2184], %fd5275;
	st.global.f64 	[%rd95+2192], %fd5276;
	st.global.f64 	[%rd95+2200], %fd5277;
	st.global.f64 	[%rd95+2208], %fd5278;
	st.global.f64 	[%rd95+2216], %fd5279;
	st.global.f64 	[%rd95+2224], %fd5280;
	st.global.f64 	[%rd95+2232], %fd5281;
	st.global.f64 	[%rd95+2240], %fd5282;
	st.global.f64 	[%rd95+2248], %fd5283;
	st.global.f64 	[%rd95+2256], %fd5284;
	st.global.f64 	[%rd95+2264], %fd5285;
	st.global.f64 	[%rd95+2272], %fd5286;
	st.global.f64 	[%rd95+2280], %fd5287;
	st.global.f64 	[%rd95+2288], %fd5288;
	st.global.f64 	[%rd95+2296], %fd5289;
	st.global.f64 	[%rd95+2304], %fd5290;
	st.global.f64 	[%rd95+2312], %fd5291;
	st.global.f64 	[%rd95+2320], %fd5292;
	st.global.f64 	[%rd95+2328], %fd5293;
	st.global.f64 	[%rd95+2336], %fd5294;
	st.global.f64 	[%rd95+2344], %fd5295;
	st.global.f64 	[%rd95+2352], %fd5296;
	st.global.f64 	[%rd95+2360], %fd5297;
	st.global.f64 	[%rd95+2368], %fd5298;
	st.global.f64 	[%rd95+2376], %fd5299;
	st.global.f64 	[%rd95+2384], %fd5300;
	st.global.f64 	[%rd95+2392], %fd5301;
	st.global.f64 	[%rd95+2400], %fd5302;
	st.global.f64 	[%rd95+2408], %fd5303;
	st.global.f64 	[%rd95+2416], %fd5304;
	st.global.f64 	[%rd95+2424], %fd5305;
	st.global.f64 	[%rd95+2432], %fd5306;
	st.global.f64 	[%rd95+2440], %fd5307;
	st.global.f64 	[%rd95+2448], %fd5308;
	st.global.f64 	[%rd95+2456], %fd5309;
	st.global.f64 	[%rd95+2464], %fd5310;
	st.global.f64 	[%rd95+2472], %fd5311;
	st.global.f64 	[%rd95+2480], %fd5312;
	st.global.f64 	[%rd95+2488], %fd5313;
	st.global.f64 	[%rd95+2496], %fd5314;
	st.global.f64 	[%rd95+2504], %fd5315;
	st.global.f64 	[%rd95+2512], %fd5316;
	st.global.f64 	[%rd95+2520], %fd5317;
	st.global.f64 	[%rd95+2528], %fd5318;
	st.global.f64 	[%rd95+2536], %fd5319;
	st.global.f64 	[%rd95+2544], %fd5320;
	st.global.f64 	[%rd95+2552], %fd5321;
	st.global.f64 	[%rd95+2560], %fd5322;
	st.global.f64 	[%rd95+2568], %fd5323;
	st.global.f64 	[%rd95+2576], %fd5324;
	st.global.f64 	[%rd95+2584], %fd5325;
	st.global.f64 	[%rd95+2592], %fd5326;
	st.global.f64 	[%rd95+2600], %fd5327;
	st.global.f64 	[%rd95+2608], %fd5328;
	st.global.f64 	[%rd95+2616], %fd5329;
	st.global.f64 	[%rd95+2624], %fd5330;
	st.global.f64 	[%rd95+2632], %fd5331;
	st.global.f64 	[%rd95+2640], %fd5332;
	st.global.f64 	[%rd95+2648], %fd5333;
	st.global.f64 	[%rd95+2656], %fd5334;
	st.global.f64 	[%rd95+2664], %fd5335;
	st.global.f64 	[%rd95+2672], %fd5336;
	st.global.f64 	[%rd95+2680], %fd5337;
	st.global.f64 	[%rd95+2688], %fd5338;
	st.global.f64 	[%rd95+2696], %fd5339;
	st.global.f64 	[%rd95+2704], %fd5340;
	st.global.f64 	[%rd95+2712], %fd5341;
	st.global.f64 	[%rd95+2720], %fd5342;
	st.global.f64 	[%rd95+2728], %fd5343;
	st.global.f64 	[%rd95+2736], %fd5344;
	st.global.f64 	[%rd95+2744], %fd5345;
	st.global.f64 	[%rd95+2752], %fd5346;
	st.global.f64 	[%rd95+2760], %fd5347;
	st.global.f64 	[%rd95+2768], %fd5348;
	st.global.f64 	[%rd95+2776], %fd5349;
	st.global.f64 	[%rd95+2784], %fd5350;
	st.global.f64 	[%rd95+2792], %fd5351;
	st.global.f64 	[%rd95+2800], %fd5352;
	st.global.f64 	[%rd95+2808], %fd5353;
	st.global.f64 	[%rd95+2816], %fd5354;
	st.global.f64 	[%rd95+2824], %fd5355;
	st.global.f64 	[%rd95+2832], %fd5356;
	st.global.f64 	[%rd95+2840], %fd5357;
	st.global.f64 	[%rd95+2848], %fd5358;
	st.global.f64 	[%rd95+2856], %fd5359;
	st.global.f64 	[%rd95+2864], %fd5360;
	st.global.f64 	[%rd95+2872], %fd5361;
	st.global.f64 	[%rd95+2880], %fd5362;
	st.global.f64 	[%rd95+2888], %fd5363;
	st.global.f64 	[%rd95+2896], %fd5364;
	st.global.f64 	[%rd95+2904], %fd5365;
	st.global.f64 	[%rd95+2912], %fd5366;
	st.global.f64 	[%rd95+2920], %fd5367;
	st.global.f64 	[%rd95+2928], %fd5368;
	st.global.f64 	[%rd95+2936], %fd5369;
	st.global.f64 	[%rd95+2944], %fd5370;
	st.global.f64 	[%rd95+2952], %fd5371;
	st.global.f64 	[%rd95+2960], %fd5372;
	st.global.f64 	[%rd95+2968], %fd5373;
	st.global.f64 	[%rd95+2976], %fd5374;
	st.global.f64 	[%rd95+2984], %fd5375;
	st.global.f64 	[%rd95+2992], %fd5376;
	st.global.f64 	[%rd95+3000], %fd5377;
	st.global.f64 	[%rd95+3008], %fd5378;
	st.global.f64 	[%rd95+3016], %fd5379;
	st.global.f64 	[%rd95+3024], %fd5380;
	st.global.f64 	[%rd95+3032], %fd5381;
	st.global.f64 	[%rd95+3040], %fd5382;
	st.global.f64 	[%rd95+3048], %fd5383;
	st.global.f64 	[%rd95+3056], %fd5384;
	st.global.f64 	[%rd95+3064], %fd5385;
	st.global.f64 	[%rd95+3072], %fd5386;
	st.global.f64 	[%rd95+3080], %fd5387;
	st.global.f64 	[%rd95+3088], %fd5388;
	st.global.f64 	[%rd95+3096], %fd5389;
	st.global.f64 	[%rd95+3104], %fd5390;
	st.global.f64 	[%rd95+3112], %fd5391;
	st.global.f64 	[%rd95+3120], %fd5392;
	st.global.f64 	[%rd95+3128], %fd5393;
	st.global.f64 	[%rd95+3136], %fd5394;
	st.global.f64 	[%rd95+3144], %fd5395;
	st.global.f64 	[%rd95+3152], %fd5396;
	st.global.f64 	[%rd95+3160], %fd5397;
	st.global.f64 	[%rd95+3168], %fd5398;
	st.global.f64 	[%rd95+3176], %fd5399;
	st.global.f64 	[%rd95+3184], %fd5400;
	st.global.f64 	[%rd95+3192], %fd5401;
	st.global.f64 	[%rd95+3200], %fd5402;
	st.global.f64 	[%rd95+3208], %fd5403;
	st.global.f64 	[%rd95+3216], %fd5404;
	st.global.f64 	[%rd95+3224], %fd5405;
	st.global.f64 	[%rd95+3232], %fd5406;
	st.global.f64 	[%rd95+3240], %fd5407;
	st.global.f64 	[%rd95+3248], %fd5408;
	st.global.f64 	[%rd95+3256], %fd5409;
	st.global.f64 	[%rd95+3264], %fd5410;
	st.global.f64 	[%rd95+3272], %fd5411;
	st.global.f64 	[%rd95+3280], %fd5412;
	st.global.f64 	[%rd95+3288], %fd5413;
	st.global.f64 	[%rd95+3296], %fd5414;
	st.global.f64 	[%rd95+3304], %fd5415;
	st.global.f64 	[%rd95+3312], %fd5416;
	st.global.f64 	[%rd95+3320], %fd5417;
	st.global.f64 	[%rd95+3328], %fd5418;
	st.global.f64 	[%rd95+3336], %fd5419;
	st.global.f64 	[%rd95+3344], %fd5420;
	st.global.f64 	[%rd95+3352], %fd5421;
	st.global.f64 	[%rd95+3360], %fd5422;
	st.global.f64 	[%rd95+3368], %fd5423;
	st.global.f64 	[%rd95+3376], %fd5424;
	st.global.f64 	[%rd95+3384], %fd5425;
	st.global.f64 	[%rd95+3392], %fd5426;
	st.global.f64 	[%rd95+3400], %fd5427;
	st.global.f64 	[%rd95+3408], %fd5428;
	st.global.f64 	[%rd95+3416], %fd5429;
	st.global.f64 	[%rd95+3424], %fd5430;
	st.global.f64 	[%rd95+3432], %fd5431;
	st.global.f64 	[%rd95+3440], %fd5432;
	st.global.f64 	[%rd95+3448], %fd5433;
	st.global.f64 	[%rd95+3456], %fd5434;
	st.global.f64 	[%rd95+3464], %fd5435;
	st.global.f64 	[%rd95+3472], %fd5436;
	st.global.f64 	[%rd95+3480], %fd5437;
	st.global.f64 	[%rd95+3488], %fd5438;
	st.global.f64 	[%rd95+3496], %fd5439;
	st.global.f64 	[%rd95+3504], %fd5440;
	st.global.f64 	[%rd95+3512], %fd5441;
	st.global.f64 	[%rd95+3520], %fd5442;
	st.global.f64 	[%rd95+3528], %fd5443;
	st.global.f64 	[%rd95+3536], %fd5444;
	st.global.f64 	[%rd95+3544], %fd5445;
	st.global.f64 	[%rd95+3552], %fd5446;
	st.global.f64 	[%rd95+3560], %fd5447;
	st.global.f64 	[%rd95+3568], %fd5448;
	st.global.f64 	[%rd95+3576], %fd5449;
	st.global.f64 	[%rd95+3584], %fd5450;
	st.global.f64 	[%rd95+3592], %fd5451;
	st.global.f64 	[%rd95+3600], %fd5452;
	st.global.f64 	[%rd95+3608], %fd5453;
	st.global.f64 	[%rd95+3616], %fd5454;
	st.global.f64 	[%rd95+3624], %fd5455;
	st.global.f64 	[%rd95+3632], %fd5456;
	st.global.f64 	[%rd95+3640], %fd5457;
	st.global.f64 	[%rd95+3648], %fd5458;
	st.global.f64 	[%rd95+3656], %fd5459;
	st.global.f64 	[%rd95+3664], %fd5460;
	st.global.f64 	[%rd95+3672], %fd5461;
	st.global.f64 	[%rd95+3680], %fd5462;
	st.global.f64 	[%rd95+3688], %fd5463;
	st.global.f64 	[%rd95+3696], %fd5464;
	st.global.f64 	[%rd95+3704], %fd5465;
	st.global.f64 	[%rd95+3712], %fd5466;
	st.global.f64 	[%rd95+3720], %fd5467;
	st.global.f64 	[%rd95+3728], %fd5468;
	st.global.f64 	[%rd95+3736], %fd5469;
	st.global.f64 	[%rd95+3744], %fd5470;
	st.global.f64 	[%rd95+3752], %fd5471;
	st.global.f64 	[%rd95+3760], %fd5472;
	st.global.f64 	[%rd95+3768], %fd5473;
	st.global.f64 	[%rd95+3776], %fd5474;
	st.global.f64 	[%rd95+3784], %fd5475;
	st.global.f64 	[%rd95+3792], %fd5476;
	st.global.f64 	[%rd95+3800], %fd5477;
	st.global.f64 	[%rd95+3808], %fd5478;
	st.global.f64 	[%rd95+3816], %fd5479;
	st.global.f64 	[%rd95+3824], %fd5480;
	st.global.f64 	[%rd95+3832], %fd5481;
	st.global.f64 	[%rd95+3840], %fd5482;
	st.global.f64 	[%rd95+3848], %fd5483;
	st.global.f64 	[%rd95+3856], %fd5484;
	st.global.f64 	[%rd95+3864], %fd5485;
	st.global.f64 	[%rd95+3872], %fd5486;
	st.global.f64 	[%rd95+3880], %fd5487;
	st.global.f64 	[%rd95+3888], %fd5488;
	st.global.f64 	[%rd95+3896], %fd5489;
	st.global.f64 	[%rd95+3904], %fd5490;
	st.global.f64 	[%rd95+3912], %fd5491;
	st.global.f64 	[%rd95+3920], %fd5492;
	st.global.f64 	[%rd95+3928], %fd5493;
	st.global.f64 	[%rd95+3936], %fd5494;
	st.global.f64 	[%rd95+3944], %fd5495;
	st.global.f64 	[%rd95+3952], %fd5496;
	st.global.f64 	[%rd95+3960], %fd5497;
	st.global.f64 	[%rd95+3968], %fd5498;
	st.global.f64 	[%rd95+3976], %fd5499;
	st.global.f64 	[%rd95+3984], %fd5500;
	st.global.f64 	[%rd95+3992], %fd5501;
	st.global.f64 	[%rd95+4000], %fd5502;
	st.global.f64 	[%rd95+4008], %fd5503;
	st.global.f64 	[%rd95+4016], %fd5504;
	st.global.f64 	[%rd95+4024], %fd5505;
	st.global.f64 	[%rd95+4032], %fd5506;
	st.global.f64 	[%rd95+4040], %fd5507;
	st.global.f64 	[%rd95+4048], %fd5508;
	st.global.f64 	[%rd95+4056], %fd5509;
	st.global.f64 	[%rd95+4064], %fd5510;
	st.global.f64 	[%rd95+4072], %fd5511;
	st.global.f64 	[%rd95+4080], %fd5512;
	st.global.f64 	[%rd95+4088], %fd5513;
	st.global.f64 	[%rd95+4096], %fd5514;
	st.global.f64 	[%rd95+4104], %fd5515;
	st.global.f64 	[%rd95+4112], %fd5516;
	st.global.f64 	[%rd95+4120], %fd5517;
	st.global.f64 	[%rd95+4128], %fd5518;
	st.global.f64 	[%rd95+4136], %fd5519;
	st.global.f64 	[%rd95+4144], %fd5520;
	st.global.f64 	[%rd95+4152], %fd5521;
	st.global.f64 	[%rd95+4160], %fd5522;
	st.global.f64 	[%rd95+4168], %fd5523;
	st.global.f64 	[%rd95+4176], %fd5524;
	st.global.f64 	[%rd95+4184], %fd5525;
	st.global.f64 	[%rd95+4192], %fd5526;
	st.global.f64 	[%rd95+4200], %fd5527;
	st.global.f64 	[%rd95+4208], %fd5528;
	st.global.f64 	[%rd95+4216], %fd5529;
	st.global.f64 	[%rd95+4224], %fd5530;
	st.global.f64 	[%rd95+4232], %fd5531;
	st.global.f64 	[%rd95+4240], %fd5532;
	st.global.f64 	[%rd95+4248], %fd5533;
	st.global.f64 	[%rd95+4256], %fd5534;
	st.global.f64 	[%rd95+4264], %fd5535;
	st.global.f64 	[%rd95+4272], %fd5536;
	st.global.f64 	[%rd95+4280], %fd5537;
	st.global.f64 	[%rd95+4288], %fd5538;
	st.global.f64 	[%rd95+4296], %fd5539;
	st.global.f64 	[%rd95+4304], %fd5540;
	st.global.f64 	[%rd95+4312], %fd5541;
	st.global.f64 	[%rd95+4320], %fd5542;
	st.global.f64 	[%rd95+4328], %fd5543;
	st.global.f64 	[%rd95+4336], %fd5544;
	st.global.f64 	[%rd95+4344], %fd5545;
	st.global.f64 	[%rd95+4352], %fd5546;
	st.global.f64 	[%rd95+4360], %fd5547;
	st.global.f64 	[%rd95+4368], %fd5548;
	st.global.f64 	[%rd95+4376], %fd5549;
	st.global.f64 	[%rd95+4384], %fd5550;
	st.global.f64 	[%rd95+4392], %fd5551;
	st.global.f64 	[%rd95+4400], %fd5552;
	st.global.f64 	[%rd95+4408], %fd5553;
	st.global.f64 	[%rd95+4416], %fd5554;
	st.global.f64 	[%rd95+4424], %fd5555;
	st.global.f64 	[%rd95+4432], %fd5556;
	st.global.f64 	[%rd95+4440], %fd5557;
	st.global.f64 	[%rd95+4448], %fd5558;
	st.global.f64 	[%rd95+4456], %fd5559;
	st.global.f64 	[%rd95+4464], %fd5560;
	st.global.f64 	[%rd95+4472], %fd5561;
	st.global.f64 	[%rd95+4480], %fd5562;
	st.global.f64 	[%rd95+4488], %fd5563;
	st.global.f64 	[%rd95+4496], %fd5564;
	st.global.f64 	[%rd95+4504], %fd5565;
	st.global.f64 	[%rd95+4512], %fd5566;
	st.global.f64 	[%rd95+4520], %fd5567;
	st.global.f64 	[%rd95+4528], %fd5568;
	st.global.f64 	[%rd95+4536], %fd5569;
	st.global.f64 	[%rd95+4544], %fd5570;
	st.global.f64 	[%rd95+4552], %fd5571;
	st.global.f64 	[%rd95+4560], %fd5572;
	st.global.f64 	[%rd95+4568], %fd5573;
	st.global.f64 	[%rd95+4576], %fd5574;
	st.global.f64 	[%rd95+4584], %fd5575;
	st.global.f64 	[%rd95+4592], %fd5576;
	st.global.f64 	[%rd95+4600], %fd5577;
	st.global.f64 	[%rd95+4608], %fd5578;
	st.global.f64 	[%rd95+4616], %fd5579;
	st.global.f64 	[%rd95+4624], %fd5580;
	st.global.f64 	[%rd95+4632], %fd5581;
	st.global.f64 	[%rd95+4640], %fd5582;
	st.global.f64 	[%rd95+4648], %fd5583;
	st.global.f64 	[%rd95+4656], %fd5584;
	st.global.f64 	[%rd95+4664], %fd5585;
	st.global.f64 	[%rd95+4672], %fd5586;
	st.global.f64 	[%rd95+4680], %fd5587;
	st.global.f64 	[%rd95+4688], %fd5588;
	st.global.f64 	[%rd95+4696], %fd5589;
	st.global.f64 	[%rd95+4704], %fd5590;
	st.global.f64 	[%rd95+4712], %fd5591;
	st.global.f64 	[%rd95+4720], %fd5592;
	st.global.f64 	[%rd95+4728], %fd5593;
	st.global.f64 	[%rd95+4736], %fd5594;
	st.global.f64 	[%rd95+4744], %fd5595;
	st.global.f64 	[%rd95+4752], %fd5596;
	st.global.f64 	[%rd95+4760], %fd5597;
	st.global.f64 	[%rd95+4768], %fd5598;
	st.global.f64 	[%rd95+4776], %fd5599;
	st.global.f64 	[%rd95+4784], %fd5600;
	st.global.f64 	[%rd95+4792], %fd5601;
	st.global.f64 	[%rd95+4800], %fd5602;
	st.global.f64 	[%rd95+4808], %fd5603;
	st.global.f64 	[%rd95+4816], %fd5604;
	st.global.f64 	[%rd95+4824], %fd5605;
	st.global.f64 	[%rd95+4832], %fd5606;
	st.global.f64 	[%rd95+4840], %fd5607;
	st.global.f64 	[%rd95+4848], %fd5608;
	st.global.f64 	[%rd95+4856], %fd5609;
	st.global.f64 	[%rd95+4864], %fd5610;
	st.global.f64 	[%rd95+4872], %fd5611;
	st.global.f64 	[%rd95+4880], %fd5612;
	st.global.f64 	[%rd95+4888], %fd5613;
	st.global.f64 	[%rd95+4896], %fd5614;
	st.global.f64 	[%rd95+4904], %fd5615;
	st.global.f64 	[%rd95+4912], %fd5616;
	st.global.f64 	[%rd95+4920], %fd5617;
	st.global.f64 	[%rd95+4928], %fd5618;
	st.global.f64 	[%rd95+4936], %fd5619;
	st.global.f64 	[%rd95+4944], %fd5620;
	st.global.f64 	[%rd95+4952], %fd5621;
	st.global.f64 	[%rd95+4960], %fd5622;
	st.global.f64 	[%rd95+4968], %fd5623;
	st.global.f64 	[%rd95+4976], %fd5624;
	st.global.f64 	[%rd95+4984], %fd5625;
	st.global.f64 	[%rd95+4992], %fd5626;
	st.global.f64 	[%rd95+5000], %fd5627;
	st.global.f64 	[%rd95+5008], %fd5628;
	st.global.f64 	[%rd95+5016], %fd5629;
	st.global.f64 	[%rd95+5024], %fd5630;
	st.global.f64 	[%rd95+5032], %fd5631;
	st.global.f64 	[%rd95+5040], %fd5632;
	st.global.f64 	[%rd95+5048], %fd5633;
	st.global.f64 	[%rd95+5056], %fd5634;
	st.global.f64 	[%rd95+5064], %fd5635;
	st.global.f64 	[%rd95+5072], %fd5636;
	st.global.f64 	[%rd95+5080], %fd5637;
	st.global.f64 	[%rd95+5088], %fd5638;
	st.global.f64 	[%rd95+5096], %fd5639;
	st.global.f64 	[%rd95+5104], %fd5640;
	st.global.f64 	[%rd95+5112], %fd5641;
	st.global.f64 	[%rd95+5120], %fd5642;
	st.global.f64 	[%rd95+5128], %fd5643;
	st.global.f64 	[%rd95+5136], %fd5644;
	st.global.f64 	[%rd95+5144], %fd5645;
	st.global.f64 	[%rd95+5152], %fd5646;
	st.global.f64 	[%rd95+5160], %fd5647;
	st.global.f64 	[%rd95+5168], %fd5648;
	st.global.f64 	[%rd95+5176], %fd5649;
	st.global.f64 	[%rd95+5184], %fd5650;
	st.global.f64 	[%rd95+5192], %fd5651;
	st.global.f64 	[%rd95+5200], %fd5652;
	st.global.f64 	[%rd95+5208], %fd5653;
	st.global.f64 	[%rd95+5216], %fd5654;
	st.global.f64 	[%rd95+5224], %fd5655;
	st.global.f64 	[%rd95+5232], %fd5656;
	st.global.f64 	[%rd95+5240], %fd5657;
	st.global.f64 	[%rd95+5248], %fd5658;
	st.global.f64 	[%rd95+5256], %fd5659;
	st.global.f64 	[%rd95+5264], %fd5660;
	st.global.f64 	[%rd95+5272], %fd5661;
	st.global.f64 	[%rd95+5280], %fd5662;
	st.global.f64 	[%rd95+5288], %fd5663;
	st.global.f64 	[%rd95+5296], %fd5664;
	st.global.f64 	[%rd95+5304], %fd5665;
	st.global.f64 	[%rd95+5312], %fd5666;
	st.global.f64 	[%rd95+5320], %fd5667;
	st.global.f64 	[%rd95+5328], %fd5668;
	st.global.f64 	[%rd95+5336], %fd5669;
	st.global.f64 	[%rd95+5344], %fd5670;
	st.global.f64 	[%rd95+5352], %fd5671;
	st.global.f64 	[%rd95+5360], %fd5672;
	st.global.f64 	[%rd95+5368], %fd5673;
	st.global.f64 	[%rd95+5376], %fd5674;
	st.global.f64 	[%rd95+5384], %fd5675;
	st.global.f64 	[%rd95+5392], %fd5676;
	st.global.f64 	[%rd95+5400], %fd5677;
	st.global.f64 	[%rd95+5408], %fd5678;
	st.global.f64 	[%rd95+5416], %fd5679;
	st.global.f64 	[%rd95+5424], %fd5680;
	st.global.f64 	[%rd95+5432], %fd5681;
	st.global.f64 	[%rd95+5440], %fd5682;
	st.global.f64 	[%rd95+5448], %fd5683;
	st.global.f64 	[%rd95+5456], %fd5684;
	st.global.f64 	[%rd95+5464], %fd5685;
	st.global.f64 	[%rd95+5472], %fd5686;
	st.global.f64 	[%rd95+5480], %fd5687;
	st.global.f64 	[%rd95+5488], %fd5688;
	st.global.f64 	[%rd95+5496], %fd5689;
	st.global.f64 	[%rd95+5504], %fd5690;
	st.global.f64 	[%rd95+5512], %fd5691;
	st.global.f64 	[%rd95+5520], %fd5692;
	st.global.f64 	[%rd95+5528], %fd5693;
	st.global.f64 	[%rd95+5536], %fd5694;
	st.global.f64 	[%rd95+5544], %fd5695;
	st.global.f64 	[%rd95+5552], %fd5696;
	st.global.f64 	[%rd95+5560], %fd5697;
	st.global.f64 	[%rd95+5568], %fd5698;
	st.global.f64 	[%rd95+5576], %fd5699;
	st.global.f64 	[%rd95+5584], %fd5700;
	st.global.f64 	[%rd95+5592], %fd5701;
	st.global.f64 	[%rd95+5600], %fd5702;
	st.global.f64 	[%rd95+5608], %fd5703;
	st.global.f64 	[%rd95+5616], %fd5704;
	st.global.f64 	[%rd95+5624], %fd5705;
	st.global.f64 	[%rd95+5632], %fd5706;
	st.global.f64 	[%rd95+5640], %fd5707;
	st.global.f64 	[%rd95+5648], %fd5708;
	st.global.f64 	[%rd95+5656], %fd5709;
	st.global.f64 	[%rd95+5664], %fd5710;
	st.global.f64 	[%rd95+5672], %fd5711;
	st.global.f64 	[%rd95+5680], %fd5712;
	st.global.f64 	[%rd95+5688], %fd5713;
	st.global.f64 	[%rd95+5696], %fd5714;
	st.global.f64 	[%rd95+5704], %fd5715;
	st.global.f64 	[%rd95+5712], %fd5716;
	st.global.f64 	[%rd95+5720], %fd5717;
	st.global.f64 	[%rd95+5728], %fd5718;
	st.global.f64 	[%rd95+5736], %fd5719;
	st.global.f64 	[%rd95+5744], %fd5720;
	st.global.f64 	[%rd95+5752], %fd5721;
	st.global.f64 	[%rd95+5760], %fd5722;
	st.global.f64 	[%rd95+5768], %fd5723;
	st.global.f64 	[%rd95+5776], %fd5724;
	st.global.f64 	[%rd95+5784], %fd5725;
	st.global.f64 	[%rd95+5792], %fd5726;
	st.global.f64 	[%rd95+5800], %fd5727;
	st.global.f64 	[%rd95+5808], %fd5728;
	st.global.f64 	[%rd95+5816], %fd5729;
	st.global.f64 	[%rd95+5824], %fd5730;
	st.global.f64 	[%rd95+5832], %fd5731;
	st.global.f64 	[%rd95+5840], %fd5732;
	st.global.f64 	[%rd95+5848], %fd5733;
	st.global.f64 	[%rd95+5856], %fd5734;
	st.global.f64 	[%rd95+5864], %fd5735;
	st.global.f64 	[%rd95+5872], %fd5736;
	st.global.f64 	[%rd95+5880], %fd5737;
	st.global.f64 	[%rd95+5888], %fd5738;
	st.global.f64 	[%rd95+5896], %fd5739;
	st.global.f64 	[%rd95+5904], %fd5740;
	st.global.f64 	[%rd95+5912], %fd5741;
	st.global.f64 	[%rd95+5920], %fd5742;
	st.global.f64 	[%rd95+5928], %fd5743;
	st.global.f64 	[%rd95+5936], %fd5744;
	st.global.f64 	[%rd95+5944], %fd5745;
	st.global.f64 	[%rd95+5952], %fd5746;
	st.global.f64 	[%rd95+5960], %fd5747;
	st.global.f64 	[%rd95+5968], %fd5748;
	st.global.f64 	[%rd95+5976], %fd5749;
	st.global.f64 	[%rd95+5984], %fd5750;
	st.global.f64 	[%rd95+5992], %fd5751;
	st.global.f64 	[%rd95+6000], %fd5752;
	st.global.f64 	[%rd95+6008], %fd5753;
	st.global.f64 	[%rd95+6016], %fd5754;
	st.global.f64 	[%rd95+6024], %fd5755;
	st.global.f64 	[%rd95+6032], %fd5756;
	st.global.f64 	[%rd95+6040], %fd5757;
	st.global.f64 	[%rd95+6048], %fd5758;
	st.global.f64 	[%rd95+6056], %fd5759;
	st.global.f64 	[%rd95+6064], %fd5760;
	st.global.f64 	[%rd95+6072], %fd5761;
	st.global.f64 	[%rd95+6080], %fd5762;
$L__BB7_87:
	mov.u32 	%r848, %tid.x;
	setp.ne.s32 	%p58, %r848, 0;
	@%p58 bra 	$L__BB7_95;
	mov.u64 	%rd18, %rd45;
	ld.param.u8 	%rs5, [%rd18+1];
	setp.eq.s16 	%p59, %rs5, 0;
	@%p59 bra 	$L__BB7_92;
	ld.param.u8 	%rs6, [%rd18];
	setp.ne.s16 	%p60, %rs6, 0;
	mov.b64 	%rd233, 0;
	@%p60 bra 	$L__BB7_91;
	ld.param.u64 	%rd130, [%rd18+24];
	cvta.to.global.u64 	%rd131, %rd130;
	ld.global.u64 	%rd233, [%rd131];
$L__BB7_91:
	ld.param.u64 	%rd228, [_ZN3cub18CUB_300001_SM_10006detail6select23DeviceSelectSweepKernelINS2_10policy_hubI15LINKLIST_MEMBERNS0_8NullTypeEiLb0ELNS0_10SelectImplE1EE10Policy1000EN6thrust24THRUST_300001_SM_1000_NS6detail15normal_iteratorINSB_10device_ptrIS5_EEEEPS6_SG_PlNS0_13ScanTileStateIiLb1EEEN4cuda3std3__410__not_fn_tI6is_delEES6_iNS2_19streaming_context_tIlLb1EEELS7_1EEEvT0_T1_T2_T3_T4_T5_T6_T7_iT8_NS1_7vsmem_tE_param_3];
	cvt.s64.s32 	%rd132, %r1290;
	add.s64 	%rd133, %rd233, %rd132;
	cvta.to.global.u64 	%rd134, %rd228;
	st.global.u64 	[%rd134], %rd133;
	bra.uni 	$L__BB7_95;
$L__BB7_92:
	ld.param.u8 	%rs7, [%rd18];
	setp.ne.s16 	%p61, %rs7, 0;
	mov.b64 	%rd234, 0;
	@%p61 bra 	$L__BB7_94;
	ld.param.u64 	%rd136, [%rd18+24];
	cvta.to.global.u64 	%rd137, %rd136;
	ld.global.u64 	%rd234, [%rd137];
$L__BB7_94:
	cvt.s64.s32 	%rd138, %r1290;
	add.s64 	%rd139, %rd234, %rd138;
	ld.param.u64 	%rd140, [%rd18+32];
	cvta.to.global.u64 	%rd141, %rd140;
	st.global.u64 	[%rd141], %rd139;
$L__BB7_95:
	bar.sync 	0;
	mov.u32 	%r1099, %tid.x;
	mov.u32 	%r1100, %ntid.x;
	shl.b32 	%r1101, %r1100, 7;
	cvt.u64.u32 	%rd23, %r1101;
	shl.b32 	%r1102, %r1099, 7;
	cvt.u64.u32 	%rd236, %r1102;
	mov.u32 	%r1103, %ctaid.x;
	mul.wide.u32 	%rd25, %r1103, 1558656;
	add.s64 	%rd235, %rd25, %rd236;
	and.b64  	%rd27, %rd2, 127;
	setp.eq.s64 	%p115, %rd27, 0;
	sub.s64 	%rd220, 128, %rd27;
	neg.s64 	%rd28, %rd27;
	selp.b64 	%rd29, 0, %rd220, %p115;
	add.s64 	%rd221, %rd29, %rd25;
	cvta.to.global.u64 	%rd222, %rd2;
	add.s64 	%rd223, %rd221, %rd222;
	add.s64 	%rd30, %rd223, -128;
$L__BB7_96:
	setp.ne.s64 	%p116, %rd27, 0;
	cvta.to.global.u64 	%rd224, %rd2;
	add.s64 	%rd226, %rd224, %rd25;
	add.s64 	%rd33, %rd226, %rd236;
	add.s64 	%rd34, %rd235, %rd29;
	@%p116 bra 	$L__BB7_99;
	add.s64 	%rd237, %rd30, %rd236;
	add.s64 	%rd36, %rd33, %rd28;
	add.s64 	%rd238, %rd2, %rd34;
$L__BB7_98:
	// begin inline asm
	discard.global.L2 [%rd238], 128;
	// end inline asm
	add.s64 	%rd238, %rd238, 128;
	add.s64 	%rd237, %rd237, 128;
	setp.lt.u64 	%p117, %rd237, %rd36;
	@%p117 bra 	$L__BB7_98;
$L__BB7_99:
	add.s64 	%rd236, %rd236, %rd23;
	add.s64 	%rd235, %rd236, %rd25;
	setp.lt.u64 	%p118, %rd236, 1558656;
	@%p118 bra 	$L__BB7_96;
	ret;

}


// ===== COMPILED SASS (sm_100) =====

	.target	sm_100

	.elftype	@"ET_EXEC"


//--------------------- .note.nv.tkinfo           --------------------------
	.section	.note.nv.tkinfo,"",@"SHT_NOTE"
	.sectionflags	@"SHF_NOTE_NV_TKINFO"
	.tkinfo
        /*0018*/ 	.word	0x00000002
        /*0030*/ 	.string	""
        /*0030*/ 	.string	"ptxas"
        /*0030*/ 	.string	"Cuda compilation tools, release 13.0, V13.0.88"
        /*0030*/ 	.string	"Build cuda_13.0.r13.0/compiler.36424714_0"
        /*0030*/ 	.string	"-arch sm_100 -m 64 "



//--------------------- .note.nv.cuinfo           --------------------------
	.section	.note.nv.cuinfo,"",@"SHT_NOTE"
	.sectionflags	@"SHF_NOTE_NV_CUINFO"
        /*0018*/ 	.short	0x0002
        /*001a*/ 	.short	0x0064
        /*001c*/ 	.short	0x0082
	.zero		2


//--------------------- .nv.info                  --------------------------
	.section	.nv.info,"",@"SHT_CUDA_INFO"
	.align	4


	//----- nvinfo : EIATTR_REGCOUNT
	.align		4
        /*0000*/ 	.byte	0x04, 0x2f
        /*0002*/ 	.short	(.L_44 - .L_43)
	.align		4
.L_43:
        /*0004*/ 	.word	index@(_ZN3cub18CUB_300001_SM_10006detail11EmptyKernelIvEEvv)
        /*0008*/ 	.word	0x00000004


	//----- nvinfo : EIATTR_FRAME_SIZE
	.align		4
.L_44:
        /*000c*/ 	.byte	0x04, 0x11
        /*000e*/ 	.short	(.L_46 - .L_45)
	.align		4
.L_45:
        /*0010*/ 	.word	index@(_ZN3cub18CUB_300001_SM_10006detail11EmptyKernelIvEEvv)
        /*0014*/ 	.word	0x00000000


	//----- nvinfo : EIATTR_REGCOUNT
	.align		4
.L_46:
        /*0018*/ 	.byte	0x04, 0x2f
        /*001a*/ 	.short	(.L_48 - .L_47)
	.align		4
.L_47:
        /*001c*/ 	.word	index@(_ZN3cub18CUB_300001_SM_10006detail8for_each13static_kernelINS2_12policy_hub_t12policy_500_tEmN6thrust24THRUST_300001_SM_1000_NS8cuda_cub20__uninitialized_fill7functorINS7_10device_ptrIiEEiEEEEvT0_T1_)
        /*0020*/ 	.word	0x00000008


	//----- nvinfo : EIATTR_FRAME_SIZE
	.align		4
.L_48:
        /*0024*/ 	.byte	0x04, 0x11
        /*0026*/ 	.short	(.L_50 - .L_49)
	.align		4
.L_49:
        /*0028*/ 	.word	index@(_ZN3cub18CUB_300001_SM_10006detail8for_each13static_kernelINS2_12policy_hub_t12policy_500_tEmN6thrust24THRUST_300001_SM_1000_NS8cuda_cub20__uninitialized_fill7functorINS7_10device_ptrIiEEiEEEEvT0_T1_)
        /*002c*/ 	.word	0x00000000


	//----- nvinfo : EIATTR_REGCOUNT
	.align		4
.L_50:
        /*0030*/ 	.byte	0x04, 0x2f
        /*0032*/ 	.short	(.L_52 - .L_51)
	.align		4
.L_51:
        /*0034*/ 	.word	index@(_ZN3cub18CUB_300001_SM_10006detail8for_each13static_kernelINS2_12policy_hub_t12policy_500_tElN6thrust24THRUST_300001_SM_1000_NS8cuda_cub10__tabulate7functorINS7_6detail15normal_iteratorINS7_10device_ptrIiEEEENS7_6system6detail7generic6detail22compute_sequence_valueIivEElEEEEvT0_T1_)
        /*0038*/ 	.word	0x0000000a


	//----- nvinfo : EIATTR_FRAME_SIZE
	.align		4
.L_52:
        /*003c*/ 	.byte	0x04, 0x11
        /*003e*/ 	.short	(.L_54 - .L_53)
	.align		4
.L_53:
        /*0040*/ 	.word	index@(_ZN3cub18CUB_300001_SM_10006detail8for_each13static_kernelINS2_12policy_hub_t12policy_500_tElN6thrust24THRUST_300001_SM_1000_NS8cuda_cub10__tabulate7functorINS7_6detail15normal_iteratorINS7_10device_ptrIiEEEENS7_6system6detail7generic6detail22compute_sequence_valueIivEElEEEEvT0_T1_)
        /*0044*/ 	.word	0x00000000


	//----- nvinfo : EIATTR_REGCOUNT
	.align		4
.L_54:
        /*0048*/ 	.byte	0x04, 0x2f
        /*004a*/ 	.short	(.L_56 - .L_55)
	.align		4
.L_55:
        /*004c*/ 	.word	index@(_ZN3cub18CUB_300001_SM_10006detail8for_each13static_kernelINS2_12policy_hub_t12policy_500_tEmN6thrust24THRUST_300001_SM_1000_NS8cuda_cub6__fill7functorINS7_6detail15normal_iteratorINS7_10device_ptrI15LINKLIST_MEMBEREEEESE_EEEEvT0_T1_)
        /*0050*/ 	.word	0x00000020


	//----- nvinfo : EIATTR_FRAME_SIZE
	.align		4
.L_56:
        /*0054*/ 	.byte	0x04, 0x11
        /*0056*/ 	.short	(.L_58 - .L_57)
	.align		4
.L_57:
        /*0058*/ 	.word	index@(_ZN3cub18CUB_300001_SM_10006detail8for_each13static_kernelINS2_12policy_hub_t12policy_500_tEmN6thrust24THRUST_300001_SM_1000_NS8cuda_cub6__fill7functorINS7_6detail15normal_iteratorINS7_10device_ptrI15LINKLIST_MEMBEREEEESE_EEEEvT0_T1_)
        /*005c*/ 	.word	0x00000000


	//----- nvinfo : EIATTR_REGCOUNT
	.align		4
.L_58:
        /*0060*/ 	.byte	0x04, 0x2f
        /*0062*/ 	.short	(.L_60 - .L_59)
	.align		4
.L_59:
        /*0064*/ 	.word	index@(_ZN3cub18CUB_300001_SM_10006detail8for_each13static_kernelINS2_12policy_hub_t12policy_500_tEmN6thrust24THRUST_300001_SM_1000_NS8cuda_cub20__uninitialized_fill7functorINS7_10device_ptrI15LINKLIST_MEMBEREESC_EEEEvT0_T1_)
        /*0068*/ 	.word	0x00000020


	//----- nvinfo : EIATTR_FRAME_SIZE
	.align		4
.L_60:
        /*006c*/ 	.byte	0x04, 0x11
        /*006e*/ 	.short	(.L_62 - .L_61)
	.align		4
.L_61:
        /*0070*/ 	.word	index@(_ZN3cub18CUB_300001_SM_10006detail8for_each13static_kernelINS2_12policy_hub_t12policy_500_tEmN6thrust24THRUST_300001_SM_1000_NS8cuda_cub20__uninitialized_fill7functorINS7_10device_ptrI15LINKLIST_MEMBEREESC_EEEEvT0_T1_)
        /*0074*/ 	.word	0x00000000


	//----- nvinfo : EIATTR_REGCOUNT
	.align		4
.L_62:
        /*0078*/ 	.byte	0x04, 0x2f
        /*007a*/ 	.short	(.L_64 - .L_63)
	.align		4
.L_63:
        /*007c*/ 	.word	index@(_ZN3cub18CUB_300001_SM_10006detail8for_each13static_kernelINS2_12policy_hub_t12policy_500_tElN6thrust24THRUST_300001_SM_1000_NS8cuda_cub6__fill7functorINS7_6detail15normal_iteratorINS7_10device_ptrI15LINKLIST_MEMBEREEEESE_EEEEvT0_T1_)
        /*0080*/ 	.word	0x00000020


	//----- nvinfo : EIATTR_FRAME_SIZE
	.align		4
.L_64:
        /*0084*/ 	.byte	0x04, 0x11
        /*0086*/ 	.short	(.L_66 - .L_65)
	.align		4
.L_65:
        /*0088*/ 	.word	index@(_ZN3cub18CUB_300001_SM_10006detail8for_each13static_kernelINS2_12policy_hub_t12policy_500_tElN6thrust24THRUST_300001_SM_1000_NS8cuda_cub6__fill7functorINS7_6detail15normal_iteratorINS7_10device_ptrI15LINKLIST_MEMBEREEEESE_EEEEvT0_T1_)
        /*008c*/ 	.word	0x00000000


	//----- nvinfo : EIATTR_REGCOUNT
	.align		4
.L_66:
        /*0090*/ 	.byte	0x04, 0x2f
        /*0092*/ 	.short	(.L_68 - .L_67)
	.align		4
.L_67:
        /*0094*/ 	.word	index@(_ZN3cub18CUB_300001_SM_10006detail4scan23DeviceCompactInitKernelINS0_13ScanTileStateIiLb1EEEPlEEvT_iT0_)
        /*0098*/ 	.word	0x0000000a


	//----- nvinfo : EIATTR_FRAME_SIZE
	.align		4
.L_68:
        /*009c*/ 	.byte	0x04, 0x11
        /*009e*/ 	.short	(.L_70 - .L_69)
	.align		4
.L_69:
        /*00a0*/ 	.word	index@(_ZN3cub18CUB_300001_SM_10006detail4scan23DeviceCompactInitKernelINS0_13ScanTileStateIiLb1EEEPlEEvT_iT0_)
        /*00a4*/ 	.word	0x00000000


	//----- nvinfo : EIATTR_REGCOUNT
	.align		4
.L_70:
        /*00a8*/ 	.byte	0x04, 0x2f
        /*00aa*/ 	.short	(.L_72 - .L_71)
	.align		4
.L_71:
        /*00ac*/ 	.word	index@(_ZN3cub18CUB_300001_SM_10006detail6select23DeviceSelectSweepKernelINS2_10policy_hubI15LINKLIST_MEMBERNS0_8NullTypeEiLb0ELNS0_10SelectImplE1EE10Policy1000EN6thrust24THRUST_300001_SM_1000_NS6detail15normal_iteratorINSB_10device_ptrIS5_EEEEPS6_SG_PlNS0_13ScanTileStateIiLb1EEEN4cuda3std3__410__not_fn_tI6is_delEES6_iNS2_19streaming_context_tIlLb1EEELS7_1EEEvT0_T1_T2_T3_T4_T5_T6_T7_iT8_NS1_7vsmem_tE)
        /*00b0*/ 	.word	0x00000020


	//----- nvinfo : EIATTR_FRAME_SIZE
	.align		4
.L_72:
        /*00b4*/ 	.byte	0x04, 0x11
        /*00b6*/ 	.short	(.L_74 - .L_73)
	.align		4
.L_73:
        /*00b8*/ 	.word	index@(_ZN3cub18CUB_300001_SM_10006detail6select23DeviceSelectSweepKernelINS2_10policy_hubI15LINKLIST_MEMBERNS0_8NullTypeEiLb0ELNS0_10SelectImplE1EE10Policy1000EN6thrust24THRUST_300001_SM_1000_NS6detail15normal_iteratorINSB_10device_ptrIS5_EEEEPS6_SG_PlNS0_13ScanTileStateIiLb1EEEN4cuda3std3__410__not_fn_tI6is_delEES6_iNS2_19streaming_context_tIlLb1EEELS7_1EEEvT0_T1_T2_T3_T4_T5_T6_T7_iT8_NS1_7vsmem_tE)
        /*00bc*/ 	.word	0x00002550


	//----- nvinfo : EIATTR_MIN_STACK_SIZE
	.align		4
.L_74:
        /*00c0*/ 	.byte	0x04, 0x12
        /*00c2*/ 	.short	(.L_76 - .L_75)
	.align		4
.L_75:
        /*00c4*/ 	.word	index@(_ZN3cub18CUB_300001_SM_10006detail6select23DeviceSelectSweepKernelINS2_10policy_hubI15LINKLIST_MEMBERNS0_8NullTypeEiLb0ELNS0_10SelectImplE1EE10Policy1000EN6thrust24THRUST_300001_SM_1000_NS6detail15normal_iteratorINSB_10device_ptrIS5_EEEEPS6_SG_PlNS0_13ScanTileStateIiLb1EEEN4cuda3std3__410__not_fn_tI6is_delEES6_iNS2_19streaming_context_tIlLb1EEELS7_1EEEvT0_T1_T2_T3_T4_T5_T6_T7_iT8_NS1_7vsmem_tE)
        /*00c8*/ 	.word	0x00002550


	//----- nvinfo : EIATTR_MIN_STACK_SIZE
	.align		4
.L_76:
        /*00cc*/ 	.byte	0x04, 0x12
        /*00ce*/ 	.short	(.L_78 - .L_77)
	.align		4
.L_77:
        /*00d0*/ 	.word	index@(_ZN3cub18CUB_300001_SM_10006detail4scan23DeviceCompactInitKernelINS0_13ScanTileStateIiLb1EEEPlEEvT_iT0_)
        /*00d4*/ 	.word	0x00000000


	//----- nvinfo : EIATTR_MIN_STACK_SIZE
	.align		4
.L_78:
        /*00d8*/ 	.byte	0x04, 0x12
        /*00da*/ 	.short	(.L_80 - .L_79)
	.align		4
.L_79:
        /*00dc*/ 	.word	index@(_ZN3cub18CUB_300001_SM_10006detail8for_each13static_kernelINS2_12policy_hub_t12policy_500_tElN6thrust24THRUST_300001_SM_1000_NS8cuda_cub6__fill7functorINS7_6detail15normal_iteratorINS7_10device_ptrI15LINKLIST_MEMBEREEEESE_EEEEvT0_T1_)
        /*00e0*/ 	.word	0x00000000


	//----- nvinfo : EIATTR_MIN_STACK_SIZE
	.align		4
.L_80:
        /*00e4*/ 	.byte	0x04, 0x12
        /*00e6*/ 	.short	(.L_82 - .L_81)
	.align		4
.L_81:
        /*00e8*/ 	.word	index@(_ZN3cub18CUB_300001_SM_10006detail8for_each13static_kernelINS2_12policy_hub_t12policy_500_tEmN6thrust24THRUST_300001_SM_1000_NS8cuda_cub20__uninitialized_fill7functorINS7_10device_ptrI15LINKLIST_MEMBEREESC_EEEEvT0_T1_)
        /*00ec*/ 	.word	0x00000000


	//----- nvinfo : EIATTR_MIN_STACK_SIZE
	.align		4
.L_82:
        /*00f0*/ 	.byte	0x04, 0x12
        /*00f2*/ 	.short	(.L_84 - .L_83)
	.align		4
.L_83:
        /*00f4*/ 	.word	index@(_ZN3cub18CUB_300001_SM_10006detail8for_each13static_kernelINS2_12policy_hub_t12policy_500_tEmN6thrust24THRUST_300001_SM_1000_NS8cuda_cub6__fill7functorINS7_6detail15normal_iteratorINS7_10device_ptrI15LINKLIST_MEMBEREEEESE_EEEEvT0_T1_)
        /*00f8*/ 	.word	0x00000000


	//----- nvinfo : EIATTR_MIN_STACK_SIZE
	.align		4
.L_84:
        /*00fc*/ 	.byte	0x04, 0x12
        /*00fe*/ 	.short	(.L_86 - .L_85)
	.align		4
.L_85:
        /*0100*/ 	.word	index@(_ZN3cub18CUB_300001_SM_10006detail8for_each13static_kernelINS2_12policy_hub_t12policy_500_tElN6thrust24THRUST_300001_SM_1000_NS8cuda_cub10__tabulate7functorINS7_6detail15normal_iteratorINS7_10device_ptrIiEEEENS7_6system6detail7generic6detail22compute_sequence_valueIivEElEEEEvT0_T1_)
        /*0104*/ 	.word	0x00000000


	//----- nvinfo : EIATTR_MIN_STACK_SIZE
	.align		4
.L_86:
        /*0108*/ 	.byte	0x04, 0x12
        /*010a*/ 	.short	(.L_88 - .L_87)
	.align		4
.L_87:
        /*010c*/ 	.word	index@(_ZN3cub18CUB_300001_SM_10006detail8for_each13static_kernelINS2_12policy_hub_t12policy_500_tEmN6thrust24THRUST_300001_SM_1000_NS8cuda_cub20__uninitialized_fill7functorINS7_10device_ptrIiEEiEEEEvT0_T1_)
        /*0110*/ 	.word	0x00000000


	//----- nvinfo : EIATTR_MIN_STACK_SIZE
	.align		4
.L_88:
        /*0114*/ 	.byte	0x04, 0x12
        /*0116*/ 	.short	(.L_90 - .L_89)
	.align		4
.L_89:
        /*0118*/ 	.word	index@(_ZN3cub18CUB_300001_SM_10006detail11EmptyKernelIvEEvv)
        /*011c*/ 	.word	0x00000000
.L_90:


//--------------------- .nv.compat                --------------------------
	.section	.nv.compat,"",@"SHT_CUDA_COMPAT_INFO"
	.align	4
        /*0000*/ 	.byte	0x02, 0x09, 0x00, 0x00, 0x02, 0x02, 0x01, 0x00, 0x02, 0x05, 0x05, 0x00, 0x03, 0x07, 0x01, 0x01
        /*0010*/ 	.byte	0x02, 0x03, 0x00, 0x00, 0x02, 0x06, 0x01, 0x00, 0x04, 0x0b, 0x08, 0x00, 0x09, 0x00, 0x00, 0x00
        /*0020*/ 	.byte	0x00, 0x00, 0x00, 0x00


//--------------------- .nv.info._ZN3cub18CUB_300001_SM_10006detail6select23DeviceSelectSweepKernelINS2_10policy_hubI15LINKLIST_MEMBERNS0_8NullTypeEiLb0ELNS0_10SelectImplE1EE10Policy1000EN6thrust24THRUST_300001_SM_1000_NS6detail15normal_iteratorINSB_10device_ptrIS5_EEEEPS6_SG_PlNS0_13ScanTileStateIiLb1EEEN4cuda3std3__410__not_fn_tI6is_delEES6_iNS2_19streaming_context_tIlLb1EEELS7_1EEEvT0_T1_T2_T3_T4_T5_T6_T7_iT8_NS1_7vsmem_tE --------------------------
	.section	.nv.info._ZN3cub18CUB_300001_SM_10006detail6select23DeviceSelectSweepKernelINS2_10policy_hubI15LINKLIST_MEMBERNS0_8NullTypeEiLb0ELNS0_10SelectImplE1EE10Policy1000EN6thrust24THRUST_300001_SM_1000_NS6detail15normal_iteratorINSB_10device_ptrIS5_EEEEPS6_SG_PlNS0_13ScanTileStateIiLb1EEEN4cuda3std3__410__not_fn_tI6is_delEES6_iNS2_19streaming_context_tIlLb1EEELS7_1EEEvT0_T1_T2_T3_T4_T5_T6_T7_iT8_NS1_7vsmem_tE,"",@"SHT_CUDA_INFO"
	.sectionflags	@""
	.align	4


	//----- nvinfo : EIATTR_CUDA_API_VERSION
	.align		4
        /*0000*/ 	.byte	0x04, 0x37
        /*0002*/ 	.short	(.L_92 - .L_91)
.L_91:
        /*0004*/ 	.word	0x00000082


	//----- nvinfo : EIATTR_KPARAM_INFO
	.align		4
.L_92:
        /*0008*/ 	.byte	0x04, 0x17
        /*000a*/ 	.short	(.L_94 - .L_93)
.L_93:
        /*000c*/ 	.word	0x00000000
        /*0010*/ 	.short	0x000a
        /*0012*/ 	.short	0x0068
        /*0014*/ 	.byte	0x00, 0xf0, 0x21, 0x00


	//----- nvinfo : EIATTR_KPARAM_INFO
	.align		4
.L_94:
        /*0018*/ 	.byte	0x04, 0x17
        /*001a*/ 	.short	(.L_96 - .L_95)
.L_95:
        /*001c*/ 	.word	0x00000000
        /*0020*/ 	.short	0x0009
        /*0022*/ 	.short	0x0040
        /*0024*/ 	.byte	0x00, 0xf0, 0xa1, 0x00


	//----- nvinfo : EIATTR_KPARAM_INFO
	.align		4
.L_96:
        /*0028*/ 	.byte	0x04, 0x17
        /*002a*/ 	.short	(.L_98 - .L_97)
.L_97:
        /*002c*/ 	.word	0x00000000
        /*0030*/ 	.short	0x0008
        /*0032*/ 	.short	0x0038
        /*0034*/ 	.byte	0x00, 0xf0, 0x11, 0x00


	//----- nvinfo : EIATTR_KPARAM_INFO
	.align		4
.L_98:
        /*0038*/ 	.byte	0x04, 0x17
        /*003a*/ 	.short	(.L_100 - .L_99)
.L_99:
        /*003c*/ 	.word	0x00000000
        /*0040*/ 	.short	0x0007
        /*0042*/ 	.short	0x0034
        /*0044*/ 	.byte	0x00, 0xf0, 0x11, 0x00


	//----- nvinfo : EIATTR_KPARAM_INFO
	.align		4
.L_100:
        /*0048*/ 	.byte	0x04, 0x17
        /*004a*/ 	.short	(.L_102 - .L_101)
.L_101:
        /*004c*/ 	.word	0x00000000
        /*0050*/ 	.short	0x0006
        /*0052*/ 	.short	0x0030
        /*0054*/ 	.byte	0x00, 0xf0, 0x05, 0x00


	//----- nvinfo : EIATTR_KPARAM_INFO
	.align		4
.L_102:
        /*0058*/ 	.byte	0x04, 0x17
        /*005a*/ 	.short	(.L_104 - .L_103)
.L_103:
        /*005c*/ 	.word	0x00000000
        /*0060*/ 	.short	0x0005
        /*0062*/ 	.short	0x0028
        /*0064*/ 	.byte	0x00, 0xf0, 0x21, 0x00


	//----- nvinfo : EIATTR_KPARAM_INFO
	.align		4
.L_104:
        /*0068*/ 	.byte	0x04, 0x17
        /*006a*/ 	.short	(.L_106 - .L_105)
.L_105:
        /*006c*/ 	.word	0x00000000
        /*0070*/ 	.short	0x0004
        /*0072*/ 	.short	0x0020
        /*0074*/ 	.byte	0x00, 0xf0, 0x21, 0x00


	//----- nvinfo : EIATTR_KPARAM_INFO
	.align		4
.L_106:
        /*0078*/ 	.byte	0x04, 0x17
        /*007a*/ 	.short	(.L_108 - .L_107)
.L_107:
        /*007c*/ 	.word	0x00000000
        /*0080*/ 	.short	0x0003
        /*0082*/ 	.short	0x0018
        /*0084*/ 	.byte	0x00, 0xf5, 0x21, 0x00


	//----- nvinfo : EIATTR_KPARAM_INFO
	.align		4
.L_108:
        /*0088*/ 	.byte	0x04, 0x17
        /*008a*/ 	.short	(.L_110 - .L_109)
.L_109:
        /*008c*/ 	.word	0x00000000
        /*0090*/ 	.short	0x0002
        /*0092*/ 	.short	0x0010
        /*0094*/ 	.byte	0x00, 0xf0, 0x21, 0x00


	//----- nvinfo : EIATTR_KPARAM_INFO
	.align		4
.L_110:
        /*0098*/ 	.byte	0x04, 0x17
        /*009a*/ 	.short	(.L_112 - .L_111)
.L_111:
        /*009c*/ 	.word	0x00000000
        /*00a0*/ 	.short	0x0001
        /*00a2*/ 	.short	0x0008
        /*00a4*/ 	.byte	0x00, 0xf5, 0x21, 0x00


	//----- nvinfo : EIATTR_KPARAM_INFO
	.align		4
.L_112:
        /*00a8*/ 	.byte	0x04, 0x17
        /*00aa*/ 	.short	(.L_114 - .L_113)
.L_113:
        /*00ac*/ 	.word	0x00000000
        /*00b0*/ 	.short	0x0000
        /*00b2*/ 	.short	0x0000
        /*00b4*/ 	.byte	0x00, 0xf0, 0x21, 0x00


	//----- nvinfo : EIATTR_SPARSE_MMA_MASK
	.align		4
.L_114:
        /*00b8*/ 	.byte	0x03, 0x50
        /*00ba*/ 	.short	0x0000


	//----- nvinfo : EIATTR_MAXREG_COUNT
	.align		4
        /*00bc*/ 	.byte	0x03, 0x1b
        /*00be*/ 	.short	0x00ff


	//----- nvinfo : EIATTR_NUM_BARRIERS
	.align		4
        /*00c0*/ 	.byte	0x02, 0x4c
        /*00c2*/ 	.byte	0x01
	.zero		1


	//----- nvinfo : EIATTR_ANNOTATIONS
	.align		4
        /*00c4*/ 	.byte	0x04, 0x55
        /*00c6*/ 	.short	(.L_116 - .L_115)


	//   ....[0]....
.L_115:
        /*00c8*/ 	.word	0x00000001
        /*00cc*/ 	.byte	0x90, 0x02, 0x00, 0x00, 0x01, 0x00, 0x00, 0x00, 0xa0, 0x02, 0x00, 0x00, 0x01, 0x00, 0x00, 0x00
        /* <DEDUP_REMOVED lines=171> */
        /*0b8c*/ 	.byte	0xc0, 0x2e, 0x00, 0x00, 0x01, 0x00, 0x00, 0x00, 0xf0, 0x2e, 0x00, 0x00


	//----- nvinfo : EIATTR_MERCURY_ISA_VERSION
	.align		4
.L_116:
        /*0b98*/ 	.byte	0x03, 0x5f
        /*0b9a*/ 	.short	0x0101


	//----- nvinfo : EIATTR_COOP_GROUP_MASK_REGIDS
	.align		4
        /*0b9c*/ 	.byte	0x04, 0x29
        /*0b9e*/ 	.short	(.L_118 - .L_117)


	//   ....[0]....
.L_117:
        /*0ba0*/ 	.word	0xffffffff


	//   ....[1]....
        /*0ba4*/ 	.word	0xffffffff


	//   ....[2]....
        /*0ba8*/ 	.word	0xffffffff


	//   ....[3]....
        /*0bac*/ 	.word	0xffffffff


	//   ....[4]....
        /*0bb0*/ 	.word	0xffffffff


	//   ....[5]....
        /*0bb4*/ 	.word	0xffffffff


	//   ....[6]....
        /*0bb8*/ 	.word	0xffffffff


	//   ....[7]....
        /*0bbc*/ 	.word	0xffffffff


	//   ....[8]....
        /*0bc0*/ 	.word	0xffffffff


	//   ....[9]....
        /*0bc4*/ 	.word	0xffffffff


	//   ....[10]....
        /*0bc8*/ 	.word	0xffffffff


	//   ....[11]....
        /*0bcc*/ 	.word	0xffffffff


	//   ....[12]....
        /*0bd0*/ 	.word	0xffffffff


	//   ....[13]....
        /*0bd4*/ 	.word	0xffffffff


	//   ....[14]....
        /*0bd8*/ 	.word	0xffffffff


	//   ....[15]....
        /*0bdc*/ 	.word	0xffffffff


	//   ....[16]....
        /*0be0*/ 	.word	0xffffffff


	//   ....[17]....
        /*0be4*/ 	.word	0xffffffff


	//   ....[18]....
        /*0be8*/ 	.word	0xffffffff


	//   ....[19]....
        /*0bec*/ 	.word	0xffffffff


	//   ....[20]....
        /*0bf0*/ 	.word	0xffffffff


	//   ....[21]....
        /*0bf4*/ 	.word	0xffffffff


	//   ....[22]....
        /*0bf8*/ 	.word	0xffffffff


	//   ....[23]....
        /*0bfc*/ 	.word	0xffffffff


	//   ....[24]....
        /*0c00*/ 	.word	0xffffffff


	//   ....[25]....
        /*0c04*/ 	.word	0xffffffff


	//   ....[26]....
        /*0c08*/ 	.word	0xffffffff


	//   ....[27]....
        /*0c0c*/ 	.word	0xffffffff


	//   ....[28]....
        /*0c10*/ 	.word	0xffffffff


	//   ....[29]....
        /*0c14*/ 	.word	0xffffffff


	//   ....[30]....
        /*0c18*/ 	.word	0xffffffff


	//   ....[31]....
        /*0c1c*/ 	.word	0xffffffff


	//   ....[32]....
        /*0c20*/ 	.word	0xffffffff


	//   ....[33]....
        /*0c24*/ 	.word	0xffffffff


	//   ....[34]....
        /*0c28*/ 	.word	0xffffffff


	//   ....[35]....
        /*0c2c*/ 	.word	0xffffffff


	//   ....[36]....
        /*0c30*/ 	.word	0xffffffff


	//   ....[37]....
        /*0c34*/ 	.word	0xffffffff


	//   ....[38]....
        /*0c38*/ 	.word	0xffffffff


	//   ....[39]....
        /*0c3c*/ 	.word	0xffffffff


	//   ....[40]....
        /*0c40*/ 	.word	0xffffffff


	//   ....[41]....
        /*0c44*/ 	.word	0xffffffff


	//   ....[42]....
        /*0c48*/ 	.word	0xffffffff


	//   ....[43]....
        /*0c4c*/ 	.word	0xffffffff


	//   ....[44]....
        /*0c50*/ 	.word	0xffffffff


	//   ....[45]....
        /*0c54*/ 	.word	0xffffffff


	//   ....[46]....
        /*0c58*/ 	.word	0xffffffff


	//   ....[47]....
        /*0c5c*/ 	.word	0xffffffff


	//   ....[48]....
        /*0c60*/ 	.word	0xffffffff


	//   ....[49]....
        /*0c64*/ 	.word	0xffffffff


	//   ....[50]....
        /*0c68*/ 	.word	0xffffffff


	//   ....[51]....
        /*0c6c*/ 	.word	0xffffffff


	//   ....[52]....
        /*0c70*/ 	.word	0xffffffff


	//   ....[53]....
        /*0c74*/ 	.word	0xffffffff


	//   ....[54]....
        /*0c78*/ 	.word	0xffffffff


	//   ....[55]....
        /*0c7c*/ 	.word	0xffffffff


	//   ....[56]....
        /*0c80*/ 	.word	0x05000002


	//   ....[57]....
        /*0c84*/ 	.word	0x05000002


	//   ....[58]....
        /*0c88*/ 	.word	0x05000002


	//   ....[59]....
        /*0c8c*/ 	.word	0x05000002


	//   ....[60]....
        /*0c90*/ 	.word	0x05000002


	//   ....[61]....
        /*0c94*/ 	.word	0x05000002


	//   ....[62]....
        /*0c98*/ 	.word	0x05000002


	//   ....[63]....
        /*0c9c*/ 	.word	0x05000002


	//   ....[64]....
        /*0ca0*/ 	.word	0x05000002


	//   ....[65]....
        /*0ca4*/ 	.word	0x05000002


	//   ....[66]....
        /*0ca8*/ 	.word	0x05000002


	//   ....[67]....
        /*0cac*/ 	.word	0x05000002


	//   ....[68]....
        /*0cb0*/ 	.word	0x05000002


	//   ....[69]....
        /*0cb4*/ 	.word	0x05000002


	//   ....[70]....
        /*0cb8*/ 	.word	0x05000002


	//   ....[71]....
        /*0cbc*/ 	.word	0x05000002


	//   ....[72]....
        /*0cc0*/ 	.word	0x05000002


	//   ....[73]....
        /*0cc4*/ 	.word	0x05000002


	//   ....[74]....
        /*0cc8*/ 	.word	0x05000002


	//   ....[75]....
        /*0ccc*/ 	.word	0x05000002


	//   ....[76]....
        /*0cd0*/ 	.word	0x05000002


	//   ....[77]....
        /*0cd4*/ 	.word	0x05000002


	//   ....[78]....
        /*0cd8*/ 	.word	0x05000002


	//   ....[79]....
        /*0cdc*/ 	.word	0x05000002


	//   ....[80]....
        /*0ce0*/ 	.word	0x05000002


	//   ....[81]....
        /*0ce4*/ 	.word	0x05000002


	//   ....[82]....
        /*0ce8*/ 	.word	0x05000002


	//   ....[83]....
        /*0cec*/ 	.word	0x05000002


	//   ....[84]....
        /*0cf0*/ 	.word	0x05000002


	//   ....[85]....
        /*0cf4*/ 	.word	0x05000002


	//   ....[86]....
        /*0cf8*/ 	.word	0x05000002


	//   ....[87]....
        /*0cfc*/ 	.word	0x05000002


	//   ....[88]....
        /*0d00*/ 	.word	0x05000002


	//   ....[89]....
        /*0d04*/ 	.word	0x05000002


	//   ....[90]....
        /*0d08*/ 	.word	0x05000002


	//   ....[91]....
        /*0d0c*/ 	.word	0x05000002


	//----- nvinfo : EIATTR_COOP_GROUP_INSTR_OFFSETS
	.align		4
.L_118:
        /*0d10*/ 	.byte	0x04, 0x28
        /*0d12*/ 	.short	(.L_120 - .L_119)


	//   ....[0]....
.L_119:
        /*0d14*/ 	.word	0x00000340


	//   ....[1]....
        /*0d18*/ 	.word	0x00000360


	//   ....[2]....
        /*0d1c*/ 	.word	0x00000390


	//   ....[3]....
        /*0d20*/ 	.word	0x000003d0


	//   ....[4]....
        /*0d24*/ 	.word	0x00000400


	//   ....[5]....
        /*0d28*/ 	.word	0x0000fe20


	//   ....[6]....
        /*0d2c*/ 	.word	0x0000fe50


	//   ....[7]....
        /*0d30*/ 	.word	0x0000fe90


	//   ....[8]....
        /*0d34*/ 	.word	0x0000fed0


	//   ....[9]....
        /*0d38*/ 	.word	0x0000ff00


	//   ....[10]....
        /*0d3c*/ 	.word	0x00016030


	//   ....[11]....
        /*0d40*/ 	.word	0x00016110


	//   ....[12]....
        /*0d44*/ 	.word	0x000161e0


	//   ....[13]....
        /*0d48*/ 	.word	0x00016250


	//   ....[14]....
        /*0d4c*/ 	.word	0x000162b0


	//   ....[15]....
        /*0d50*/ 	.word	0x00016300


	//   ....[16]....
        /*0d54*/ 	.word	0x00016360


	//   ....[17]....
        /*0d58*/ 	.word	0x000163b0


	//   ....[18]....
        /*0d5c*/ 	.word	0x000163c0


	//   ....[19]....
        /*0d60*/ 	.word	0x00016480


	//   ....[20]....
        /*0d64*/ 	.word	0x00016570


	//   ....[21]....
        /*0d68*/ 	.word	0x000165d0


	//   ....[22]....
        /*0d6c*/ 	.word	0x00016640


	//   ....[23]....
        /*0d70*/ 	.word	0x000166a0


	//   ....[24]....
        /*0d74*/ 	.word	0x000166f0


	//   ....[25]....
        /*0d78*/ 	.word	0x00016750


	//   ....[26]....
        /*0d7c*/ 	.word	0x00016790


	//   ....[27]....
        /*0d80*/ 	.word	0x000167a0


	//   ....[28]....
        /*0d84*/ 	.word	0x00023fe0


	//   ....[29]....
        /*0d88*/ 	.word	0x00024070


	//   ....[30]....
        /*0d8c*/ 	.word	0x000240d0


	//   ....[31]....
        /*0d90*/ 	.word	0x000240f0


	//   ....[32]....
        /*0d94*/ 	.word	0x00024110


	//   ....[33]....
        /*0d98*/ 	.word	0x00033af0


	//   ....[34]....
        /*0d9c*/ 	.word	0x00033b30


	//   ....[35]....
        /*0da0*/ 	.word	0x00033b60


	//   ....[36]....
        /*0da4*/ 	.word	0x00033b80


	//   ....[37]....
        /*0da8*/ 	.word	0x00033ba0


	//   ....[38]....
        /*0dac*/ 	.word	0x00033ed0


	//   ....[39]....
        /*0db0*/ 	.word	0x00033fb0


	//   ....[40]....
        /*0db4*/ 	.word	0x00034080


	//   ....[41]....
        /*0db8*/ 	.word	0x00034110


	//   ....[42]....
        /*0dbc*/ 	.word	0x00034170


	//   ....[43]....
        /*0dc0*/ 	.word	0x000341c0


	//   ....[44]....
        /*0dc4*/ 	.word	0x00034220


	//   ....[45]....
        /*0dc8*/ 	.word	0x00034260


	//   ....[46]....
        /*0dcc*/ 	.word	0x00034270


	//   ....[47]....
        /*0dd0*/ 	.word	0x00034340


	//   ....[48]....
        /*0dd4*/ 	.word	0x00034430


	//   ....[49]....
        /*0dd8*/ 	.word	0x00034480


	//   ....[50]....
        /*0ddc*/ 	.word	0x000344f0


	//   ....[51]....
        /*0de0*/ 	.word	0x00034550


	//   ....[52]....
        /*0de4*/ 	.word	0x000345a0


	//   ....[53]....
        /*0de8*/ 	.word	0x00034600


	//   ....[54]....
        /*0dec*/ 	.word	0x00034640


	//   ....[55]....
        /*0df0*/ 	.word	0x00034650


	//   ....[56]....
        /*0df4*/ 	.word	0x0003c6e0


	//   ....[57]....
        /*0df8*/ 	.word	0x0003c760


	//   ....[58]....
        /*0dfc*/ 	.word	0x0003c800


	//   ....[59]....
        /*0e00*/ 	.word	0x0003c8c0


	//   ....[60]....
        /*0e04*/ 	.word	0x0003c970


	//   ....[61]....
        /*0e08*/ 	.word	0x0003ca10


	//   ....[62]....
        /*0e0c*/ 	.word	0x0003cab0


	//   ....[63]....
        /*0e10*/ 	.word	0x0003cb20


	//   ....[64]....
        /*0e14*/ 	.word	0x0003cb90


	//   ....[65]....
        /*0e18*/ 	.word	0x0003cc40


	//   ....[66]....
        /*0e1c*/ 	.word	0x0003ccc0


	//   ....[67]....
        /*0e20*/ 	.word	0x0003cd40


	//   ....[68]....
        /*0e24*/ 	.word	0x0003ce00


	//   ....[69]....
        /*0e28*/ 	.word	0x0003cea0


	//   ....[70]....
        /*0e2c*/ 	.word	0x0003cf30


	//   ....[71]....
        /*0e30*/ 	.word	0x0003cfc0


	//   ....[72]....
        /*0e34*/ 	.word	0x0003d020


	//   ....[73]....
        /*0e38*/ 	.word	0x0003d0b0


	//   ....[74]....
        /*0e3c*/ 	.word	0x0003d120


	//   ....[75]....
        /*0e40*/ 	.word	0x0003d1a0


	//   ....[76]....
        /*0e44*/ 	.word	0x0003d240


	//   ....[77]....
        /*0e48*/ 	.word	0x0003d300


	//   ....[78]....
        /*0e4c*/ 	.word	0x0003d3b0


	//   ....[79]....
        /*0e50*/ 	.word	0x0003d450


	//   ....[80]....
        /*0e54*/ 	.word	0x0003d4f0


	//   ....[81]....
        /*0e58*/ 	.word	0x0003d560


	//   ....[82]....
        /*0e5c*/ 	.word	0x0003d5e0


	//   ....[83]....
        /*0e60*/ 	.word	0x0003d670


	//   ....[84]....
        /*0e64*/ 	.word	0x0003d6f0


	//   ....[85]....
        /*0e68*/ 	.word	0x0003d770


	//   ....[86]....
        /*0e6c*/ 	.word	0x0003d830


	//   ....[87]....
        /*0e70*/ 	.word	0x0003d8e0


	//   ....[88]....
        /*0e74*/ 	.word	0x0003d980


	//   ....[89]....
        /*0e78*/ 	.word	0x0003da20


	//   ....[90]....
        /*0e7c*/ 	.word	0x0003da90


	//   ....[91]....
        /*0e80*/ 	.word	0x0003db20


	//----- nvinfo : EIATTR_VRC_CTA_INIT_COUNT
	.align		4
.L_120:
        /*0e84*/ 	.byte	0x02, 0x4a
	.zero		1
	.zero		1


	//----- nvinfo : EIATTR_EXIT_INSTR_OFFSETS
	.align		4
        /*0e88*/ 	.byte	0x04, 0x1c
        /*0e8a*/ 	.short	(.L_122 - .L_121)


	//   ....[0]....
.L_121:
        /*0e8c*/ 	.word	0x0003c690


	//----- nvinfo : EIATTR_MAX_THREADS
	.align		4
.L_122:
        /*0e90*/ 	.byte	0x04, 0x05
        /*0e92*/ 	.short	(.L_124 - .L_123)
.L_123:
        /*0e94*/ 	.word	0x00000080
        /*0e98*/ 	.word	0x00000001
        /*0e9c*/ 	.word	0x00000001


	//----- nvinfo : EIATTR_CRS_STACK_SIZE
	.align		4
.L_124:
        /*0ea0*/ 	.byte	0x04, 0x1e
        /*0ea2*/ 	.short	(.L_126 - .L_125)
.L_125:
        /*0ea4*/ 	.word	0x00000000


	//----- nvinfo : EIATTR_CBANK_PARAM_SIZE
	.align		4
.L_126:
        /*0ea8*/ 	.byte	0x03, 0x19
        /*0eaa*/ 	.short	0x0070


	//----- nvinfo : EIATTR_PARAM_CBANK
	.align		4
        /*0eac*/ 	.byte	0x04, 0x0a
        /*0eae*/ 	.short	(.L_128 - .L_127)
	.align		4
.L_127:
        /*0eb0*/ 	.word	index@(.nv.constant0._ZN3cub18CUB_300001_SM_10006detail6select23DeviceSelectSweepKernelINS2_10policy_hubI15LINKLIST_MEMBERNS0_8NullTypeEiLb0ELNS0_10SelectImplE1EE10Policy1000EN6thrust24THRUST_300001_SM_1000_NS6detail15normal_iteratorINSB_10device_ptrIS5_EEEEPS6_SG_PlNS0_13ScanTileStateIiLb1EEEN4cuda3std3__410__not_fn_tI6is_delEES6_iNS2_19streaming_context_tIlLb1EEELS7_1EEEvT0_T1_T2_T3_T4_T5_T6_T7_iT8_NS1_7vsmem_tE)
        /*0eb4*/ 	.short	0x0380
        /*0eb6*/ 	.short	0x0070


	//----- nvinfo : EIATTR_SW_WAR
	.align		4
.L_128:
        /*0eb8*/ 	.byte	0x04, 0x36
        /*0eba*/ 	.short	(.L_130 - .L_129)
.L_129:
        /*0ebc*/ 	.word	0x00000008
.L_130:


//--------------------- .nv.info._ZN3cub18CUB_300001_SM_10006detail4scan23DeviceCompactInitKernelINS0_13ScanTileStateIiLb1EEEPlEEvT_iT0_ --------------------------
	.section	.nv.info._ZN3cub18CUB_300001_SM_10006detail4scan23DeviceCompactInitKernelINS0_13ScanTileStateIiLb1EEEPlEEvT_iT0_,"",@"SHT_CUDA_INFO"
	.sectionflags	@""
	.align	4


	//----- nvinfo : EIATTR_CUDA_API_VERSION
	.align		4
        /*0000*/ 	.byte	0x04, 0x37
        /*0002*/ 	.short	(.L_132 - .L_131)
.L_131:
        /*0004*/ 	.word	0x00000082


	//----- nvinfo : EIATTR_KPARAM_INFO
	.align		4
.L_132:
        /*0008*/ 	.byte	0x04, 0x17
        /*000a*/ 	.short	(.L_134 - .L_133)
.L_133:
        /*000c*/ 	.word	0x00000000
        /*0010*/ 	.short	0x0002
        /*0012*/ 	.short	0x0010
        /*0014*/ 	.byte	0x00, 0xf5, 0x21, 0x00


	//----- nvinfo : EIATTR_KPARAM_INFO
	.align		4
.L_134:
        /*0018*/ 	.byte	0x04, 0x17
        /*001a*/ 	.short	(.L_136 - .L_135)
.L_135:
        /*001c*/ 	.word	0x00000000
        /*0020*/ 	.short	0x0001
        /*0022*/ 	.short	0x0008
        /*0024*/ 	.byte	0x00, 0xf0, 0x11, 0x00


	//----- nvinfo : EIATTR_KPARAM_INFO
	.align		4
.L_136:
        /*0028*/ 	.byte	0x04, 0x17
        /*002a*/ 	.short	(.L_138 - .L_137)
.L_137:
        /*002c*/ 	.word	0x00000000
        /*0030*/ 	.short	0x0000
        /*0032*/ 	.short	0x0000
        /*0034*/ 	.byte	0x00, 0xf0, 0x21, 0x00


	//----- nvinfo : EIATTR_SPARSE_MMA_MASK
	.align		4
.L_138:
        /*0038*/ 	.byte	0x03, 0x50
        /*003a*/ 	.short	0x0000


	//----- nvinfo : EIATTR_MAXREG_COUNT
	.align		4
        /*003c*/ 	.byte	0x03, 0x1b
        /*003e*/ 	.short	0x00ff


	//----- nvinfo : EIATTR_MERCURY_ISA_VERSION
	.align		4
        /*0040*/ 	.byte	0x03, 0x5f
        /*0042*/ 	.short	0x0101


	//----- nvinfo : EIATTR_VRC_CTA_INIT_COUNT
	.align		4
        /*0044*/ 	.byte	0x02, 0x4a
	.zero		1
	.zero		1


	//----- nvinfo : EIATTR_EXIT_INSTR_OFFSETS
	.align		4
        /*0048*/ 	.byte	0x04, 0x1c
        /*004a*/ 	.short	(.L_140 - .L_139)


	//   ....[0]....
.L_139:
        /*004c*/ 	.word	0x00000130


	//   ....[1]....
        /*0050*/ 	.word	0x00000160


	//----- nvinfo : EIATTR_CBANK_PARAM_SIZE
	.align		4
.L_140:
        /*0054*/ 	.byte	0x03, 0x19
        /*0056*/ 	.short	0x0018


	//----- nvinfo : EIATTR_PARAM_CBANK
	.align		4
        /*0058*/ 	.byte	0x04, 0x0a
        /*005a*/ 	.short	(.L_142 - .L_141)
	.align		4
.L_141:
        /*005c*/ 	.word	index@(.nv.constant0._ZN3cub18CUB_300001_SM_10006detail4scan23DeviceCompactInitKernelINS0_13ScanTileStateIiLb1EEEPlEEvT_iT0_)
        /*0060*/ 	.short	0x0380
        /*0062*/ 	.short	0x0018


	//----- nvinfo : EIATTR_SW_WAR
	.align		4
.L_142:
        /*0064*/ 	.byte	0x04, 0x36
        /*0066*/ 	.short	(.L_144 - .L_143)
.L_143:
        /*0068*/ 	.word	0x00000008
.L_144:


//--------------------- .nv.info._ZN3cub18CUB_300001_SM_10006detail8for_each13static_kernelINS2_12policy_hub_t12policy_500_tElN6thrust24THRUST_300001_SM_1000_NS8cuda_cub6__fill7functorINS7_6detail15normal_iteratorINS7_10device_ptrI15LINKLIST_MEMBEREEEESE_EEEEvT0_T1_ --------------------------
	.section	.nv.info._ZN3cub18CUB_300001_SM_10006detail8for_each13static_kernelINS2_12policy_hub_t12policy_500_tElN6thrust24THRUST_300001_SM_1000_NS8cuda_cub6__fill7functorINS7_6detail15normal_iteratorINS7_10device_ptrI15LINKLIST_MEMBEREEEESE_EEEEvT0_T1_,"",@"SHT_CUDA_INFO"
	.sectionflags	@""
	.align	4


	//----- nvinfo : EIATTR_CUDA_API_VERSION
	.align		4
        /*0000*/ 	.byte	0x04, 0x37
        /*0002*/ 	.short	(.L_146 - .L_145)
.L_145:
        /*0004*/ 	.word	0x00000082


	//----- nvinfo : EIATTR_KPARAM_INFO_V2
	.align		4
.L_146:
        /*0008*/ 	.byte	0x04, 0x45
        /*000a*/ 	.short	(.L_148 - .L_147)
.L_147:
        /*000c*/ 	.word	0x00000000
        /*0010*/ 	.short	0x0001
        /*0012*/ 	.short	0x0008
        /*0014*/ 	.short	0x17d0
	.zero		2


	//----- nvinfo : EIATTR_KPARAM_INFO_V2
	.align		4
.L_148:
        /*0018*/ 	.byte	0x04, 0x45
        /*001a*/ 	.short	(.L_150 - .L_149)
.L_149:
        /*001c*/ 	.word	0x00000000
        /*0020*/ 	.short	0x0000
        /*0022*/ 	.short	0x0000
        /*0024*/ 	.short	0x0008
	.zero		2


	//----- nvinfo : EIATTR_SPARSE_MMA_MASK
	.align		4
.L_150:
        /*0028*/ 	.byte	0x03, 0x50
        /*002a*/ 	.short	0x0000


	//----- nvinfo : EIATTR_MAXREG_COUNT
	.align		4
        /*002c*/ 	.byte	0x03, 0x1b
        /*002e*/ 	.short	0x00ff


	//----- nvinfo : EIATTR_MERCURY_ISA_VERSION
	.align		4
        /*0030*/ 	.byte	0x03, 0x5f
        /*0032*/ 	.short	0x0101


	//----- nvinfo : EIATTR_VRC_CTA_INIT_COUNT
	.align		4
        /*0034*/ 	.byte	0x02, 0x4a
	.zero		1
	.zero		1


	//----- nvinfo : EIATTR_EXIT_INSTR_OFFSETS
	.align		4
        /*0038*/ 	.byte	0x04, 0x1c
        /*003a*/ 	.short	(.L_152 - .L_151)


	//   ....[0]....
.L_151:
        /*003c*/ 	.word	0x0000bf50


	//   ....[1]....
        /*0040*/ 	.word	0x00011f90


	//   ....[2]....
        /*0044*/ 	.word	0x00017f20


	//----- nvinfo : EIATTR_MAX_THREADS
	.align		4
.L_152:
        /*0048*/ 	.byte	0x04, 0x05
        /*004a*/ 	.short	(.L_154 - .L_153)
.L_153:
        /*004c*/ 	.word	0x00000100
        /*0050*/ 	.word	0x00000001
        /*0054*/ 	.word	0x00000001


	//----- nvinfo : EIATTR_CRS_STACK_SIZE
	.align		4
.L_154:
        /*0058*/ 	.byte	0x04, 0x1e
        /*005a*/ 	.short	(.L_156 - .L_155)
.L_155:
        /*005c*/ 	.word	0x00000000


	//----- nvinfo : EIATTR_CBANK_PARAM_SIZE
	.align		4
.L_156:
        /*0060*/ 	.byte	0x03, 0x19
        /*0062*/ 	.short	0x17d8


	//----- nvinfo : EIATTR_PARAM_CBANK
	.align		4
        /*0064*/ 	.byte	0x04, 0x0a
        /*0066*/ 	.short	(.L_158 - .L_157)
	.align		4
.L_157:
        /*0068*/ 	.word	index@(.nv.constant0._ZN3cub18CUB_300001_SM_10006detail8for_each13static_kernelINS2_12policy_hub_t12policy_500_tElN6thrust24THRUST_300001_SM_1000_NS8cuda_cub6__fill7functorINS7_6detail15normal_iteratorINS7_10device_ptrI15LINKLIST_MEMBEREEEESE_EEEEvT0_T1_)
        /*006c*/ 	.short	0x0380
        /*006e*/ 	.short	0x17d8


	//----- nvinfo : EIATTR_SW_WAR
	.align		4
.L_158:
        /*0070*/ 	.byte	0x04, 0x36
        /*0072*/ 	.short	(.L_160 - .L_159)
.L_159:
        /*0074*/ 	.word	0x00000008
.L_160:


//--------------------- .nv.info._ZN3cub18CUB_300001_SM_10006detail8for_each13static_kernelINS2_12policy_hub_t12policy_500_tEmN6thrust24THRUST_300001_SM_1000_NS8cuda_cub20__uninitialized_fill7functorINS7_10device_ptrI15LINKLIST_MEMBEREESC_EEEEvT0_T1_ --------------------------
	.section	.nv.info._ZN3cub18CUB_300001_SM_10006detail8for_each13static_kernelINS2_12policy_hub_t12policy_500_tEmN6thrust24THRUST_300001_SM_1000_NS8cuda_cub20__uninitialized_fill7functorINS7_10device_ptrI15LINKLIST_MEMBEREESC_EEEEvT0_T1_,"",@"SHT_CUDA_INFO"
	.sectionflags	@""
	.align	4


	//----- nvinfo : EIATTR_CUDA_API_VERSION
	.align		4
        /*0000*/ 	.byte	0x04, 0x37
        /*0002*/ 	.short	(.L_162 - .L_161)
.L_161:
        /*0004*/ 	.word	0x00000082


	//----- nvinfo : EIATTR_KPARAM_INFO_V2
	.align		4
.L_162:
        /*0008*/ 	.byte	0x04, 0x45
        /*000a*/ 	.short	(.L_164 - .L_163)
.L_163:
        /*000c*/ 	.word	0x00000000
        /*0010*/ 	.short	0x0001
        /*0012*/ 	.short	0x0008
        /*0014*/ 	.short	0x17d0
	.zero		2


	//----- nvinfo : EIATTR_KPARAM_INFO_V2
	.align		4
.L_164:
        /*0018*/ 	.byte	0x04, 0x45
        /*001a*/ 	.short	(.L_166 - .L_165)
.L_165:
        /*001c*/ 	.word	0x00000000
        /*0020*/ 	.short	0x0000
        /*0022*/ 	.short	0x0000
        /*0024*/ 	.short	0x0008
	.zero		2


	//----- nvinfo : EIATTR_SPARSE_MMA_MASK
	.align		4
.L_166:
        /*0028*/ 	.byte	0x03, 0x50
        /*002a*/ 	.short	0x0000


	//----- nvinfo : EIATTR_MAXREG_COUNT
	.align		4
        /*002c*/ 	.byte	0x03, 0x1b
        /*002e*/ 	.short	0x00ff


	//----- nvinfo : EIATTR_MERCURY_ISA_VERSION
	.align		4
        /*0030*/ 	.byte	0x03, 0x5f
        /*0032*/ 	.short	0x0101


	//----- nvinfo : EIATTR_VRC_CTA_INIT_COUNT
	.align		4
        /*0034*/ 	.byte	0x02, 0x4a
	.zero		1
	.zero		1


	//----- nvinfo : EIATTR_EXIT_INSTR_OFFSETS
	.align		4
        /*0038*/ 	.byte	0x04, 0x1c
        /*003a*/ 	.short	(.L_168 - .L_167)


	//   ....[0]....
.L_167:
        /*003c*/ 	.word	0x0000bf50


	//   ....[1]....
        /*0040*/ 	.word	0x00011f70


	//   ....[2]....
        /*0044*/ 	.word	0x00017f00


	//----- nvinfo : EIATTR_MAX_THREADS
	.align		4
.L_168:
        /*0048*/ 	.byte	0x04, 0x05
        /*004a*/ 	.short	(.L_170 - .L_169)
.L_169:
        /*004c*/ 	.word	0x00000100
        /*0050*/ 	.word	0x00000001
        /*0054*/ 	.word	0x00000001


	//----- nvinfo : EIATTR_CRS_STACK_SIZE
	.align		4
.L_170:
        /*0058*/ 	.byte	0x04, 0x1e
        /*005a*/ 	.short	(.L_172 - .L_171)
.L_171:
        /*005c*/ 	.word	0x00000000


	//----- nvinfo : EIATTR_CBANK_PARAM_SIZE
	.align		4
.L_172:
        /*0060*/ 	.byte	0x03, 0x19
        /*0062*/ 	.short	0x17d8


	//----- nvinfo : EIATTR_PARAM_CBANK
	.align		4
        /*0064*/ 	.byte	0x04, 0x0a
        /*0066*/ 	.short	(.L_174 - .L_173)
	.align		4
.L_173:
        /*0068*/ 	.word	index@(.nv.constant0._ZN3cub18CUB_300001_SM_10006detail8for_each13static_kernelINS2_12policy_hub_t12policy_500_tEmN6thrust24THRUST_300001_SM_1000_NS8cuda_cub20__uninitialized_fill7functorINS7_10device_ptrI15LINKLIST_MEMBEREESC_EEEEvT0_T1_)
        /*006c*/ 	.short	0x0380
        /*006e*/ 	.short	0x17d8


	//----- nvinfo : EIATTR_SW_WAR
	.align		4
.L_174:
        /*0070*/ 	.byte	0x04, 0x36
        /*0072*/ 	.short	(.L_176 - .L_175)
.L_175:
        /*0074*/ 	.word	0x00000008
.L_176:


//--------------------- .nv.info._ZN3cub18CUB_300001_SM_10006detail8for_each13static_kernelINS2_12policy_hub_t12policy_500_tEmN6thrust24THRUST_300001_SM_1000_NS8cuda_cub6__fill7functorINS7_6detail15normal_iteratorINS7_10device_ptrI15LINKLIST_MEMBEREEEESE_EEEEvT0_T1_ --------------------------
	.section	.nv.info._ZN3cub18CUB_300001_SM_10006detail8for_each13static_kernelINS2_12policy_hub_t12policy_500_tEmN6thrust24THRUST_300001_SM_1000_NS8cuda_cub6__fill7functorINS7_6detail15normal_iteratorINS7_10device_ptrI15LINKLIST_MEMBEREEEESE_EEEEvT0_T1_,"",@"SHT_CUDA_INFO"
	.sectionflags	@""
	.align	4


	//----- nvinfo : EIATTR_CUDA_API_VERSION
	.align		4
        /*0000*/ 	.byte	0x04, 0x37
        /*0002*/ 	.short	(.L_178 - .L_177)
.L_177:
        /*0004*/ 	.word	0x00000082


	//----- nvinfo : EIATTR_KPARAM_INFO_V2
	.align		4
.L_178:
        /*0008*/ 	.byte	0x04, 0x45
        /*000a*/ 	.short	(.L_180 - .L_179)
.L_179:
        /*000c*/ 	.word	0x00000000
        /*0010*/ 	.short	0x0001
        /*0012*/ 	.short	0x0008
        /*0014*/ 	.short	0x17d0
	.zero		2


	//----- nvinfo : EIATTR_KPARAM_INFO_V2
	.align		4
.L_180:
        /*0018*/ 	.byte	0x04, 0x45
        /*001a*/ 	.short	(.L_182 - .L_181)
.L_181:
        /*001c*/ 	.word	0x00000000
        /*0020*/ 	.short	0x0000
        /*0022*/ 	.short	0x0000
        /*0024*/ 	.short	0x0008
	.zero		2


	//----- nvinfo : EIATTR_SPARSE_MMA_MASK
	.align		4
.L_182:
        /*0028*/ 	.byte	0x03, 0x50
        /*002a*/ 	.short	0x0000


	//----- nvinfo : EIATTR_MAXREG_COUNT
	.align		4
        /*002c*/ 	.byte	0x03, 0x1b
        /*002e*/ 	.short	0x00ff


	//----- nvinfo : EIATTR_MERCURY_ISA_VERSION
	.align		4
        /*0030*/ 	.byte	0x03, 0x5f
        /*0032*/ 	.short	0x0101


	//----- nvinfo : EIATTR_VRC_CTA_INIT_COUNT
	.align		4
        /*0034*/ 	.byte	0x02, 0x4a
	.zero		1
	.zero		1


	//----- nvinfo : EIATTR_EXIT_INSTR_OFFSETS
	.align		4
        /*0038*/ 	.byte	0x04, 0x1c
        /*003a*/ 	.short	(.L_184 - .L_183)


	//   ....[0]....
.L_183:
        /*003c*/ 	.word	0x0000bf50


	//   ....[1]....
        /*0040*/ 	.word	0x00011f70


	//   ....[2]....
        /*0044*/ 	.word	0x00017f00


	//----- nvinfo : EIATTR_MAX_THREADS
	.align		4
.L_184:
        /*0048*/ 	.byte	0x04, 0x05
        /*004a*/ 	.short	(.L_186 - .L_185)
.L_185:
        /*004c*/ 	.word	0x00000100
        /*0050*/ 	.word	0x00000001
        /*0054*/ 	.word	0x00000001


	//----- nvinfo : EIATTR_CRS_STACK_SIZE
	.align		4
.L_186:
        /*0058*/ 	.byte	0x04, 0x1e
        /*005a*/ 	.short	(.L_188 - .L_187)
.L_187:
        /*005c*/ 	.word	0x00000000


	//----- nvinfo : EIATTR_CBANK_PARAM_SIZE
	.align		4
.L_188:
        /*0060*/ 	.byte	0x03, 0x19
        /*0062*/ 	.short	0x17d8


	//----- nvinfo : EIATTR_PARAM_CBANK
	.align		4
        /*0064*/ 	.byte	0x04, 0x0a
        /*0066*/ 	.short	(.L_190 - .L_189)
	.align		4
.L_189:
        /*0068*/ 	.word	index@(.nv.constant0._ZN3cub18CUB_300001_SM_10006detail8for_each13static_kernelINS2_12policy_hub_t12policy_500_tEmN6thrust24THRUST_300001_SM_1000_NS8cuda_cub6__fill7functorINS7_6detail15normal_iteratorINS7_10device_ptrI15LINKLIST_MEMBEREEEESE_EEEEvT0_T1_)
        /*006c*/ 	.short	0x0380
        /*006e*/ 	.short	0x17d8


	//----- nvinfo : EIATTR_SW_WAR
	.align		4
.L_190:
        /*0070*/ 	.byte	0x04, 0x36
        /*0072*/ 	.short	(.L_192 - .L_191)
.L_191:
        /*0074*/ 	.word	0x00000008
.L_192:


//--------------------- .nv.info._ZN3cub18CUB_300001_SM_10006detail8for_each13static_kernelINS2_12policy_hub_t12policy_500_tElN6thrust24THRUST_300001_SM_1000_NS8cuda_cub10__tabulate7functorINS7_6detail15normal_iteratorINS7_10device_ptrIiEEEENS7_6system6detail7generic6detail22compute_sequence_valueIivEElEEEEvT0_T1_ --------------------------
	.section	.nv.info._ZN3cub18CUB_300001_SM_10006detail8for_each13static_kernelINS2_12policy_hub_t12policy_500_tElN6thrust24THRUST_300001_SM_1000_NS8cuda_cub10__tabulate7functorINS7_6detail15normal_iteratorINS7_10device_ptrIiEEEENS7_6system6detail7generic6detail22compute_sequence_valueIivEElEEEEvT0_T1_,"",@"SHT_CUDA_INFO"
	.sectionflags	@""
	.align	4


	//----- nvinfo : EIATTR_CUDA_API_VERSION
	.align		4
        /*0000*/ 	.byte	0x04, 0x37
        /*0002*/ 	.short	(.L_194 - .L_193)
.L_193:
        /*0004*/ 	.word	0x00000082


	//----- nvinfo : EIATTR_KPARAM_INFO
	.align		4
.L_194:
        /*0008*/ 	.byte	0x04, 0x17
        /*000a*/ 	.short	(.L_196 - .L_195)
.L_195:
        /*000c*/ 	.word	0x00000000
        /*0010*/ 	.short	0x0001
        /*0012*/ 	.short	0x0008
        /*0014*/ 	.byte	0x00, 0xf0, 0x41, 0x00


	//----- nvinfo : EIATTR_KPARAM_INFO
	.align		4
.L_196:
        /*0018*/ 	.byte	0x04, 0x17
        /*001a*/ 	.short	(.L_198 - .L_197)
.L_197:
        /*001c*/ 	.word	0x00000000
        /*0020*/ 	.short	0x0000
        /*0022*/ 	.short	0x0000
        /*0024*/ 	.byte	0x00, 0xf0, 0x21, 0x00


	//----- nvinfo : EIATTR_SPARSE_MMA_MASK
	.align		4
.L_198:
        /*0028*/ 	.byte	0x03, 0x50
        /*002a*/ 	.short	0x0000


	//----- nvinfo : EIATTR_MAXREG_COUNT
	.align		4
        /*002c*/ 	.byte	0x03, 0x1b
        /*002e*/ 	.short	0x00ff


	//----- nvinfo : EIATTR_MERCURY_ISA_VERSION
	.align		4
        /*0030*/ 	.byte	0x03, 0x5f
        /*0032*/ 	.short	0x0101


	//----- nvinfo : EIATTR_VRC_CTA_INIT_COUNT
	.align		4
        /*0034*/ 	.byte	0x02, 0x4a
	.zero		1
	.zero		1


	//----- nvinfo : EIATTR_EXIT_INSTR_OFFSETS
	.align		4
        /*0038*/ 	.byte	0x04, 0x1c
        /*003a*/ 	.short	(.L_200 - .L_199)


	//   ....[0]....
.L_199:
        /*003c*/ 	.word	0x00000160


	//   ....[1]....
        /*0040*/ 	.word	0x000002b0


	//   ....[2]....
        /*0044*/ 	.word	0x00000340


	//----- nvinfo : EIATTR_MAX_THREADS
	.align		4
.L_200:
        /*0048*/ 	.byte	0x04, 0x05
        /*004a*/ 	.short	(.L_202 - .L_201)
.L_201:
        /*004c*/ 	.word	0x00000100
        /*0050*/ 	.word	0x00000001
        /*0054*/ 	.word	0x00000001


	//----- nvinfo : EIATTR_CRS_STACK_SIZE
	.align		4
.L_202:
        /*0058*/ 	.byte	0x04, 0x1e
        /*005a*/ 	.short	(.L_204 - .L_203)
.L_203:
        /*005c*/ 	.word	0x00000000


	//----- nvinfo : EIATTR_CBANK_PARAM_SIZE
	.align		4
.L_204:
        /*0060*/ 	.byte	0x03, 0x19
        /*0062*/ 	.short	0x0018


	//----- nvinfo : EIATTR_PARAM_CBANK
	.align		4
        /*0064*/ 	.byte	0x04, 0x0a
        /*0066*/ 	.short	(.L_206 - .L_205)
	.align		4
.L_205:
        /*0068*/ 	.word	index@(.nv.constant0._ZN3cub18CUB_300001_SM_10006detail8for_each13static_kernelINS2_12policy_hub_t12policy_500_tElN6thrust24THRUST_300001_SM_1000_NS8cuda_cub10__tabulate7functorINS7_6detail15normal_iteratorINS7_10device_ptrIiEEEENS7_6system6detail7generic6detail22compute_sequence_valueIivEElEEEEvT0_T1_)
        /*006c*/ 	.short	0x0380
        /*006e*/ 	.short	0x0018


	//----- nvinfo : EIATTR_SW_WAR
	.align		4
.L_206:
        /*0070*/ 	.byte	0x04, 0x36
        /*0072*/ 	.short	(.L_208 - .L_207)
.L_207:
        /*0074*/ 	.word	0x00000008
.L_208:


//--------------------- .nv.info._ZN3cub18CUB_300001_SM_10006detail8for_each13static_kernelINS2_12policy_hub_t12policy_500_tEmN6thrust24THRUST_300001_SM_1000_NS8cuda_cub20__uninitialized_fill7functorINS7_10device_ptrIiEEiEEEEvT0_T1_ --------------------------
	.section	.nv.info._ZN3cub18CUB_300001_SM_10006detail8for_each13static_kernelINS2_12policy_hub_t12policy_500_tEmN6thrust24THRUST_300001_SM_1000_NS8cuda_cub20__uninitialized_fill7functorINS7_10device_ptrIiEEiEEEEvT0_T1_,"",@"SHT_CUDA_INFO"
	.sectionflags	@""
	.align	4


	//----- nvinfo : EIATTR_CUDA_API_VERSION
	.align		4
        /*0000*/ 	.byte	0x04, 0x37
        /*0002*/ 	.short	(.L_210 - .L_209)
.L_209:
        /*0004*/ 	.word	0x00000082


	//----- nvinfo : EIATTR_KPARAM_INFO
	.align		4
.L_210:
        /*0008*/ 	.byte	0x04, 0x17
        /*000a*/ 	.short	(.L_212 - .L_211)
.L_211:
        /*000c*/ 	.word	0x00000000
        /*0010*/ 	.short	0x0001
        /*0012*/ 	.short	0x0008
        /*0014*/ 	.byte	0x00, 0xf0, 0x41, 0x00


	//----- nvinfo : EIATTR_KPARAM_INFO
	.align		4
.L_212:
        /*0018*/ 	.byte	0x04, 0x17
        /*001a*/ 	.short	(.L_214 - .L_213)
.L_213:
        /*001c*/ 	.word	0x00000000
        /*0020*/ 	.short	0x0000
        /*0022*/ 	.short	0x0000
        /*0024*/ 	.byte	0x00, 0xf0, 0x21, 0x00


	//----- nvinfo : EIATTR_SPARSE_MMA_MASK
	.align		4
.L_214:
        /*0028*/ 	.byte	0x03, 0x50
        /*002a*/ 	.short	0x0000


	//----- nvinfo : EIATTR_MAXREG_COUNT
	.align		4
        /*002c*/ 	.byte	0x03, 0x1b
        /*002e*/ 	.short	0x00ff


	//----- nvinfo : EIATTR_MERCURY_ISA_VERSION
	.align		4
        /*0030*/ 	.byte	0x03, 0x5f
        /*0032*/ 	.short	0x0101


	//----- nvinfo : EIATTR_VRC_CTA_INIT_COUNT
	.align		4
        /*0034*/ 	.byte	0x02, 0x4a
	.zero		1
	.zero		1


	//----- nvinfo : EIATTR_EXIT_INSTR_OFFSETS
	.align		4
        /*0038*/ 	.byte	0x04, 0x1c
        /*003a*/ 	.short	(.L_216 - .L_215)


	//   ....[0]....
.L_215:
        /*003c*/ 	.word	0x00000130


	//   ....[1]....
        /*0040*/ 	.word	0x00000230


	//   ....[2]....
        /*0044*/ 	.word	0x00000260


	//----- nvinfo : EIATTR_MAX_THREADS
	.align		4
.L_216:
        /*0048*/ 	.byte	0x04, 0x05
        /*004a*/ 	.short	(.L_218 - .L_217)
.L_217:
        /*004c*/ 	.word	0x00000100
        /*0050*/ 	.word	0x00000001
        /*0054*/ 	.word	0x00000001


	//----- nvinfo : EIATTR_CBANK_PARAM_SIZE
	.align		4
.L_218:
        /*0058*/ 	.byte	0x03, 0x19
        /*005a*/ 	.short	0x0018


	//----- nvinfo : EIATTR_PARAM_CBANK
	.align		4
        /*005c*/ 	.byte	0x04, 0x0a
        /*005e*/ 	.short	(.L_220 - .L_219)
	.align		4
.L_219:
        /*0060*/ 	.word	index@(.nv.constant0._ZN3cub18CUB_300001_SM_10006detail8for_each13static_kernelINS2_12policy_hub_t12policy_500_tEmN6thrust24THRUST_300001_SM_1000_NS8cuda_cub20__uninitialized_fill7functorINS7_10device_ptrIiEEiEEEEvT0_T1_)
        /*0064*/ 	.short	0x0380
        /*0066*/ 	.short	0x0018


	//----- nvinfo : EIATTR_SW_WAR
	.align		4
.L_220:
        /*0068*/ 	.byte	0x04, 0x36
        /*006a*/ 	.short	(.L_222 - .L_221)
.L_221:
        /*006c*/ 	.word	0x00000008
.L_222:


//--------------------- .nv.info._ZN3cub18CUB_300001_SM_10006detail11EmptyKernelIvEEvv --------------------------
	.section	.nv.info._ZN3cub18CUB_300001_SM_10006detail11EmptyKernelIvEEvv,"",@"SHT_CUDA_INFO"
	.sectionflags	@""
	.align	4


	//----- nvinfo : EIATTR_CUDA_API_VERSION
	.align		4
        /*0000*/ 	.byte	0x04, 0x37
        /*0002*/ 	.short	(.L_224 - .L_223)
.L_223:
        /*0004*/ 	.word	0x00000082


	//----- nvinfo : EIATTR_SPARSE_MMA_MASK
	.align		4
.L_224:
        /*0008*/ 	.byte	0x03, 0x50
        /*000a*/ 	.short	0x0000


	//----- nvinfo : EIATTR_MAXREG_COUNT
	.align		4
        /*000c*/ 	.byte	0x03, 0x1b
        /*000e*/ 	.short	0x00ff


	//----- nvinfo : EIATTR_MERCURY_ISA_VERSION
	.align		4
        /*0010*/ 	.byte	0x03, 0x5f
        /*0012*/ 	.short	0x0101


	//----- nvinfo : EIATTR_VRC_CTA_INIT_COUNT
	.align		4
        /*0014*/ 	.byte	0x02, 0x4a
	.zero		1
	.zero		1


	//----- nvinfo : EIATTR_EXIT_INSTR_OFFSETS
	.align		4
        /*0018*/ 	.byte	0x04, 0x1c
        /*001a*/ 	.short	(.L_226 - .L_225)


	//   ....[0]....
.L_225:
        /*001c*/ 	.word	0x00000010


	//----- nvinfo : EIATTR_SW_WAR
	.align		4
.L_226:
        /*0020*/ 	.byte	0x04, 0x36
        /*0022*/ 	.short	(.L_228 - .L_227)
.L_227:
        /*0024*/ 	.word	0x00000008
.L_228:


//--------------------- .nv.callgraph             --------------------------
	.section	.nv.callgraph,"",@"SHT_CUDA_CALLGRAPH"
	.align	4
	.sectionentsize	8
	.align		4
        /*0000*/ 	.word	0x00000000
	.align		4
        /*0004*/ 	.word	0xffffffff
	.align		4
        /*0008*/ 	.word	0x00000000
	.align		4
        /*000c*/ 	.word	0xfffffffe
	.align		4
        /*0010*/ 	.word	0x00000000
	.align		4
        /*0014*/ 	.word	0xfffffffd
	.align		4
        /*0018*/ 	.word	0x00000000
	.align		4
        /*001c*/ 	.word	0xfffffffc


//--------------------- .nv.constant4             --------------------------
	.section	.nv.constant4,"a",@progbits
	.align	8
	.align		8
.nv.constant4:
        /*0000*/ 	.dword	_ZN30_INTERNAL_9830f0d6_4_k_cu_main4cuda3std3__45__cpo5beginE
	.align		8
        /*0008*/ 	.dword	_ZN30_INTERNAL_9830f0d6_4_k_cu_main4cuda3std3__45__cpo3endE
	.align		8
        /*0010*/ 	.dword	_ZN30_INTERNAL_9830f0d6_4_k_cu_main4cuda3std3__45__cpo6cbeginE
	.align		8
        /*0018*/ 	.dword	_ZN30_INTERNAL_9830f0d6_4_k_cu_main4cuda3std3__45__cpo4cendE
	.align		8
        /*0020*/ 	.dword	_ZN30_INTERNAL_9830f0d6_4_k_cu_main4cuda3std3__45__cpo6rbeginE
	.align		8
        /*0028*/ 	.dword	_ZN30_INTERNAL_9830f0d6_4_k_cu_main4cuda3std3__45__cpo4rendE
	.align		8
        /*0030*/ 	.dword	_ZN30_INTERNAL_9830f0d6_4_k_cu_main4cuda3std3__45__cpo7crbeginE
	.align		8
        /*0038*/ 	.dword	_ZN30_INTERNAL_9830f0d6_4_k_cu_main4cuda3std3__45__cpo5crendE
	.align		8
        /*0040*/ 	.dword	_ZN30_INTERNAL_9830f0d6_4_k_cu_main4cuda3std3__432_GLOBAL__N__9830f0d6_4_k_cu_main6ignoreE
	.align		8
        /*0048*/ 	.dword	_ZN30_INTERNAL_9830f0d6_4_k_cu_main4cuda3std3__419piecewise_constructE
	.align		8
        /*0050*/ 	.dword	_ZN30_INTERNAL_9830f0d6_4_k_cu_main4cuda3std3__48in_placeE
	.align		8
        /*0058*/ 	.dword	_ZN30_INTERNAL_9830f0d6_4_k_cu_main4cuda3std3__420unreachable_sentinelE
	.align		8
        /*0060*/ 	.dword	_ZN30_INTERNAL_9830f0d6_4_k_cu_main4cuda3std3__47nulloptE
	.align		8
        /*0068*/ 	.dword	_ZN30_INTERNAL_9830f0d6_4_k_cu_main4cuda3std3__48unexpectE
	.align		8
        /*0070*/ 	.dword	_ZN30_INTERNAL_9830f0d6_4_k_cu_main4cuda3std6ranges3__45__cpo4swapE
	.align		8
        /*0078*/ 	.dword	_ZN30_INTERNAL_9830f0d6_4_k_cu_main4cuda3std6ranges3__45__cpo9iter_moveE
	.align		8
        /*0080*/ 	.dword	_ZN30_INTERNAL_9830f0d6_4_k_cu_main4cuda3std6ranges3__45__cpo5beginE
	.align		8
        /*0088*/ 	.dword	_ZN30_INTERNAL_9830f0d6_4_k_cu_main4cuda3std6ranges3__45__cpo3endE
	.align		8
        /*0090*/ 	.dword	_ZN30_INTERNAL_9830f0d6_4_k_cu_main4cuda3std6ranges3__45__cpo6cbeginE
	.align		8
        /*0098*/ 	.dword	_ZN30_INTERNAL_9830f0d6_4_k_cu_main4cuda3std6ranges3__45__cpo4cendE
	.align		8
        /*00a0*/ 	.dword	_ZN30_INTERNAL_9830f0d6_4_k_cu_main4cuda3std6ranges3__45__cpo7advanceE
	.align		8
        /*00a8*/ 	.dword	_ZN30_INTERNAL_9830f0d6_4_k_cu_main4cuda3std6ranges3__45__cpo9iter_swapE
	.align		8
        /*00b0*/ 	.dword	_ZN30_INTERNAL_9830f0d6_4_k_cu_main4cuda3std6ranges3__45__cpo4nextE
	.align		8
        /*00b8*/ 	.dword	_ZN30_INTERNAL_9830f0d6_4_k_cu_main4cuda3std6ranges3__45__cpo4prevE
	.align		8
        /*00c0*/ 	.dword	_ZN30_INTERNAL_9830f0d6_4_k_cu_main4cuda3std6ranges3__45__cpo4dataE
	.align		8
        /*00c8*/ 	.dword	_ZN30_INTERNAL_9830f0d6_4_k_cu_main4cuda3std6ranges3__45__cpo5cdataE
	.align		8
        /*00d0*/ 	.dword	_ZN30_INTERNAL_9830f0d6_4_k_cu_main4cuda3std6ranges3__45__cpo4sizeE
	.align		8
        /*00d8*/ 	.dword	_ZN30_INTERNAL_9830f0d6_4_k_cu_main4cuda3std6ranges3__45__cpo5ssizeE
	.align		8
        /*00e0*/ 	.dword	_ZN30_INTERNAL_9830f0d6_4_k_cu_main4cuda3std6ranges3__45__cpo8distanceE
	.align		8
        /*00e8*/ 	.dword	_ZN30_INTERNAL_9830f0d6_4_k_cu_main6thrust24THRUST_300001_SM_1000_NS8cuda_cub3parE
	.align		8
        /*00f0*/ 	.dword	_ZN30_INTERNAL_9830f0d6_4_k_cu_main6thrust24THRUST_300001_SM_1000_NS8cuda_cub10par_nosyncE
	.align		8
        /*00f8*/ 	.dword	_ZN30_INTERNAL_9830f0d6_4_k_cu_main6thrust24THRUST_300001_SM_1000_NS6system6detail10sequential3seqE
	.align		8
        /*0100*/ 	.dword	_ZN30_INTERNAL_9830f0d6_4_k_cu_main6thrust24THRUST_300001_SM_1000_NS12placeholders2_1E
	.align		8
        /*0108*/ 	.dword	_ZN30_INTERNAL_9830f0d6_4_k_cu_main6thrust24THRUST_300001_SM_1000_NS12placeholders2_2E
	.align		8
        /*0110*/ 	.dword	_ZN30_INTERNAL_9830f0d6_4_k_cu_main6thrust24THRUST_300001_SM_1000_NS12placeholders2_3E
	.align		8
        /*0118*/ 	.dword	_ZN30_INTERNAL_9830f0d6_4_k_cu_main6thrust24THRUST_300001_SM_1000_NS12placeholders2_4E
	.align		8
        /*0120*/ 	.dword	_ZN30_INTERNAL_9830f0d6_4_k_cu_main6thrust24THRUST_300001_SM_1000_NS12placeholders2_5E
	.align		8
        /*0128*/ 	.dword	_ZN30_INTERNAL_9830f0d6_4_k_cu_main6thrust24THRUST_300001_SM_1000_NS12placeholders2_6E
	.align		8
        /*0130*/ 	.dword	_ZN30_INTERNAL_9830f0d6_4_k_cu_main6thrust24THRUST_300001_SM_1000_NS12placeholders2_7E
	.align		8
        /*0138*/ 	.dword	_ZN30_INTERNAL_9830f0d6_4_k_cu_main6thrust24THRUST_300001_SM_1000_NS12placeholders2_8E
	.align		8
        /*0140*/ 	.dword	_ZN30_INTERNAL_9830f0d6_4_k_cu_main6thrust24THRUST_300001_SM_1000_NS12placeholders2_9E
	.align		8
        /*0148*/ 	.dword	_ZN30_INTERNAL_9830f0d6_4_k_cu_main6thrust24THRUST_300001_SM_1000_NS12placeholders3_10E
	.align		8
        /*0150*/ 	.dword	_ZN30_INTERNAL_9830f0d6_4_k_cu_main6thrust24THRUST_300001_SM_1000_NS3seqE


//--------------------- .text._ZN3cub18CUB_300001_SM_10006detail6select23DeviceSelectSweepKernelINS2_10policy_hubI15LINKLIST_MEMBERNS0_8NullTypeEiLb0ELNS0_10SelectImplE1EE10Policy1000EN6thrust24THRUST_300001_SM_1000_NS6detail15normal_iteratorINSB_10device_ptrIS5_EEEEPS6_SG_PlNS0_13ScanTileStateIiLb1EEEN4cuda3std3__410__not_fn_tI6is_delEES6_iNS2_19streaming_context_tIlLb1EEELS7_1EEEvT0_T1_T2_T3_T4_T5_T6_T7_iT8_NS1_7vsmem_tE --------------------------
	.section	.text._ZN3cub18CUB_300001_SM_10006detail6select23DeviceSelectSweepKernelINS2_10policy_hubI15LINKLIST_MEMBERNS0_8NullTypeEiLb0ELNS0_10SelectImplE1EE10Policy1000EN6thrust24THRUST_300001_SM_1000_NS6detail15normal_iteratorINSB_10device_ptrIS5_EEEEPS6_SG_PlNS0_13ScanTileStateIiLb1EEEN4cuda3std3__410__not_fn_tI6is_delEES6_iNS2_19streaming_context_tIlLb1EEELS7_1EEEvT0_T1_T2_T3_T4_T5_T6_T7_iT8_NS1_7vsmem_tE,"ax",@progbits
	.align	128
        .global         _ZN3cub18CUB_300001_SM_10006detail6select23DeviceSelectSweepKernelINS2_10policy_hubI15LINKLIST_MEMBERNS0_8NullTypeEiLb0ELNS0_10SelectImplE1EE10Policy1000EN6thrust24THRUST_300001_SM_1000_NS6detail15normal_iteratorINSB_10device_ptrIS5_EEEEPS6_SG_PlNS0_13ScanTileStateIiLb1EEEN4cuda3std3__410__not_fn_tI6is_delEES6_iNS2_19streaming_context_tIlLb1EEELS7_1EEEvT0_T1_T2_T3_T4_T5_T6_T7_iT8_NS1_7vsmem_tE
        .type           _ZN3cub18CUB_300001_SM_10006detail6select23DeviceSelectSweepKernelINS2_10policy_hubI15LINKLIST_MEMBERNS0_8NullTypeEiLb0ELNS0_10SelectImplE1EE10Policy1000EN6thrust24THRUST_300001_SM_1000_NS6detail15normal_iteratorINSB_10device_ptrIS5_EEEEPS6_SG_PlNS0_13ScanTileStateIiLb1EEEN4cuda3std3__410__not_fn_tI6is_delEES6_iNS2_19streaming_context_tIlLb1EEELS7_1EEEvT0_T1_T2_T3_T4_T5_T6_T7_iT8_NS1_7vsmem_tE,@function
        .size           _ZN3cub18CUB_300001_SM_10006detail6select23DeviceSelectSweepKernelINS2_10policy_hubI15LINKLIST_MEMBERNS0_8NullTypeEiLb0ELNS0_10SelectImplE1EE10Policy1000EN6thrust24THRUST_300001_SM_1000_NS6detail15normal_iteratorINSB_10device_ptrIS5_EEEEPS6_SG_PlNS0_13ScanTileStateIiLb1EEEN4cuda3std3__410__not_fn_tI6is_delEES6_iNS2_19streaming_context_tIlLb1EEELS7_1EEEvT0_T1_T2_T3_T4_T5_T6_T7_iT8_NS1_7vsmem_tE,(.L_x_144 - _ZN3cub18CUB_300001_SM_10006detail6select23DeviceSelectSweepKernelINS2_10policy_hubI15LINKLIST_MEMBERNS0_8NullTypeEiLb0ELNS0_10SelectImplE1EE10Policy1000EN6thrust24THRUST_300001_SM_1000_NS6detail15normal_iteratorINSB_10device_ptrIS5_EEEEPS6_SG_PlNS0_13ScanTileStateIiLb1EEEN4cuda3std3__410__not_fn_tI6is_delEES6_iNS2_19streaming_context_tIlLb1EEELS7_1EEEvT0_T1_T2_T3_T4_T5_T6_T7_iT8_NS1_7vsmem_tE)
        .other          _ZN3cub18CUB_300001_SM_10006detail6select23DeviceSelectSweepKernelINS2_10policy_hubI15LINKLIST_MEMBERNS0_8NullTypeEiLb0ELNS0_10SelectImplE1EE10Policy1000EN6thrust24THRUST_300001_SM_1000_NS6detail15normal_iteratorINSB_10device_ptrIS5_EEEEPS6_SG_PlNS0_13ScanTileStateIiLb1EEEN4cuda3std3__410__not_fn_tI6is_delEES6_iNS2_19streaming_context_tIlLb1EEELS7_1EEEvT0_T1_T2_T3_T4_T5_T6_T7_iT8_NS1_7vsmem_tE,@"STO_CUDA_ENTRY STV_DEFAULT"
_ZN3cub18CUB_300001_SM_10006detail6select23DeviceSelectSweepKernelINS2_10policy_hubI15LINKLIST_MEMBERNS0_8NullTypeEiLb0ELNS0_10SelectImplE1EE10Policy1000EN6thrust24THRUST_300001_SM_1000_NS6detail15normal_iteratorINSB_10device_ptrIS5_EEEEPS6_SG_PlNS0_13ScanTileStateIiLb1EEEN4cuda3std3__410__not_fn_tI6is_delEES6_iNS2_19streaming_context_tIlLb1EEELS7_1EEEvT0_T1_T2_T3_T4_T5_T6_T7_iT8_NS1_7vsmem_tE:
.text._ZN3cub18CUB_300001_SM_10006detail6select23DeviceSelectSweepKernelINS2_10policy_hubI15LINKLIST_MEMBERNS0_8NullTypeEiLb0ELNS0_10SelectImplE1EE10Policy1000EN6thrust24THRUST_300001_SM_1000_NS6detail15normal_iteratorINSB_10device_ptrIS5_EEEEPS6_SG_PlNS0_13ScanTileStateIiLb1EEEN4cuda3std3__410__not_fn_tI6is_delEES6_iNS2_19streaming_context_tIlLb1EEELS7_1EEEvT0_T1_T2_T3_T4_T5_T6_T7_iT8_NS1_7vsmem_tE:
[----:B------:R-:W0:Y:S01]  /*0000*/  LDC R1, c[0x0][0x37c] ;  /* 0x0000df00ff017b82 */ /* 0x000e220000000800 */
[----:B------:R-:W1:Y:S01]  /*0010*/  S2R R9, SR_CTAID.X ;  /* 0x0000000000097919 */ /* 0x000e620000002500 */
[----:B------:R-:W2:Y:S01]  /*0020*/  LDCU UR4, c[0x0][0x3b8] ;  /* 0x00007700ff0477ac */ /* 0x000ea20008000800 */
[----:B------:R-:W-:Y:S01]  /*0030*/  BSSY B0, `(.L_x_0) ;  /* 0x0003c05000007945 */ /* 0x000fe20003800000 */
[----:B0-----:R-:W-:Y:S01]  /*0040*/  VIADD R1, R1, 0xffffdab0 ;  /* 0xffffdab001017836 */ /* 0x001fe20000000000 */
[----:B------:R-:W1:Y:S01]  /*0050*/  S2R R3, SR_CTAID.Y ;  /* 0x0000000000037919 */ /* 0x000e620000002600 */
[----:B------:R-:W1:Y:S01]  /*0060*/  LDCU UR5, c[0x0][0x374] ;  /* 0x00006e80ff0577ac */ /* 0x000e620008000800 */
[----:B------:R-:W0:Y:S01]  /*0070*/  LDCU.64 UR8, c[0x0][0x358] ;  /* 0x00006b00ff0877ac */ /* 0x000e220008000a00 */
[----:B--2---:R-:W-:Y:S01]  /*0080*/  UIADD3 UR4, UPT, UPT, UR4, -0x1, URZ ;  /* 0xffffffff04047890 */ /* 0x004fe2000fffe0ff */
[----:B-1----:R-:W-:-:S05]  /*0090*/  IMAD R0, R9, UR5, R3 ;  /* 0x0000000509007c24 */ /* 0x002fca000f8e0203 */
[----:B------:R-:W-:-:S13]  /*00a0*/  ISETP.GE.AND P0, PT, R0, UR4, PT ;  /* 0x0000000400007c0c */ /* 0x000fda000bf06270 */
[----:B0-----:R-:W-:Y:S05]  /*00b0*/  @P0 BRA `(.L_x_1) ;  /* 0x000001dc00a80947 */ /* 0x001fea0003800000 */
[----:B------:R-:W-:-:S13]  /*00c0*/  ISETP.NE.AND P0, PT, R0, RZ, PT ;  /* 0x000000ff0000720c */ /* 0x000fda0003f05270 */
[----:B------:R-:W-:Y:S05]  /*00d0*/  @P0 BRA `(.L_x_2) ;  /* 0x000000f800b80947 */ /* 0x000fea0003800000 */
[----:B------:R-:W0:Y:S01]  /*00e0*/  S2R R2, SR_TID.X ;  /* 0x0000000000027919 */ /* 0x000e220000002100 */
[----:B------:R-:W1:Y:S01]  /*00f0*/  LDCU.U8 UR7, c[0x0][0x3c0] ;  /* 0x00007800ff0777ac */ /* 0x000e620008000000 */
[----:B------:R-:W2:Y:S01]  /*0100*/  LDC.64 R12, c[0x0][0x380] ;  /* 0x0000e000ff0c7b82 */ /* 0x000ea20000000a00 */
[----:B------:R-:W3:Y:S01]  /*0110*/  LDCU UR6, c[0x0][0x374] ;  /* 0x00006e80ff0677ac */ /* 0x000ee20008000800 */
[----:B------:R-:W4:Y:S01]  /*0120*/  LDCU.64 UR4, c[0x0][0x3d0] ;  /* 0x00007a00ff0477ac */ /* 0x000f220008000a00 */
[----:B-1----:R-:W-:Y:S01]  /*0130*/  UISETP.NE.AND UP0, UPT, UR7, URZ, UPT ;  /* 0x000000ff0700728c */ /* 0x002fe2000bf05270 */
[----:B---3--:R-:W-:-:S03]  /*0140*/  IMAD R0, R9, UR6, R3 ;  /* 0x0000000609007c24 */ /* 0x008fc6000f8e0203 */
[----:B----4-:R-:W-:Y:S02]  /*0150*/  USEL UR4, UR4, URZ, !UP0 ;  /* 0x000000ff04047287 */ /* 0x010fe4000c000000 */
[----:B------:R-:W-:Y:S01]  /*0160*/  USEL UR5, UR5, URZ, !UP0 ;  /* 0x000000ff05057287 */ /* 0x000fe2000c000000 */
[----:B0-----:R-:W-:-:S05]  /*0170*/  IMAD R0, R0, 0x80, R2 ;  /* 0x0000008000007824 */ /* 0x001fca00078e0202 */
[----:B------:R-:W-:-:S05]  /*0180*/  IADD3 R3, P0, PT, R0, UR4, RZ ;  /* 0x0000000400037c10 */ /* 0x000fca000ff1e0ff */
[----:B------:R-:W-:Y:S02]  /*0190*/  IMAD.X R0, RZ, RZ, UR5, P0 ;  /* 0x00000005ff007e24 */ /* 0x000fe400080e06ff */
[----:B--2---:R-:W-:-:S04]  /*01a0*/  IMAD.WIDE.U32 R12, R3, 0x17c8, R12 ;  /* 0x000017c8030c7825 */ /* 0x004fc800078e000c */
[----:B------:R-:W-:-:S04]  /*01b0*/  IMAD R3, R0, 0x17c8, RZ ;  /* 0x000017c800037824 */ /* 0x000fc800078e02ff */
[----:B------:R-:W-:Y:S02]  /*01c0*/  IMAD.IADD R13, R13, 0x1, R3 ;  /* 0x000000010d0d7824 */ /* 0x000fe400078e0203 */
[----:B------:R-:W0:Y:S03]  /*01d0*/  LDC.64 R2, c[0x0][0x3a8] ;  /* 0x0000ea00ff027b82 */ /* 0x000e260000000a00 */
[----:B------:R-:W0:Y:S01]  /*01e0*/  LDG.E.64 R28, desc[UR8][R12.64] ;  /* 0x000000080c1c7981 */ /* 0x000e22000c1e1b00 */
[----:B------:R-:W1:Y:S03]  /*01f0*/  S2R R10, SR_LANEID ;  /* 0x00000000000a7919 */ /* 0x000e660000000000 */
[----:B------:R-:W2:Y:S04]  /*0200*/  LDG.E.64 R26, desc[UR8][R12.64+0x16c0] ;  /* 0x0016c0080c1a7981 */ /* 0x000ea8000c1e1b00 */
[----:B------:R-:W3:Y:S04]  /*0210*/  LDG.E.64 R24, desc[UR8][R12.64+0x2b8] ;  /* 0x0002b8080c187981 */ /* 0x000ee8000c1e1b00 */
[----:B------:R-:W4:Y:S04]  /*0220*/  LDG.E.64 R22, desc[UR8][R12.64+0x2b0] ;  /* 0x0002b0080c167981 */ /* 0x000f28000c1e1b00 */
[----:B------:R-:W4:Y:S04]  /*0230*/  LDG.E.64 R20, desc[UR8][R12.64+0x2a8] ;  /* 0x0002a8080c147981 */ /* 0x000f28000c1e1b00 */
[----:B------:R-:W4:Y:S04]  /*0240*/  LDG.E.64 R18, desc[UR8][R12.64+0x2a0] ;  /* 0x0002a0080c127981 */ /* 0x000f28000c1e1b00 */
[----:B------:R-:W4:Y:S01]  /*0250*/  LDG.E.64 R16, desc[UR8][R12.64+0x298] ;  /* 0x000298080c107981 */ /* 0x000f22000c1e1b00 */
[----:B-1----:R-:W-:-:S03]  /*0260*/  ISETP.NE.AND P2, PT, R10, 0x1f, PT ;  /* 0x0000001f0a00780c */ /* 0x002fc60003f45270 */
[----:B------:R-:W4:Y:S01]  /*0270*/  LDG.E.64 R10, desc[UR8][R12.64+0x290] ;  /* 0x000290080c0a7981 */ /* 0x000f22000c1e1b00 */
[----:B0-----:R-:W-:-:S03]  /*0280*/  IMAD.WIDE R2, R28, 0x4, R2 ;  /* 0x000000041c027825 */ /* 0x001fc600078e0202 */
[----:B------:R-:W-:Y:S04]  /*0290*/  STL [R1+0x1798], R29 ;  /* 0x0017981d01007387 */ /* 0x000fe80000100800 */
[----:B------:R0:W-:Y:S04]  /*02a0*/  STL [R1+0x179c], R28 ;  /* 0x00179c1c01007387 */ /* 0x0001e80000100800 */
[----:B0-----:R0:W2:Y:S01]  /*02b0*/  LDG.E R28, desc[UR8][R2.64] ;  /* 0x00000008021c7981 */ /* 0x0010a2000c1e1900 */
[----:B------:R-:W1:Y:S01]  /*02c0*/  S2R R29, SR_TID.X ;  /* 0x00000000001d7919 */ /* 0x000e620000002100 */
[----:B0-----:R-:W0:Y:S02]  /*02d0*/  LDC.64 R2, c[0x0][0x3e8] ;  /* 0x0000fa00ff027b82 */ /* 0x001e240000000a00 */
[----:B0-----:R-:W-:Y:S01]  /*02e0*/  IMAD.WIDE.U32 R2, R9, 0x17c880, R2 ;  /* 0x0017c88009027825 */ /* 0x001fe200078e0002 */
[----:B-1----:R-:W-:-:S05]  /*02f0*/  @!P2 SHF.R.U32.HI R14, RZ, 0x5, R29 ;  /* 0x00000005ff0ea819 */ /* 0x002fca000001161d */
[----:B------:R-:W-:Y:S02]  /*0300*/  @!P2 IMAD.WIDE.U32 R14, R14, 0x4, R2 ;  /* 0x000000040e0ea825 */ /* 0x000fe400078e0002 */
[----:B------:R-:W3:Y:S01]  /*0310*/  LDG.E R3, desc[UR8][R12.64+0x140] ;  /* 0x000140080c037981 */ /* 0x000ee2000c1e1900 */
[----:B--2---:R-:W-:-:S04]  /*0320*/  ISETP.NE.AND P0, PT, R28, 0x4, PT ;  /* 0x000000041c00780c */ /* 0x004fc80003f05270 */
[----:B------:R-:W-:-:S05]  /*0330*/  SEL R4, RZ, 0x1, !P0 ;  /* 0x00000001ff047807 */ /* 0x000fca0004000000 */
[----:B------:R-:W0:Y:S02]  /*0340*/  SHFL.UP P1, R5, R4, 0x1, RZ ;  /* 0x0420000004057989 */ /* 0x000e2400000200ff */
[----:B0-----:R-:W-:-:S05]  /*0350*/  @P1 IMAD.IADD R5, R4, 0x1, R5 ;  /* 0x0000000104051824 */ /* 0x001fca00078e0205 */
[----:B------:R-:W0:Y:S02]  /*0360*/  SHFL.UP P1, R6, R5, 0x2, RZ ;  /* 0x0440000005067989 */ /* 0x000e2400000200ff */
[----:B0-----:R-:W-:Y:S02]  /*0370*/  @P1 IMAD.IADD R6, R5, 0x1, R6 ;  /* 0x0000000105061824 */ /* 0x001fe400078e0206 */
[----:B---3--:R0:W-:Y:S04]  /*0380*/  STL [R1+0x1770], R3 ;  /* 0x0017700301007387 */ /* 0x0081e80000100800 */
[----:B------:R-:W1:Y:S04]  /*0390*/  SHFL.UP P1, R7, R6, 0x4, RZ ;  /* 0x0480000006077989 */ /* 0x000e6800000200ff */
[----:B------:R-:W2:Y:S04]  /*03a0*/  LDG.E.64 R4, desc[UR8][R12.64+0x278] ;  /* 0x000278080c047981 */ /* 0x000ea8000c1e1b00 */
[----:B0-----:R-:W3:Y:S01]  /*03b0*/  LDG.E.64 R2, desc[UR8][R12.64+0x270] ;  /* 0x000270080c027981 */ /* 0x001ee2000c1e1b00 */
[----:B-1----:R-:W-:-:S05]  /*03c0*/  @P1 IMAD.IADD R7, R6, 0x1, R7 ;  /* 0x0000000106071824 */ /* 0x002fca00078e0207 */
[----:B------:R-:W0:Y:S02]  /*03d0*/  SHFL.UP P1, R8, R7, 0x8, RZ ;  /* 0x0500000007087989 */ /* 0x000e2400000200ff */
[----:B0-----:R-:W-:Y:S02]  /*03e0*/  @P1 IMAD.IADD R8, R7, 0x1, R8 ;  /* 0x0000000107081824 */ /* 0x001fe400078e0208 */
[----:B------:R-:W2:Y:S04]  /*03f0*/  LDG.E.64 R6, desc[UR8][R12.64+0x280] ;  /* 0x000280080c067981 */ /* 0x000ea8000c1e1b00 */
[----:B------:R-:W0:Y:S04]  /*0400*/  SHFL.UP P1, R0, R8, 0x10, RZ ;  /* 0x0600000008007989 */ /* 0x000e2800000200ff */
[----:B------:R1:W-:Y:S04]  /*0410*/  STL.64 [R1+0xe0], R26 ;  /* 0x0000e01a01007387 */ /* 0x0003e80000100a00 */
[----:B-1----:R-:W3:Y:S01]  /*0420*/  LDG.E.64 R26, desc[UR8][R12.64+0x268] ;  /* 0x000268080c1a7981 */ /* 0x002ee2000c1e1b00 */
[----:B0-----:R-:W-:-:S03]  /*0430*/  @P1 IMAD.IADD R0, R8, 0x1, R0 ;  /* 0x0000000108001824 */ /* 0x001fc600078e0200 */
[----:B------:R-:W2:Y:S04]  /*0440*/  LDG.E.64 R8, desc[UR8][R12.64+0x288] ;  /* 0x000288080c087981 */ /* 0x000ea8000c1e1b00 */
[----:B------:R0:W-:Y:S04]  /*0450*/  STL.64 [R1+0x1758], R24 ;  /* 0x0017581801007387 */ /* 0x0001e80000100a00 */
[----:B----4-:R1:W-:Y:S04]  /*0460*/  STL.64 [R1+0x1750], R22 ;  /* 0x0017501601007387 */ /* 0x0103e80000100a00 */
[----:B------:R4:W-:Y:S04]  /*0470*/  STL.64 [R1+0x1748], R20 ;  /* 0x0017481401007387 */ /* 0x0009e80000100a00 */
[----:B0-----:R-:W3:Y:S04]  /*0480*/  LDG.E.64 R24, desc[UR8][R12.64+0x260] ;  /* 0x000260080c187981 */ /* 0x001ee8000c1e1b00 */
[----:B-1----:R-:W3:Y:S04]  /*0490*/  LDG.E.64 R22, desc[UR8][R12.64+0x258] ;  /* 0x000258080c167981 */ /* 0x002ee8000c1e1b00 */
[----:B----4-:R-:W4:Y:S04]  /*04a0*/  LDG.E.64 R20, desc[UR8][R12.64+0x250] ;  /* 0x000250080c147981 */ /* 0x010f28000c1e1b00 */
[----:B------:R0:W-:Y:S04]  /*04b0*/  STL.64 [R1+0x1740], R18 ;  /* 0x0017401201007387 */ /* 0x0001e80000100a00 */
[----:B------:R1:W-:Y:S04]  /*04c0*/  STL.64 [R1+0x1738], R16 ;  /* 0x0017381001007387 */ /* 0x0003e80000100a00 */
[----:B------:R1:W-:Y:S04]  /*04d0*/  STL.64 [R1+0x1730], R10 ;  /* 0x0017300a01007387 */ /* 0x0003e80000100a00 */
[----:B0-----:R-:W4:Y:S04]  /*04e0*/  LDG.E.64 R18, desc[UR8][R12.64+0x248] ;  /* 0x000248080c127981 */ /* 0x001f28000c1e1b00 */
[----:B-1----:R-:W4:Y:S04]  /*04f0*/  LDG.E.64 R16, desc[UR8][R12.64+0x240] ;  /* 0x000240080c107981 */ /* 0x002f28000c1e1b00 */
[----:B------:R-:W4:Y:S04]  /*0500*/  LDG.E.64 R10, desc[UR8][R12.64+0x238] ;  /* 0x000238080c0a7981 */ /* 0x000f28000c1e1b00 */
[----:B--2---:R0:W-:Y:S04]  /*0510*/  STL.64 [R1+0x1728], R8 ;  /* 0x0017280801007387 */ /* 0x0041e80000100a00 */
[----:B------:R1:W-:Y:S04]  /*0520*/  STL.64 [R1+0x1720], R6 ;  /* 0x0017200601007387 */ /* 0x0003e80000100a00 */
[----:B------:R2:W-:Y:S04]  /*0530*/  STL.64 [R1+0x1718], R4 ;  /* 0x0017180401007387 */ /* 0x0005e80000100a00 */
[----:B0-----:R-:W4:Y:S04]  /*0540*/  LDG.E.64 R8, desc[UR8][R12.64+0x230] ;  /* 0x000230080c087981 */ /* 0x001f28000c1e1b00 */
[----:B-1----:R-:W4:Y:S04]  /*0550*/  LDG.E.64 R6, desc[UR8][R12.64+0x228] ;  /* 0x000228080c067981 */ /* 0x002f28000c1e1b00 */
[----:B--2---:R-:W2:Y:S04]  /*0560*/  LDG.E.64 R4, desc[UR8][R12.64+0x220] ;  /* 0x000220080c047981 */ /* 0x004ea8000c1e1b00 */
[----:B---3--:R0:W-:Y:S04]  /*0570*/  STL.64 [R1+0x1710], R2 ;  /* 0x0017100201007387 */ /* 0x0081e80000100a00 */
[----:B------:R1:W-:Y:S04]  /*0580*/  STL.64 [R1+0x1708], R26 ;  /* 0x0017081a01007387 */ /* 0x0003e80000100a00 */
[----:B0-----:R-:W3:Y:S04]  /*0590*/  LDG.E.64 R2, desc[UR8][R12.64+0x218] ;  /* 0x000218080c027981 */ /* 0x001ee8000c1e1b00 */
[----:B-1----:R-:W3:Y:S04]  /*05a0*/  LDG.E.64 R26, desc[UR8][R12.64+0x210] ;  /* 0x000210080c1a7981 */ /* 0x002ee8000c1e1b00 */
[----:B------:R0:W-:Y:S04]  /*05b0*/  STL.64 [R1+0x1700], R24 ;  /* 0x0017001801007387 */ /* 0x0001e80000100a00 */
[----:B------:R1:W-:Y:S04]  /*05c0*/  STL.64 [R1+0x16f8], R22 ;  /* 0x0016f81601007387 */ /* 0x0003e80000100a00 */
[----:B----4-:R4:W-:Y:S04]  /*05d0*/  STL.64 [R1+0x16f0], R20 ;  /* 0x0016f01401007387 */ /* 0x0109e80000100a00 */
        /* <DEDUP_REMOVED lines=9> */
[----:B------:R0:W-:Y:S04]  /*0670*/  STL.64 [R1+0x16d0], R8 ;  /* 0x0016d00801007387 */ /* 0x0001e80000100a00 */
[----:B------:R1:W-:Y:S04]  /*0680*/  STL.64 [R1+0x16c8], R6 ;  /* 0x0016c80601007387 */ /* 0x0003e80000100a00 */
[----:B--2---:R2:W-:Y:S04]  /*0690*/  STL.64 [R1+0x16c0], R4 ;  /* 0x0016c00401007387 */ /* 0x0045e80000100a00 */
        /* <DEDUP_REMOVED lines=1436> */
[----:B-1----:R-:W4:Y:S04]  /*6060*/  LDG.E.64 R26, desc[UR8][R12.64+0xe8] ;  /* 0x0000e8080c1a7981 */ /* 0x002f28000c1e1b00 */
[----:B----4-:R0:W-:Y:S04]  /*6070*/  STL.64 [R1+0x17a0], R26 ;  /* 0x0017a01a01007387 */ /* 0x0101e80000100a00 */
[----:B------:R1:W-:Y:S04]  /*6080*/  STL.64 [R1+0x48], R24 ;  /* 0x0000481801007387 */ /* 0x0003e80000100a00 */
[----:B------:R4:W-:Y:S04]  /*6090*/  STL.64 [R1+0x40], R22 ;  /* 0x0000401601007387 */ /* 0x0009e80000100a00 */
[----:B------:R4:W-:Y:S01]  /*60a0*/  STL.64 [R1+0x38], R20 ;  /* 0x0000381401007387 */ /* 0x0009e20000100a00 */
[----:B0-----:R-:W0:Y:S03]  /*60b0*/  LDC.64 R26, c[0x0][0x3e8] ;  /* 0x0000fa00ff1a7b82 */ /* 0x001e260000000a00 */
[----:B------:R4:W-:Y:S04]  /*60c0*/  STL.64 [R1+0x30], R18 ;  /* 0x0000301201007387 */ /* 0x0009e80000100a00 */
[----:B------:R4:W-:Y:S04]  /*60d0*/  STL.64 [R1+0x28], R16 ;  /* 0x0000281001007387 */ /* 0x0009e80000100a00 */
[----:B------:R4:W-:Y:S04]  /*60e0*/  STL.64 [R1+0x20], R10 ;  /* 0x0000200a01007387 */ /* 0x0009e80000100a00 */
[----:B------:R4:W-:Y:S04]  /*60f0*/  STL.64 [R1+0x18], R8 ;  /* 0x0000180801007387 */ /* 0x0009e80000100a00 */
[----:B------:R0:W-:Y:S04]  /*6100*/  STL.64 [R1+0x10], R6 ;  /* 0x0000100601007387 */ /* 0x0001e80000100a00 */
[----:B--2---:R2:W-:Y:S04]  /*6110*/  STL.64 [R1+0x8], R4 ;  /* 0x0000080401007387 */ /* 0x0045e80000100a00 */
[----:B---3--:R3:W-:Y:S04]  /*6120*/  STL.64 [R1], R2 ;  /* 0x0000000201007387 */ /* 0x0087e80000100a00 */
[----:B-1----:R-:W5:Y:S04]  /*6130*/  LDG.E.64 R24, desc[UR8][R12.64+0xf0] ;  /* 0x0000f0080c187981 */ /* 0x002f68000c1e1b00 */
[----:B----4-:R-:W5:Y:S04]  /*6140*/  LDG.E.64 R22, desc[UR8][R12.64+0xf8] ;  /* 0x0000f8080c167981 */ /* 0x010f68000c1e1b00 */
[----:B------:R-:W5:Y:S04]  /*6150*/  LDG.E.64 R20, desc[UR8][R12.64+0x138] ;  /* 0x000138080c147981 */ /* 0x000f68000c1e1b00 */
[----:B------:R-:W5:Y:S04]  /*6160*/  LDG.E.64 R18, desc[UR8][R12.64+0x130] ;  /* 0x000130080c127981 */ /* 0x000f68000c1e1b00 */
[----:B------:R-:W5:Y:S04]  /*6170*/  LDG.E.64 R16, desc[UR8][R12.64+0x128] ;  /* 0x000128080c107981 */ /* 0x000f68000c1e1b00 */
[----:B------:R-:W5:Y:S04]  /*6180*/  LDG.E.64 R10, desc[UR8][R12.64+0x120] ;  /* 0x000120080c0a7981 */ /* 0x000f68000c1e1b00 */
[----:B------:R-:W5:Y:S04]  /*6190*/  LDG.E.64 R8, desc[UR8][R12.64+0x118] ;  /* 0x000118080c087981 */ /* 0x000f68000c1e1b00 */
[----:B0-----:R-:W5:Y:S04]  /*61a0*/  LDG.E.64 R6, desc[UR8][R12.64+0x110] ;  /* 0x000110080c067981 */ /* 0x001f68000c1e1b00 */
[----:B--2---:R-:W5:Y:S04]  /*61b0*/  LDG.E.64 R4, desc[UR8][R12.64+0x108] ;  /* 0x000108080c047981 */ /* 0x004f68000c1e1b00 */
[----:B---3--:R0:W5:Y:S01]  /*61c0*/  LDG.E.64 R2, desc[UR8][R12.64+0x100] ;  /* 0x000100080c027981 */ /* 0x008162000c1e1b00 */
[----:B------:R-:W-:Y:S06]  /*61d0*/  BAR.SYNC.DEFER_BLOCKING 0x0 ;  /* 0x0000000000007b1d */ /* 0x000fec0000010000 */
[----:B0-----:R-:W0:Y:S01]  /*61e0*/  S2R R13, SR_CTAID.X ;  /* 0x00000000000d7919 */ /* 0x001e220000002500 */
[----:B------:R1:W-:Y:S01]  /*61f0*/  @!P2 STG.E desc[UR8][R14.64], R0 ;  /* 0x000000000e00a986 */ /* 0x0003e2000c101908 */
[----:B0-----:R-:W-:Y:S01]  /*6200*/  IMAD.WIDE.U32 R26, R13, 0x17c880, R26 ;  /* 0x0017c8800d1a7825 */ /* 0x001fe200078e001a */
[----:B------:R-:W-:Y:S06]  /*6210*/  BAR.SYNC.DEFER_BLOCKING 0x0 ;  /* 0x0000000000007b1d */ /* 0x000fec0000010000 */
[----:B-1----:R0:W2:Y:S01]  /*6220*/  LDG.E.128 R12, desc[UR8][R26.64] ;  /* 0x000000081a0c7981 */ /* 0x0020a2000c1e1d00 */
[----:B------:R-:W-:-:S13]  /*6230*/  ISETP.NE.AND P1, PT, R29, RZ, PT ;  /* 0x000000ff1d00720c */ /* 0x000fda0003f25270 */
[----:B0-----:R-:W0:Y:S01]  /*6240*/  @!P1 LDC.64 R26, c[0x0][0x3a0] ;  /* 0x0000e800ff1a9b82 */ /* 0x001e220000000a00 */
[----:B--2---:R-:W-:-:S04]  /*6250*/  IMAD.IADD R29, R12, 0x1, R13 ;  /* 0x000000010c1d7824 */ /* 0x004fc800078e020d */
[----:B------:R-:W-:Y:S02]  /*6260*/  IMAD.IADD R13, R14, 0x1, R29 ;  /* 0x000000010e0d7824 */ /* 0x000fe400078e021d */
[----:B------:R-:W-:Y:S02]  /*6270*/  @!P1 IMAD.MOV.U32 R14, RZ, RZ, 0x65 ;  /* 0x00000065ff0e9424 */ /* 0x000fe400078e00ff */
[----:B------:R-:W-:Y:S01]  /*6280*/  IMAD.IADD R15, R15, 0x1, R13 ;  /* 0x000000010f0f7824 */ /* 0x000fe200078e020d */
[----:B------:R-:W-:Y:S06]  /*6290*/  @!P1 MEMBAR.ALL.GPU ;  /* 0x0000000000009992 */ /* 0x000fec000000a000 */
[----:B------:R-:W-:-:S00]  /*62a0*/  @!P1 ERRBAR ;  /* 0x00000000000099ab */ /* 0x000fc00000000000 */
[----:B------:R-:W-:Y:S06]  /*62b0*/  @!P1 CGAERRBAR ;  /* 0x00000000000095ab */ /* 0x000fec0000000000 */
[----:B0-----:R0:W-:Y:S02]  /*62c0*/  @!P1 ST.E.64.STRONG.GPU desc[UR8][R26.64+0x100], R14 ;  /* 0x0001000e1a009985 */ /* 0x0011e4000c10fb08 */
[----:B0-----:R-:W0:Y:S01]  /*62d0*/  S2R R14, SR_LANEID ;  /* 0x00000000000e7919 */ /* 0x001e220000000000 */
[----:B------:R-:W1:Y:S01]  /*62e0*/  S2R R15, SR_TID.X ;  /* 0x00000000000f7919 */ /* 0x000e620000002100 */
[----:B------:R-:W-:Y:S01]  /*62f0*/  ISETP.NE.AND P1, PT, R28, 0x4, PT ;  /* 0x000000041c00780c */ /* 0x000fe20003f25270 */
[----:B------:R4:W5:Y:S04]  /*6300*/  LDL.LU.64 R26, [R1+0x17a0] ;  /* 0x0017a000011a7983 */ /* 0x0009680000300a00 */
[----:B------:R4:W5:Y:S01]  /*6310*/  LDL.LU R28, [R1+0x179c] ;  /* 0x00179c00011c7983 */ /* 0x0009620000300800 */
[----:B0-----:R-:W-:-:S02]  /*6320*/  ISETP.NE.AND P2, PT, R14, RZ, PT ;  /* 0x000000ff0e00720c */ /* 0x001fc40003f45270 */
[----:B-1----:R-:W-:-:S04]  /*6330*/  SHF.R.U32.HI R14, RZ, 0x5, R15 ;  /* 0x00000005ff0e7819 */ /* 0x002fc8000001160f */
[C---:B------:R-:W-:Y:S02]  /*6340*/  ISETP.NE.AND P3, PT, R14.reuse, 0x2, PT ;  /* 0x000000020e00780c */ /* 0x040fe40003f65270 */
[----:B------:R-:W-:Y:S02]  /*6350*/  ISETP.NE.AND P4, PT, R14, 0x3, PT ;  /* 0x000000030e00780c */ /* 0x000fe40003f85270 */
[----:B------:R-:W-:Y:S02]  /*6360*/  SEL R14, R29, R12, !P3 ;  /* 0x0000000c1d0e7207 */ /* 0x000fe40005800000 */
[----:B------:R4:W5:Y:S01]  /*6370*/  LDL.LU R29, [R1+0x1798] ;  /* 0x00179800011d7983 */ /* 0x0009620000300800 */
[----:B------:R-:W-:Y:S02]  /*6380*/  VIADD R12, R0, 0xffffffff ;  /* 0xffffffff000c7836 */ /* 0x000fe40000000000 */
[----:B------:R-:W-:Y:S01]  /*6390*/  @!P0 IMAD.MOV R12, RZ, RZ, R0 ;  /* 0x000000ffff0c8224 */ /* 0x000fe200078e0200 */
[----:B------:R-:W-:-:S02]  /*63a0*/  SEL R13, R13, R14, !P4 ;  /* 0x0000000e0d0d7207 */ /* 0x000fc40006000000 */
[----:B------:R-:W-:Y:S02]  /*63b0*/  ISETP.GE.U32.AND P0, PT, R15, 0x20, PT ;  /* 0x000000200f00780c */ /* 0x000fe40003f06070 */
[----:B------:R-:W-:Y:S02]  /*63c0*/  SEL R0, R12, RZ, P2 ;  /* 0x000000ff0c007207 */ /* 0x000fe40001000000 */
[----:B------:R-:W-:-:S05]  /*63d0*/  SEL R12, R13, RZ, P0 ;  /* 0x000000ff0d0c7207 */ /* 0x000fca0000000000 */
[----:B------:R-:W-:Y:S01]  /*63e0*/  IMAD.IADD R0, R12, 0x1, R0 ;  /* 0x000000010c007824 */ /* 0x000fe200078e0200 */
[----:B----4-:R-:W-:Y:S06]  /*63f0*/  @!P1 BRA `(.L_x_3) ;  /* 0x0000035c00209947 */ /* 0x010fec0003800000 */
[----:B------:R-:W0:Y:S01]  /*6400*/  LDC.64 R14, c[0x0][0x390] ;  /* 0x0000e400ff0e7b82 */ /* 0x000e220000000a00 */
[----:B------:R-:W-:Y:S01]  /*6410*/  UISETP.NE.AND UP0, UPT, UR7, URZ, UPT ;  /* 0x000000ff0700728c */ /* 0x000fe2000bf05270 */
[----:B------:R-:W-:-:S08]  /*6420*/  CS2R R12, SRZ ;  /* 0x00000000000c7805 */ /* 0x000fd0000001ff00 */
[----:B------:R-:W-:Y:S05]  /*6430*/  BRA.U UP0, `(.L_x_4) ;  /* 0x0000000100087547 */ /* 0x000fea000b800000 */
[----:B------:R-:W1:Y:S02]  /*6440*/  LDC.64 R12, c[0x0][0x3d8] ;  /* 0x0000f600ff0c7b82 */ /* 0x000e640000000a00 */
[----:B-1----:R-:W5:Y:S02]  /*6450*/  LDG.E.64 R12, desc[UR8][R12.64] ;  /* 0x000000080c0c7981 */ /* 0x002f64000c1e1b00 */
.L_x_4:
[----:B-----5:R-:W-:Y:S04]  /*6460*/  STL.64 [R1+0x2548], R28 ;  /* 0x0025481c01007387 */ /* 0x020fe80000100a00 */
[----:B------:R-:W-:Y:S04]  /*6470*/  STL.64 [R1+0x24d0], R26 ;  /* 0x0024d01a01007387 */ /* 0x000fe80000100a00 */
        /* <DEDUP_REMOVED lines=9> */
[----:B------:R1:W-:Y:S04]  /*6510*/  STL.64 [R1+0x2480], R20 ;  /* 0x0024801401007387 */ /* 0x0003e80000100a00 */
[----:B-1----:R-:W2:Y:S04]  /*6520*/  LDL.LU R20, [R1] ;  /* 0x0000000001147983 */ /* 0x002ea80000300800 */
[----:B------:R-:W2:Y:S04]  /*6530*/  LDL.LU R21, [R1+0x4] ;  /* 0x0000040001157983 */ /* 0x000ea80000300800 */
[----:B--2---:R1:W-:Y:S04]  /*6540*/  STL.64 [R1+0x24d8], R20 ;  /* 0x0024d81401007387 */ /* 0x0043e80000100a00 */
[----:B------:R-:W2:Y:S04]  /*6550*/  LDL.LU R18, [R1+0x8] ;  /* 0x0000080001127983 */ /* 0x000ea80000300800 */
[----:B------:R-:W2:Y:S04]  /*6560*/  LDL.LU R19, [R1+0xc] ;  /* 0x00000c0001137983 */ /* 0x000ea80000300800 */
[----:B--2---:R-:W-:Y:S04]  /*6570*/  STL.64 [R1+0x24e0], R18 ;  /* 0x0024e01201007387 */ /* 0x004fe80000100a00 */
[----:B------:R-:W2:Y:S04]  /*6580*/  LDL.LU R16, [R1+0x10] ;  /* 0x0000100001107983 */ /* 0x000ea80000300800 */
[----:B------:R-:W2:Y:S04]  /*6590*/  LDL.LU R17, [R1+0x14] ;  /* 0x0000140001117983 */ /* 0x000ea80000300800 */
[----:B--2---:R2:W-:Y:S04]  /*65a0*/  STL.64 [R1+0x24e8], R16 ;  /* 0x0024e81001007387 */ /* 0x0045e80000100a00 */
[----:B------:R-:W3:Y:S04]  /*65b0*/  LDL.LU R10, [R1+0x18] ;  /* 0x00001800010a7983 */ /* 0x000ee80000300800 */
[----:B------:R-:W3:Y:S04]  /*65c0*/  LDL.LU R11, [R1+0x1c] ;  /* 0x00001c00010b7983 */ /* 0x000ee80000300800 */
[----:B---3--:R-:W-:Y:S04]  /*65d0*/  STL.64 [R1+0x24f0], R10 ;  /* 0x0024f00a01007387 */ /* 0x008fe80000100a00 */
[----:B------:R-:W3:Y:S04]  /*65e0*/  LDL.LU R8, [R1+0x20] ;  /* 0x0000200001087983 */ /* 0x000ee80000300800 */
[----:B------:R-:W3:Y:S04]  /*65f0*/  LDL.LU R9, [R1+0x24] ;  /* 0x0000240001097983 */ /* 0x000ee80000300800 */
[----:B---3--:R3:W-:Y:S04]  /*6600*/  STL.64 [R1+0x24f8], R8 ;  /* 0x0024f80801007387 */ /* 0x0087e80000100a00 */
[----:B------:R-:W4:Y:S04]  /*6610*/  LDL.LU R6, [R1+0x28] ;  /* 0x0000280001067983 */ /* 0x000f280000300800 */
[----:B------:R-:W4:Y:S04]  /*6620*/  LDL.LU R7, [R1+0x2c] ;  /* 0x00002c0001077983 */ /* 0x000f280000300800 */
[----:B----4-:R-:W-:Y:S04]  /*6630*/  STL.64 [R1+0x2500], R6 ;  /* 0x0025000601007387 */ /* 0x010fe80000100a00 */
[----:B------:R-:W4:Y:S04]  /*6640*/  LDL.LU R2, [R1+0x38] ;  /* 0x0000380001027983 */ /* 0x000f280000300800 */
[----:B------:R-:W4:Y:S04]  /*6650*/  LDL.LU R3, [R1+0x3c] ;  /* 0x00003c0001037983 */ /* 0x000f280000300800 */
[----:B----4-:R4:W-:Y:S04]  /*6660*/  STL.64 [R1+0x2508], R2 ;  /* 0x0025080201007387 */ /* 0x0109e80000100a00 */
[----:B------:R-:W2:Y:S04]  /*6670*/  LDL.LU R24, [R1+0x48] ;  /* 0x0000480001187983 */ /* 0x000ea80000300800 */
[----:B------:R-:W2:Y:S04]  /*6680*/  LDL.LU R25, [R1+0x4c] ;  /* 0x00004c0001197983 */ /* 0x000ea80000300800 */
[----:B--2---:R-:W-:Y:S04]  /*6690*/  STL.64 [R1+0x2510], R24 ;  /* 0x0025101801007387 */ /* 0x004fe80000100a00 */
[----:B-1----:R-:W2:Y:S04]  /*66a0*/  LDL.LU R20, [R1+0x58] ;  /* 0x0000580001147983 */ /* 0x002ea80000300800 */
[----:B------:R-:W2:Y:S04]  /*66b0*/  LDL.LU R21, [R1+0x5c] ;  /* 0x00005c0001157983 */ /* 0x000ea80000300800 */
[----:B--2---:R1:W-:Y:S04]  /*66c0*/  STL.64 [R1+0x2518], R20 ;  /* 0x0025181401007387 */ /* 0x0043e80000100a00 */
[----:B------:R-:W2:Y:S04]  /*66d0*/  LDL.LU R16, [R1+0x78] ;  /* 0x0000780001107983 */ /* 0x000ea80000300800 */
[----:B------:R-:W2:Y:S04]  /*66e0*/  LDL.LU R17, [R1+0x7c] ;  /* 0x00007c0001117983 */ /* 0x000ea80000300800 */
[----:B--2---:R-:W-:Y:S04]  /*66f0*/  STL.64 [R1+0x2520], R16 ;  /* 0x0025201001007387 */ /* 0x004fe80000100a00 */
[----:B---3--:R-:W2:Y:S04]  /*6700*/  LDL.LU R8, [R1+0x88] ;  /* 0x0000880001087983 */ /* 0x008ea80000300800 */
[----:B------:R-:W2:Y:S04]  /*6710*/  LDL.LU R9, [R1+0x8c] ;  /* 0x00008c0001097983 */ /* 0x000ea80000300800 */
[----:B--2---:R2:W-:Y:S04]  /*6720*/  STL.64 [R1+0x2528], R8 ;  /* 0x0025280801007387 */ /* 0x0045e80000100a00 */
[----:B----4-:R-:W3:Y:S04]  /*6730*/  LDL.LU R2, [R1+0x98] ;  /* 0x0000980001027983 */ /* 0x010ee80000300800 */
[----:B------:R-:W3:Y:S04]  /*6740*/  LDL.LU R3, [R1+0x9c] ;  /* 0x00009c0001037983 */ /* 0x000ee80000300800 */
[----:B---3--:R-:W-:Y:S04]  /*6750*/  STL.64 [R1+0x2530], R2 ;  /* 0x0025300201007387 */ /* 0x008fe80000100a00 */
[----:B-1----:R-:W3:Y:S04]  /*6760*/  LDL.LU R20, [R1+0xa8] ;  /* 0x0000a80001147983 */ /* 0x002ee80000300800 */
[----:B------:R-:W3:Y:S04]  /*6770*/  LDL.LU R21, [R1+0xac] ;  /* 0x0000ac0001157983 */ /* 0x000ee80000300800 */
[----:B---3--:R1:W-:Y:S04]  /*6780*/  STL.64 [R1+0x2538], R20 ;  /* 0x0025381401007387 */ /* 0x0083e80000100a00 */
[----:B--2---:R-:W2:Y:S04]  /*6790*/  LDL.LU R8, [R1+0xb8] ;  /* 0x0000b80001087983 */ /* 0x004ea80000300800 */
[----:B------:R-:W2:Y:S04]  /*67a0*/  LDL.LU R9, [R1+0xbc] ;  /* 0x0000bc0001097983 */ /* 0x000ea80000300800 */
[----:B------:R-:W3:Y:S04]  /*67b0*/  LDL.LU R28, [R1+0xd8] ;  /* 0x0000d800011c7983 */ /* 0x000ee80000300800 */
[----:B------:R-:W3:Y:S01]  /*67c0*/  LDL.LU R29, [R1+0xdc] ;  /* 0x0000dc00011d7983 */ /* 0x000ee20000300800 */
[----:B------:R-:W-:-:S04]  /*67d0*/  IADD3 R12, P0, PT, R0, R12, RZ ;  /* 0x0000000c000c7210 */ /* 0x000fc80007f1e0ff */
[----:B------:R-:W-:Y:S01]  /*67e0*/  LEA.HI.X.SX32 R0, R0, R13, 0x1, P0 ;  /* 0x0000000d00007211 */ /* 0x000fe200000f0eff */
[----:B0-----:R-:W-:-:S04]  /*67f0*/  IMAD.WIDE.U32 R12, R12, 0x17c8, R14 ;  /* 0x000017c80c0c7825 */ /* 0x001fc800078e000e */
[----:B------:R-:W-:-:S04]  /*6800*/  IMAD R0, R0, 0x17c8, RZ ;  /* 0x000017c800007824 */ /* 0x000fc800078e02ff */
[----:B------:R-:W-:Y:S01]  /*6810*/  IMAD.IADD R13, R13, 0x1, R0 ;  /* 0x000000010d0d7824 */ /* 0x000fe200078e0200 */
[----:B--2---:R0:W-:Y:S04]  /*6820*/  STL.64 [R1+0x2540], R8 ;  /* 0x0025400801007387 */ /* 0x0041e80000100a00 */
[----:B-1----:R-:W2:Y:S04]  /*6830*/  LDL.LU R20, [R1+0xc8] ;  /* 0x0000c80001147983 */ /* 0x002ea80000300800 */
[----:B------:R-:W2:Y:S04]  /*6840*/  LDL.LU R21, [R1+0xcc] ;  /* 0x0000cc0001157983 */ /* 0x000ea80000300800 */
[----:B0-----:R-:W4:Y:S04]  /*6850*/  LDL.LU R8, [R1+0xd0] ;  /* 0x0000d00001087983 */ /* 0x001f280000300800 */
[----:B------:R-:W4:Y:S04]  /*6860*/  LDL.LU R9, [R1+0xd4] ;  /* 0x0000d40001097983 */ /* 0x000f280000300800 */
        /* <DEDUP_REMOVED lines=20> */
[----:B---3--:R0:W-:Y:S04]  /*69b0*/  STG.E.64 desc[UR8][R12.64+0x8], R28 ;  /* 0x0000081c0c007986 */ /* 0x0081e8000c101b08 */
[----:B0-----:R-:W3:Y:S04]  /*69c0*/  LDL.LU.64 R28, [R1+0x2548] ;  /* 0x00254800011c7983 */ /* 0x001ee80000300a00 */
[----:B--2---:R-:W-:Y:S04]  /*69d0*/  STG.E.64 desc[UR8][R12.64+0x18], R20 ;  /* 0x000018140c007986 */ /* 0x004fe8000c101b08 */
[----:B----4-:R-:W-:Y:S04]  /*69e0*/  STG.E.64 desc[UR8][R12.64+0x10], R8 ;  /* 0x000010080c007986 */ /* 0x010fe8000c101b08 */
[----:B---3--:R0:W-:Y:S04]  /*69f0*/  STG.E.64 desc[UR8][R12.64], R28 ;  /* 0x0000001c0c007986 */ /* 0x0081e8000c101b08 */
[----:B0-----:R-:W2:Y:S04]  /*6a00*/  LDL.LU R28, [R1+0x68] ;  /* 0x00006800011c7983 */ /* 0x001ea80000300800 */
[----:B------:R-:W2:Y:S04]  /*6a10*/  LDL.LU R29, [R1+0x6c] ;  /* 0x00006c00011d7983 */ /* 0x000ea80000300800 */
[----:B------:R-:W3:Y:S04]  /*6a20*/  LDL.LU.64 R8, [R1+0x2540] ;  /* 0x0025400001087983 */ /* 0x000ee80000300a00 */
[----:B------:R-:W4:Y:S04]  /*6a30*/  LDL.LU.64 R20, [R1+0x2538] ;  /* 0x0025380001147983 */ /* 0x000f280000300a00 */
[----:B------:R0:W-:Y:S04]  /*6a40*/  STG.E.64 desc[UR8][R12.64+0x20], R2 ;  /* 0x000020020c007986 */ /* 0x0001e8000c101b08 */
[----:B------:R-:W-:Y:S04]  /*6a50*/  STG.E.64 desc[UR8][R12.64+0x30], R16 ;  /* 0x000030100c007986 */ /* 0x000fe8000c101b08 */
[----:B0-----:R-:W2:Y:S04]  /*6a60*/  LDL.LU.64 R2, [R1+0x2530] ;  /* 0x0025300001027983 */ /* 0x001ea80000300a00 */
[----:B---3--:R0:W-:Y:S04]  /*6a70*/  STG.E.64 desc[UR8][R12.64+0x28], R8 ;  /* 0x000028080c007986 */ /* 0x0081e8000c101b08 */
[----:B----4-:R1:W-:Y:S04]  /*6a80*/  STG.E.64 desc[UR8][R12.64+0x38], R20 ;  /* 0x000038140c007986 */ /* 0x0103e8000c101b08 */
[----:B0-----:R-:W3:Y:S04]  /*6a90*/  LDL.LU.64 R8, [R1+0x2528] ;  /* 0x0025280001087983 */ /* 0x001ee80000300a00 */
[----:B------:R-:W4:Y:S04]  /*6aa0*/  LDL.LU.64 R16, [R1+0x2520] ;  /* 0x0025200001107983 */ /* 0x000f280000300a00 */
[----:B-1----:R-:W4:Y:S04]  /*6ab0*/  LDL.LU.64 R20, [R1+0x2518] ;  /* 0x0025180001147983 */ /* 0x002f280000300a00 */
[----:B------:R0:W-:Y:S04]  /*6ac0*/  STG.E.64 desc[UR8][R12.64+0x40], R24 ;  /* 0x000040180c007986 */ /* 0x0001e8000c101b08 */
[----:B--2---:R1:W-:Y:S04]  /*6ad0*/  STG.E.64 desc[UR8][R12.64+0x48], R2 ;  /* 0x000048020c007986 */ /* 0x0043e8000c101b08 */
[----:B------:R2:W-:Y:S04]  /*6ae0*/  STG.E.64 desc[UR8][R12.64+0x50], R6 ;  /* 0x000050060c007986 */ /* 0x0005e8000c101b08 */
[----:B0-----:R-:W4:Y:S04]  /*6af0*/  LDL.LU.64 R24, [R1+0x2510] ;  /* 0x0025100001187983 */ /* 0x001f280000300a00 */
[----:B-1----:R-:W4:Y:S04]  /*6b00*/  LDL.LU.64 R2, [R1+0x2508] ;  /* 0x0025080001027983 */ /* 0x002f280000300a00 */
[----:B--2---:R-:W2:Y:S04]  /*6b10*/  LDL.LU.64 R6, [R1+0x2500] ;  /* 0x0025000001067983 */ /* 0x004ea80000300a00 */
[----:B------:R-:W-:Y:S04]  /*6b20*/  STG.E.64 desc[UR8][R12.64+0x60], R10 ;  /* 0x0000600a0c007986 */ /* 0x000fe8000c101b08 */
[----:B------:R-:W-:Y:S04]  /*6b30*/  STG.E.64 desc[UR8][R12.64+0x70], R18 ;  /* 0x000070120c007986 */ /* 0x000fe8000c101b08 */
[----:B------:R-:W-:Y:S04]  /*6b40*/  STG.E.64 desc[UR8][R12.64+0x78], R28 ;  /* 0x0000781c0c007986 */ /* 0x000fe8000c101b08 */
[----:B------:R-:W-:Y:S04]  /*6b50*/  STG.E.64 desc[UR8][R12.64+0x80], R14 ;  /* 0x0000800e0c007986 */ /* 0x000fe8000c101b08 */
[----:B---3--:R0:W-:Y:S04]  /*6b60*/  STG.E.64 desc[UR8][R12.64+0x58], R8 ;  /* 0x000058080c007986 */ /* 0x0081e8000c101b08 */
[----:B----4-:R1:W-:Y:S04]  /*6b70*/  STG.E.64 desc[UR8][R12.64+0x68], R16 ;  /* 0x000068100c007986 */ /* 0x0103e8000c101b08 */
[----:B------:R3:W-:Y:S04]  /*6b80*/  STG.E.64 desc[UR8][R12.64+0x88], R20 ;  /* 0x000088140c007986 */ /* 0x0007e8000c101b08 */
[----:B0-----:R-:W4:Y:S04]  /*6b90*/  LDL.LU.64 R8, [R1+0x24f8] ;  /* 0x0024f80001087983 */ /* 0x001f280000300a00 */
[----:B------:R-:W4:Y:S04]  /*6ba0*/  LDL.LU.64 R10, [R1+0x24f0] ;  /* 0x0024f000010a7983 */ /* 0x000f280000300a00 */
[----:B-1----:R-:W4:Y:S04]  /*6bb0*/  LDL.LU.64 R16, [R1+0x24e8] ;  /* 0x0024e80001107983 */ /* 0x002f280000300a00 */
[----:B------:R-:W4:Y:S04]  /*6bc0*/  LDL.LU.64 R18, [R1+0x24e0] ;  /* 0x0024e00001127983 */ /* 0x000f280000300a00 */
[----:B------:R-:W4:Y:S04]  /*6bd0*/  LDL.LU.64 R28, [R1+0x1618] ;  /* 0x00161800011c7983 */ /* 0x000f280000300a00 */
[----:B------:R-:W4:Y:S04]  /*6be0*/  LDL.LU.64 R14, [R1+0x1620] ;  /* 0x00162000010e7983 */ /* 0x000f280000300a00 */
[----:B---3--:R-:W3:Y:S04]  /*6bf0*/  LDL.LU.64 R20, [R1+0x24d8] ;  /* 0x0024d80001147983 */ /* 0x008ee80000300a00 */
[----:B------:R0:W-:Y:S04]  /*6c00*/  STG.E.64 desc[UR8][R12.64+0x90], R26 ;  /* 0x0000901a0c007986 */ /* 0x0001e8000c101b08 */
[----:B------:R1:W-:Y:S04]  /*6c10*/  STG.E.64 desc[UR8][R12.64+0x98], R24 ;  /* 0x000098180c007986 */ /* 0x0003e8000c101b08 */
[----:B------:R2:W-:Y:S04]  /*6c20*/  STG.E.64 desc[UR8][R12.64+0xa0], R22 ;  /* 0x0000a0160c007986 */ /* 0x0005e8000c101b08 */
[----:B------:R2:W-:Y:S04]  /*6c30*/  STG.E.64 desc[UR8][R12.64+0xa8], R2 ;  /* 0x0000a8020c007986 */ /* 0x0005e8000c101b08 */
[----:B0-----:R-:W3:Y:S04]  /*6c40*/  LDL.LU.64 R26, [R1+0x24d0] ;  /* 0x0024d000011a7983 */ /* 0x001ee80000300a00 */
[----:B-1----:R-:W3:Y:S04]  /*6c50*/  LDL.LU.64 R24, [R1+0x24c8] ;  /* 0x0024c80001187983 */ /* 0x002ee80000300a00 */
[----:B--2---:R-:W2:Y:S04]  /*6c60*/  LDL.LU.64 R22, [R1+0x24c0] ;  /* 0x0024c00001167983 */ /* 0x004ea80000300a00 */
[----:B------:R-:W2:Y:S04]  /*6c70*/  LDL.LU.64 R2, [R1+0x24b8] ;  /* 0x0024b80001027983 */ /* 0x000ea80000300a00 */
[----:B------:R0:W-:Y:S04]  /*6c80*/  STG.E.64 desc[UR8][R12.64+0xb0], R4 ;  /* 0x0000b0040c007986 */ /* 0x0001e8000c101b08 */
[----:B------:R1:W-:Y:S04]  /*6c90*/  STG.E.64 desc[UR8][R12.64+0xb8], R6 ;  /* 0x0000b8060c007986 */ /* 0x0003e8000c101b08 */
[----:B0-----:R-:W2:Y:S04]  /*6ca0*/  LDL.LU.64 R4, [R1+0x24b0] ;  /* 0x0024b00001047983 */ /* 0x001ea80000300a00 */
[----:B-1----:R-:W2:Y:S04]  /*6cb0*/  LDL.LU.64 R6, [R1+0x24a8] ;  /* 0x0024a80001067983 */ /* 0x002ea80000300a00 */
[----:B----4-:R0:W-:Y:S04]  /*6cc0*/  STG.E.64 desc[UR8][R12.64+0xc0], R8 ;  /* 0x0000c0080c007986 */ /* 0x0101e8000c101b08 */
[----:B------:R1:W-:Y:S04]  /*6cd0*/  STG.E.64 desc[UR8][R12.64+0xc8], R10 ;  /* 0x0000c80a0c007986 */ /* 0x0003e8000c101b08 */
[----:B------:R4:W-:Y:S04]  /*6ce0*/  STG.E.64 desc[UR8][R12.64+0xd0], R16 ;  /* 0x0000d0100c007986 */ /* 0x0009e8000c101b08 */
[----:B------:R4:W-:Y:S04]  /*6cf0*/  STG.E.64 desc[UR8][R12.64+0xd8], R18 ;  /* 0x0000d8120c007986 */ /* 0x0009e8000c101b08 */
[----:B0-----:R-:W2:Y:S04]  /*6d00*/  LDL.LU.64 R8, [R1+0x24a0] ;  /* 0x0024a00001087983 */ /* 0x001ea80000300a00 */
[----:B-1----:R-:W2:Y:S04]  /*6d10*/  LDL.LU.64 R10, [R1+0x2498] ;  /* 0x00249800010a7983 */ /* 0x002ea80000300a00 */
[----:B----4-:R-:W4:Y:S04]  /*6d20*/  LDL.LU.64 R16, [R1+0x2490] ;  /* 0x0024900001107983 */ /* 0x010f280000300a00 */
[----:B------:R-:W4:Y:S04]  /*6d30*/  LDL.LU.64 R18, [R1+0x2488] ;  /* 0x0024880001127983 */ /* 0x000f280000300a00 */
[----:B---3--:R0:W-:Y:S04]  /*6d40*/  STG.E.64 desc[UR8][R12.64+0xe0], R20 ;  /* 0x0000e0140c007986 */ /* 0x0081e8000c101b08 */
[----:B0-----:R-:W3:Y:S04]  /*6d50*/  LDL.LU.64 R20, [R1+0x2480] ;  /* 0x0024800001147983 */ /* 0x001ee80000300a00 */
[----:B------:R0:W-:Y:S04]  /*6d60*/  STG.E.64 desc[UR8][R12.64+0xe8], R26 ;  /* 0x0000e81a0c007986 */ /* 0x0001e8000c101b08 */
[----:B------:R1:W-:Y:S04]  /*6d70*/  STG.E.64 desc[UR8][R12.64+0xf0], R24 ;  /* 0x0000f0180c007986 */ /* 0x0003e8000c101b08 */
[----:B--2---:R2:W-:Y:S04]  /*6d80*/  STG.E.64 desc[UR8][R12.64+0xf8], R22 ;  /* 0x0000f8160c007986 */ /* 0x0045e8000c101b08 */
        /* <DEDUP_REMOVED lines=9> */
[----:B------:R-:W-:Y:S04]  /*6e20*/  STG.E.64 desc[UR8][R12.64+0x178], R28 ;  /* 0x0001781c0c007986 */ /* 0x000fe8000c101b08 */
[----:B------:R-:W-:Y:S04]  /*6e30*/  STG.E.64 desc[UR8][R12.64+0x180], R14 ;  /* 0x0001800e0c007986 */ /* 0x000fe8000c101b08 */
[----:B------:R-:W-:Y:S04]  /*6e40*/  STG.E.64 desc[UR8][R12.64+0x118], R8 ;  /* 0x000118080c007986 */ /* 0x000fe8000c101b08 */
[----:B------:R-:W-:Y:S04]  /*6e50*/  STG.E.64 desc[UR8][R12.64+0x120], R10 ;  /* 0x0001200a0c007986 */ /* 0x000fe8000c101b08 */
[----:B----4-:R-:W-:Y:S04]  /*6e60*/  STG.E.64 desc[UR8][R12.64+0x128], R16 ;  /* 0x000128100c007986 */ /* 0x010fe8000c101b08 */
[----:B------:R-:W-:Y:S04]  /*6e70*/  STG.E.64 desc[UR8][R12.64+0x130], R18 ;  /* 0x000130120c007986 */ /* 0x000fe8000c101b08 */
[----:B---3--:R0:W-:Y:S04]  /*6e80*/  STG.E.64 desc[UR8][R12.64+0x138], R20 ;  /* 0x000138140c007986 */ /* 0x0081e8000c101b08 */
[----:B0-----:R-:W3:Y:S04]  /*6e90*/  LDL.LU.64 R20, [R1+0x16b8] ;  /* 0x0016b80001147983 */ /* 0x001ee80000300a00 */
[----:B------:R-:W-:Y:S04]  /*6ea0*/  STG.E.64 desc[UR8][R12.64+0x170], R26 ;  /* 0x0001701a0c007986 */ /* 0x000fe8000c101b08 */
[----:B------:R-:W-:Y:S04]  /*6eb0*/  STG.E.64 desc[UR8][R12.64+0x168], R24 ;  /* 0x000168180c007986 */ /* 0x000fe8000c101b08 */
[----:B--2---:R-:W-:Y:S04]  /*6ec0*/  STG.E.64 desc[UR8][R12.64+0x160], R22 ;  /* 0x000160160c007986 */ /* 0x004fe8000c101b08 */
[----:B------:R-:W-:Y:S04]  /*6ed0*/  STG.E.64 desc[UR8][R12.64+0x158], R2 ;  /* 0x000158020c007986 */ /* 0x000fe8000c101b08 */
[----:B------:R-:W-:Y:S04]  /*6ee0*/  STG.E.64 desc[UR8][R12.64+0x150], R4 ;  /* 0x000150040c007986 */ /* 0x000fe8000c101b08 */
[----:B------:R-:W-:Y:S04]  /*6ef0*/  STG.E.64 desc[UR8][R12.64+0x148], R6 ;  /* 0x000148060c007986 */ /* 0x000fe8000c101b08 */
[----:B---3--:R0:W-:Y:S04]  /*6f00*/  STL.64 [R1+0x23f0], R20 ;  /* 0x0023f01401007387 */ /* 0x0081e80000100a00 */
[----:B0-----:R-:W2:Y:S04]  /*6f10*/  LDL.LU.64 R20, [R1+0x16b0] ;  /* 0x0016b00001147983 */ /* 0x001ea80000300a00 */
[----:B--2---:R0:W-:Y:S04]  /*6f20*/  STL.64 [R1+0x23f8], R20 ;  /* 0x0023f81401007387 */ /* 0x0041e80000100a00 */
        /* <DEDUP_REMOVED lines=33> */
[----:B------:R-:W3:Y:S04]  /*7140*/  LDL.LU.64 R18, [R1+0x16c0] ;  /* 0x0016c00001127983 */ /* 0x000ee80000300a00 */
[----:B------:R-:W4:Y:S04]  /*7150*/  LDL.LU.64 R16, [R1+0x16c8] ;  /* 0x0016c80001107983 */ /* 0x000f280000300a00 */
        /* <DEDUP_REMOVED lines=10> */
[----:B--2---:R0:W-:Y:S04]  /*7200*/  STG.E.64 desc[UR8][R12.64+0x188], R20 ;  /* 0x000188140c007986 */ /* 0x0041e8000c101b08 */
[----:B0-----:R-:W2:Y:S04]  /*7210*/  LDL.LU.64 R20, [R1+0x2478] ;  /* 0x0024780001147983 */ /* 0x001ea80000300a00 */
        /* <DEDUP_REMOVED lines=70> */
[----:B---3--:R-:W-:Y:S04]  /*7680*/  STG.E.64 desc[UR8][R12.64+0x220], R18 ;  /* 0x000220120c007986 */ /* 0x008fe8000c101b08 */
[----:B----4-:R-:W-:Y:S04]  /*7690*/  STG.E.64 desc[UR8][R12.64+0x228], R16 ;  /* 0x000228100c007986 */ /* 0x010fe8000c101b08 */
[----:B--2---:R0:W-:Y:S04]  /*76a0*/  STL.64 [R1+0x23e8], R20 ;  /* 0x0023e81401007387 */ /* 0x0041e80000100a00 */
[----:B0-----:R-:W2:Y:S04]  /*76b0*/  LDL.LU.64 R20, [R1+0x1720] ;  /* 0x0017200001147983 */ /* 0x001ea80000300a00 */
[----:B------:R-:W3:Y:S04]  /*76c0*/  LDL.LU.64 R18, [R1+0x1440] ;  /* 0x0014400001127983 */ /* 0x000ee80000300a00 */
[----:B------:R0:W-:Y:S04]  /*76d0*/  STG.E.64 desc[UR8][R12.64+0x230], R10 ;  /* 0x0002300a0c007986 */ /* 0x0001e8000c101b08 */
[----:B------:R-:W4:Y:S04]  /*76e0*/  LDL.LU.64 R16, [R1+0x1448] ;  /* 0x0014480001107983 */ /* 0x000f280000300a00 */
[----:B------:R1:W-:Y:S04]  /*76f0*/  STG.E.64 desc[UR8][R12.64+0x238], R8 ;  /* 0x000238080c007986 */ /* 0x0003e8000c101b08 */
[----:B------:R1:W-:Y:S04]  /*7700*/  STG.E.64 desc[UR8][R12.64+0x240], R6 ;  /* 0x000240060c007986 */ /* 0x0003e8000c101b08 */
[----:B0-----:R-:W4:Y:S04]  /*7710*/  LDL.LU.64 R10, [R1+0x1450] ;  /* 0x00145000010a7983 */ /* 0x001f280000300a00 */
[----:B------:R0:W-:Y:S04]  /*7720*/  STG.E.64 desc[UR8][R12.64+0x248], R4 ;  /* 0x000248040c007986 */ /* 0x0001e8000c101b08 */
[----:B-1----:R-:W4:Y:S04]  /*7730*/  LDL.LU.64 R8, [R1+0x1458] ;  /* 0x0014580001087983 */ /* 0x002f280000300a00 */
[----:B------:R-:W4:Y:S04]  /*7740*/  LDL.LU.64 R6, [R1+0x1460] ;  /* 0x0014600001067983 */ /* 0x000f280000300a00 */
[----:B------:R1:W-:Y:S04]  /*7750*/  STG.E.64 desc[UR8][R12.64+0x250], R2 ;  /* 0x000250020c007986 */ /* 0x0003e8000c101b08 */
[----:B0-----:R-:W4:Y:S04]  /*7760*/  LDL.LU.64 R4, [R1+0x1468] ;  /* 0x0014680001047983 */ /* 0x001f280000300a00 */
[----:B------:R0:W-:Y:S04]  /*7770*/  STG.E.64 desc[UR8][R12.64+0x258], R22 ;  /* 0x000258160c007986 */ /* 0x0001e8000c101b08 */
[----:B------:R0:W-:Y:S04]  /*7780*/  STG.E.64 desc[UR8][R12.64+0x260], R24 ;  /* 0x000260180c007986 */ /* 0x0001e8000c101b08 */
[----:B-1----:R-:W4:Y:S04]  /*7790*/  LDL.LU.64 R2, [R1+0x1470] ;  /* 0x0014700001027983 */ /* 0x002f280000300a00 */
[----:B------:R1:W-:Y:S04]  /*77a0*/  STG.E.64 desc[UR8][R12.64+0x268], R26 ;  /* 0x0002681a0c007986 */ /* 0x0003e8000c101b08 */
[----:B0-----:R-:W4:Y:S04]  /*77b0*/  LDL.LU.64 R22, [R1+0x1478] ;  /* 0x0014780001167983 */ /* 0x001f280000300a00 */
[----:B------:R-:W4:Y:S04]  /*77c0*/  LDL.LU.64 R24, [R1+0x1480] ;  /* 0x0014800001187983 */ /* 0x000f280000300a00 */
[----:B------:R0:W-:Y:S04]  /*77d0*/  STG.E.64 desc[UR8][R12.64+0x270], R28 ;  /* 0x0002701c0c007986 */ /* 0x0001e8000c101b08 */
[----:B-1----:R-:W4:Y:S04]  /*77e0*/  LDL.LU.64 R26, [R1+0x1488] ;  /* 0x00148800011a7983 */ /* 0x002f280000300a00 */
[----:B------:R1:W-:Y:S04]  /*77f0*/  STG.E.64 desc[UR8][R12.64+0x278], R14 ;  /* 0x0002780e0c007986 */ /* 0x0003e8000c101b08 */
[----:B0-----:R-:W4:Y:S04]  /*7800*/  LDL.LU.64 R28, [R1+0x1490] ;  /* 0x00149000011c7983 */ /* 0x001f280000300a00 */
[----:B-1----:R-:W4:Y:S04]  /*7810*/  LDL.LU.64 R14, [R1+0x1498] ;  /* 0x00149800010e7983 */ /* 0x002f280000300a00 */
        /* <DEDUP_REMOVED lines=287> */
[----:B------:R-:W4:Y:S04]  /*8a10*/  LDL.LU R0, [R1+0x1770] ;  /* 0x0017700001007983 */ /* 0x000f280000300800 */
        /* <DEDUP_REMOVED lines=93> */
[----:B------:R-:W-:Y:S04]  /*8ff0*/  STG.E desc[UR8][R12.64+0x140], R0 ;  /* 0x000140000c007986 */ /* 0x000fe8000c101908 */
[----:B0-----:R-:W4:Y:S04]  /*9000*/  LDL.LU.64 R22, [R1+0x1050] ;  /* 0x0010500001167983 */ /* 0x001f280000300a00 */
[----:B------:R0:W-:Y:S04]  /*9010*/  STG.E.64 desc[UR8][R12.64+0x640], R26 ;  /* 0x0006401a0c007986 */ /* 0x0001e8000c101b08 */
[----:B------:R-:W4:Y:S04]  /*9020*/  LDL.LU.64 R24, [R1+0x1058] ;  /* 0x0010580001187983 */ /* 0x000f280000300a00 */
[----:B------:R1:W-:Y:S04]  /*9030*/  STG.E.64 desc[UR8][R12.64+0x648], R28 ;  /* 0x0006481c0c007986 */ /* 0x0003e8000c101b08 */
[----:B------:R1:W-:Y:S04]  /*9040*/  STG.E.64 desc[UR8][R12.64+0x650], R14 ;  /* 0x0006500e0c007986 */ /* 0x0003e8000c101b08 */
[----:B0-----:R-:W4:Y:S04]  /*9050*/  LDL.LU.64 R26, [R1+0x1060] ;  /* 0x00106000011a7983 */ /* 0x001f280000300a00 */
[----:B-1----:R-:W4:Y:S04]  /*9060*/  LDL.LU.64 R28, [R1+0x1068] ;  /* 0x00106800011c7983 */ /* 0x002f280000300a00 */
        /* <DEDUP_REMOVED lines=271> */
[----:B------:R-:W-:Y:S04]  /*a160*/  STG.E.64 desc[UR8][R12.64+0x8f0], R10 ;  /* 0x0008f00a0c007986 */ /* 0x000fe8000c101b08 */
[----:B------:R-:W-:Y:S04]  /*a170*/  STG.E.64 desc[UR8][R12.64+0x8f8], R8 ;  /* 0x0008f8080c007986 */ /* 0x000fe8000c101b08 */
[----:B------:R-:W-:Y:S04]  /*a180*/  STG.E.64 desc[UR8][R12.64+0x900], R6 ;  /* 0x000900060c007986 */ /* 0x000fe8000c101b08 */
[----:B------:R-:W-:Y:S04]  /*a190*/  STG.E.64 desc[UR8][R12.64+0x908], R4 ;  /* 0x000908040c007986 */ /* 0x000fe8000c101b08 */
[----:B--2---:R0:W-:Y:S04]  /*a1a0*/  STL.64 [R1+0x2000], R20 ;  /* 0x0020001401007387 */ /* 0x0041e80000100a00 */
[----:B0-----:R-:W2:Y:S04]  /*a1b0*/  LDL.LU.64 R20, [R1+0xe68] ;  /* 0x000e680001147983 */ /* 0x001ea80000300a00 */
[----:B------:R-:W3:Y:S04]  /*a1c0*/  LDL.LU.64 R18, [R1+0xf00] ;  /* 0x000f000001127983 */ /* 0x000ee80000300a00 */
[----:B------:R-:W4:Y:S04]  /*a1d0*/  LDL.LU.64 R16, [R1+0xf08] ;  /* 0x000f080001107983 */ /* 0x000f280000300a00 */
[----:B------:R-:W4:Y:S04]  /*a1e0*/  LDL.LU.64 R10, [R1+0xf10] ;  /* 0x000f1000010a7983 */ /* 0x000f280000300a00 */
[----:B------:R-:W4:Y:S04]  /*a1f0*/  LDL.LU.64 R8, [R1+0xf18] ;  /* 0x000f180001087983 */ /* 0x000f280000300a00 */
[----:B------:R-:W4:Y:S04]  /*a200*/  LDL.LU.64 R6, [R1+0xf20] ;  /* 0x000f200001067983 */ /* 0x000f280000300a00 */
[----:B------:R0:W-:Y:S04]  /*a210*/  STG.E.64 desc[UR8][R12.64+0x910], R2 ;  /* 0x000910020c007986 */ /* 0x0001e8000c101b08 */
[----:B------:R-:W4:Y:S04]  /*a220*/  LDL.LU.64 R4, [R1+0xf28] ;  /* 0x000f280001047983 */ /* 0x000f280000300a00 */
[----:B------:R1:W-:Y:S04]  /*a230*/  STG.E.64 desc[UR8][R12.64+0x918], R22 ;  /* 0x000918160c007986 */ /* 0x0003e8000c101b08 */
[----:B------:R1:W-:Y:S04]  /*a240*/  STG.E.64 desc[UR8][R12.64+0x920], R24 ;  /* 0x000920180c007986 */ /* 0x0003e8000c101b08 */
[----:B------:R1:W-:Y:S04]  /*a250*/  STG.E.64 desc[UR8][R12.64+0x928], R26 ;  /* 0x0009281a0c007986 */ /* 0x0003e8000c101b08 */
[----:B------:R1:W-:Y:S04]  /*a260*/  STG.E.64 desc[UR8][R12.64+0x930], R28 ;  /* 0x0009301c0c007986 */ /* 0x0003e8000c101b08 */
[----:B------:R1:W-:Y:S04]  /*a270*/  STG.E.64 desc[UR8][R12.64+0x938], R14 ;  /* 0x0009380e0c007986 */ /* 0x0003e8000c101b08 */
[----:B0-----:R-:W4:Y:S04]  /*a280*/  LDL.LU.64 R2, [R1+0xf30] ;  /* 0x000f300001027983 */ /* 0x001f280000300a00 */
[----:B-1----:R-:W4:Y:S04]  /*a290*/  LDL.LU.64 R22, [R1+0xf38] ;  /* 0x000f380001167983 */ /* 0x002f280000300a00 */
        /* <DEDUP_REMOVED lines=1412> */
[----:B---3--:R0:W-:Y:S04]  /*fae0*/  STG.E.64 desc[UR8][R12.64+0x1768], R18 ;  /* 0x001768120c007986 */ /* 0x0081e8000c101b08 */
[----:B----4-:R0:W-:Y:S04]  /*faf0*/  STG.E.64 desc[UR8][R12.64+0x1770], R16 ;  /* 0x001770100c007986 */ /* 0x0101e8000c101b08 */
[----:B------:R0:W-:Y:S04]  /*fb00*/  STG.E.64 desc[UR8][R12.64+0x1778], R10 ;  /* 0x0017780a0c007986 */ /* 0x0001e8000c101b08 */
        /* <DEDUP_REMOVED lines=9> */
[----:B--2---:R0:W-:Y:S01]  /*fba0*/  STG.E.64 desc[UR8][R12.64+0x1760], R20 ;  /* 0x001760140c007986 */ /* 0x0041e2000c101b08 */
[----:B------:R-:W-:Y:S05]  /*fbb0*/  BRA `(.L_x_3) ;  /* 0x000002c400307947 */ /* 0x000fea0003800000 */
.L_x_2:
[----:B------:R-:W0:Y:S01]  /*fbc0*/  S2R R9, SR_CTAID.X ;  /* 0x0000000000097919 */ /* 0x000e220000002500 */
[----:B------:R-:W1:Y:S01]  /*fbd0*/  LDCU.U8 UR7, c[0x0][0x3c0] ;  /* 0x00007800ff0777ac */ /* 0x000e620008000000 */
[----:B------:R-:W2:Y:S01]  /*fbe0*/  LDC.64 R22, c[0x0][0x380] ;  /* 0x0000e000ff167b82 */ /* 0x000ea20000000a00 */
[----:B------:R-:W0:Y:S01]  /*fbf0*/  S2R R0, SR_CTAID.Y ;  /* 0x0000000000007919 */ /* 0x000e220000002600 */
[----:B------:R-:W0:Y:S01]  /*fc00*/  LDCU UR6, c[0x0][0x374] ;  /* 0x00006e80ff0677ac */ /* 0x000e220008000800 */
[----:B------:R-:W3:Y:S01]  /*fc10*/  S2R R26, SR_TID.X ;  /* 0x00000000001a7919 */ /* 0x000ee20000002100 */
[----:B------:R-:W4:Y:S04]  /*fc20*/  LDCU.64 UR4, c[0x0][0x3d0] ;  /* 0x00007a00ff0477ac */ /* 0x000f280008000a00 */
[----:B------:R-:W2:Y:S01]  /*fc30*/  LDC.64 R24, c[0x0][0x3e8] ;  /* 0x0000fa00ff187b82 */ /* 0x000ea20000000a00 */
[----:B-1----:R-:W-:-:S04]  /*fc40*/  UISETP.NE.AND UP0, UPT, UR7, URZ, UPT ;  /* 0x000000ff0700728c */ /* 0x002fc8000bf05270 */
[----:B----4-:R-:W-:Y:S02]  /*fc50*/  USEL UR4, UR4, URZ, !UP0 ;  /* 0x000000ff04047287 */ /* 0x010fe4000c000000 */
[----:B------:R-:W-:Y:S01]  /*fc60*/  USEL UR5, UR5, URZ, !UP0 ;  /* 0x000000ff05057287 */ /* 0x000fe2000c000000 */
[----:B0-----:R-:W-:-:S04]  /*fc70*/  IMAD R0, R9, UR6, R0 ;  /* 0x0000000609007c24 */ /* 0x001fc8000f8e0200 */
[----:B------:R-:W-:-:S05]  /*fc80*/  IMAD.SHL.U32 R0, R0, 0x80, RZ ;  /* 0x0000008000007824 */ /* 0x000fca00078e00ff */
[----:B------:R-:W-:Y:S02]  /*fc90*/  SHF.R.S32.HI R2, RZ, 0x1f, R0 ;  /* 0x0000001fff027819 */ /* 0x000fe40000011400 */
[----:B---3--:R-:W-:-:S04]  /*fca0*/  IADD3 R3, P0, P1, R0, UR4, R26 ;  /* 0x0000000400037c10 */ /* 0x008fc8000f91e01a */
[----:B------:R-:W-:Y:S01]  /*fcb0*/  IADD3.X R2, PT, PT, R2, UR5, RZ, P0, P1 ;  /* 0x0000000502027c10 */ /* 0x000fe200087e24ff */
[----:B--2---:R-:W-:-:S04]  /*fcc0*/  IMAD.WIDE.U32 R22, R3, 0x17c8, R22 ;  /* 0x000017c803167825 */ /* 0x004fc800078e0016 */
[----:B------:R-:W-:-:S04]  /*fcd0*/  IMAD R3, R2, 0x17c8, RZ ;  /* 0x000017c802037824 */ /* 0x000fc800078e02ff */
[----:B------:R-:W-:Y:S02]  /*fce0*/  IMAD.IADD R23, R23, 0x1, R3 ;  /* 0x0000000117177824 */ /* 0x000fe400078e0203 */
[----:B------:R-:W0:Y:S03]  /*fcf0*/  LDC.64 R2, c[0x0][0x3a8] ;  /* 0x0000ea00ff027b82 */ /* 0x000e260000000a00 */
[----:B------:R-:W0:Y:S04]  /*fd00*/  LDG.E.64 R20, desc[UR8][R22.64] ;  /* 0x0000000816147981 */ /* 0x000e28000c1e1b00 */
[----:B------:R-:W2:Y:S04]  /*fd10*/  LDG.E.64 R18, desc[UR8][R22.64+0x16c0] ;  /* 0x0016c00816127981 */ /* 0x000ea8000c1e1b00 */
[----:B------:R-:W3:Y:S01]  /*fd20*/  LDG.E.64 R28, desc[UR8][R22.64+0x2b8] ;  /* 0x0002b808161c7981 */ /* 0x000ee2000c1e1b00 */
[----:B------:R-:W-:-:S03]  /*fd30*/  IMAD.WIDE.U32 R24, R9, 0x17c880, R24 ;  /* 0x0017c88009187825 */ /* 0x000fc600078e0018 */
[----:B------:R-:W4:Y:S04]  /*fd40*/  LDG.E.64 R14, desc[UR8][R22.64+0x2b0] ;  /* 0x0002b008160e7981 */ /* 0x000f28000c1e1b00 */
[----:B------:R-:W4:Y:S04]  /*fd50*/  LDG.E.64 R12, desc[UR8][R22.64+0x2a8] ;  /* 0x0002a808160c7981 */ /* 0x000f28000c1e1b00 */
[----:B------:R-:W4:Y:S04]  /*fd60*/  LDG.E.64 R10, desc[UR8][R22.64+0x2a0] ;  /* 0x0002a008160a7981 */ /* 0x000f28000c1e1b00 */
[----:B------:R-:W4:Y:S01]  /*fd70*/  LDG.E.64 R16, desc[UR8][R22.64+0x288] ;  /* 0x0002880816107981 */ /* 0x000f22000c1e1b00 */
[----:B0-----:R-:W-:-:S05]  /*fd80*/  IMAD.WIDE R2, R20, 0x4, R2 ;  /* 0x0000000414027825 */ /* 0x001fca00078e0202 */
[----:B------:R-:W3:Y:S04]  /*fd90*/  LDG.E R27, desc[UR8][R2.64] ;  /* 0x00000008021b7981 */ /* 0x000ee8000c1e1900 */
[----:B--2---:R0:W-:Y:S01]  /*fda0*/  STL.64 [R1+0x108], R18 ;  /* 0x0001081201007387 */ /* 0x0041e20000100a00 */
[----:B------:R-:W1:Y:S03]  /*fdb0*/  S2R R0, SR_LANEID ;  /* 0x0000000000007919 */ /* 0x000e660000000000 */
[----:B------:R-:W2:Y:S04]  /*fdc0*/  LDG.E R2, desc[UR8][R22.64+0x140] ;  /* 0x0001400816027981 */ /* 0x000ea8000c1e1900 */
[----:B0-----:R-:W2:Y:S01]  /*fdd0*/  LDG.E.64 R18, desc[UR8][R22.64+0x280] ;  /* 0x0002800816127981 */ /* 0x001ea2000c1e1b00 */
[----:B---3--:R-:W-:-:S03]  /*fde0*/  ISETP.NE.AND P0, PT, R27, 0x4, PT ;  /* 0x000000041b00780c */ /* 0x008fc60003f05270 */
[----:B------:R0:W-:Y:S01]  /*fdf0*/  STL.64 [R1+0x1780], R28 ;  /* 0x0017801c01007387 */ /* 0x0001e20000100a00 */
[----:B-1----:R-:W-:Y:S02]  /*fe00*/  ISETP.NE.AND P2, PT, R0, 0x1f, PT ;  /* 0x0000001f0000780c */ /* 0x002fe40003f45270 */
[----:B------:R-:W-:-:S05]  /*fe10*/  SEL R4, RZ, 0x1, !P0 ;  /* 0x00000001ff047807 */ /* 0x000fca0004000000 */
[----:B------:R-:W1:Y:S04]  /*fe20*/  SHFL.UP P1, R5, R4, 0x1, RZ ;  /* 0x0420000004057989 */ /* 0x000e6800000200ff */
[----:B0-----:R-:W3:Y:S01]  /*fe30*/  LDG.E.64 R28, desc[UR8][R22.64+0x278] ;  /* 0x00027808161c7981 */ /* 0x001ee2000c1e1b00 */
[----:B-1----:R-:W-:-:S05]  /*fe40*/  @P1 IMAD.IADD R5, R4, 0x1, R5 ;  /* 0x0000000104051824 */ /* 0x002fca00078e0205 */
[----:B------:R-:W0:Y:S02]  /*fe50*/  SHFL.UP P1, R6, R5, 0x2, RZ ;  /* 0x0440000005067989 */ /* 0x000e2400000200ff */
[----:B0-----:R-:W-:Y:S02]  /*fe60*/  @P1 IMAD.IADD R6, R5, 0x1, R6 ;  /* 0x0000000105061824 */ /* 0x001fe400078e0206 */
[----:B----4-:R0:W-:Y:S01]  /*fe70*/  STL.64 [R1+0x1778], R14 ;  /* 0x0017780e01007387 */ /* 0x0101e20000100a00 */
[----:B------:R-:W-:-:S03]  /*fe80*/  @!P2 SHF.R.U32.HI R5, RZ, 0x5, R26 ;  /* 0x00000005ff05a819 */ /* 0x000fc6000001161a */
[----:B------:R-:W1:Y:S02]  /*fe90*/  SHFL.UP P1, R7, R6, 0x4, RZ ;  /* 0x0480000006077989 */ /* 0x000e6400000200ff */
[----:B------:R-:W-:Y:S02]  /*fea0*/  @!P2 IMAD.WIDE.U32 R4, R5, 0x4, R24 ;  /* 0x000000040504a825 */ /* 0x000fe400078e0018 */
[----:B0-----:R-:W4:Y:S02]  /*feb0*/  LDG.E.64 R14, desc[UR8][R22.64+0x270] ;  /* 0x00027008160e7981 */ /* 0x001f24000c1e1b00 */
[----:B-1----:R-:W-:-:S05]  /*fec0*/  @P1 IMAD.IADD R7, R6, 0x1, R7 ;  /* 0x0000000106071824 */ /* 0x002fca00078e0207 */
[----:B------:R-:W0:Y:S02]  /*fed0*/  SHFL.UP P1, R8, R7, 0x8, RZ ;  /* 0x0500000007087989 */ /* 0x000e2400000200ff */
[----:B0-----:R-:W-:Y:S02]  /*fee0*/  @P1 IMAD.IADD R8, R7, 0x1, R8 ;  /* 0x0000000107081824 */ /* 0x001fe400078e0208 */
[----:B------:R-:W2:Y:S04]  /*fef0*/  LDG.E.64 R6, desc[UR8][R22.64+0x290] ;  /* 0x0002900816067981 */ /* 0x000ea8000c1e1b00 */
[----:B------:R-:W0:Y:S02]  /*ff00*/  SHFL.UP P1, R3, R8, 0x10, RZ ;  /* 0x0600000008037989 */ /* 0x000e2400000200ff */
[----:B0-----:R-:W-:-:S02]  /*ff10*/  @P1 IMAD.IADD R3, R8, 0x1, R3 ;  /* 0x0000000108031824 */ /* 0x001fc400078e0203 */
[----:B------:R-:W3:Y:S04]  /*ff20*/  LDG.E.64 R8, desc[UR8][R22.64+0x298] ;  /* 0x0002980816087981 */ /* 0x000ee8000c1e1b00 */
[----:B------:R0:W-:Y:S04]  /*ff30*/  STL.64 [R1+0x1770], R12 ;  /* 0x0017700c01007387 */ /* 0x0001e80000100a00 */
[----:B------:R1:W-:Y:S04]  /*ff40*/  STL.64 [R1+0x1768], R10 ;  /* 0x0017680a01007387 */ /* 0x0003e80000100a00 */
[----:B0-----:R-:W4:Y:S04]  /*ff50*/  LDG.E.64 R12, desc[UR8][R22.64+0x268] ;  /* 0x00026808160c7981 */ /* 0x001f28000c1e1b00 */
[----:B-1----:R-:W4:Y:S04]  /*ff60*/  LDG.E.64 R10, desc[UR8][R22.64+0x260] ;  /* 0x00026008160a7981 */ /* 0x002f28000c1e1b00 */
[----:B---3--:R0:W-:Y:S04]  /*ff70*/  STL.64 [R1+0x1760], R8 ;  /* 0x0017600801007387 */ /* 0x0081e80000100a00 */
[----:B--2---:R1:W-:Y:S04]  /*ff80*/  STL.64 [R1+0x1758], R6 ;  /* 0x0017580601007387 */ /* 0x0043e80000100a00 */
[----:B0-----:R-:W2:Y:S04]  /*ff90*/  LDG.E.64 R8, desc[UR8][R22.64+0x258] ;  /* 0x0002580816087981 */ /* 0x001ea8000c1e1b00 */
[----:B-1----:R-:W3:Y:S04]  /*ffa0*/  LDG.E.64 R6, desc[UR8][R22.64+0x250] ;  /* 0x0002500816067981 */ /* 0x002ee8000c1e1b00 */
[----:B------:R0:W-:Y:S04]  /*ffb0*/  STL.64 [R1+0x1750], R16 ;  /* 0x0017501001007387 */ /* 0x0001e80000100a00 */
[----:B------:R1:W-:Y:S04]  /*ffc0*/  STL.64 [R1+0x1748], R18 ;  /* 0x0017481201007387 */ /* 0x0003e80000100a00 */
[----:B0-----:R-:W3:Y:S04]  /*ffd0*/  LDG.E.64 R16, desc[UR8][R22.64+0x248] ;  /* 0x0002480816107981 */ /* 0x001ee8000c1e1b00 */
[----:B-1----:R-:W3:Y:S04]  /*ffe0*/  LDG.E.64 R18, desc[UR8][R22.64+0x240] ;  /* 0x0002400816127981 */ /* 0x002ee8000c1e1b00 */
[----:B------:R0:W-:Y:S04]  /*fff0*/  STL.64 [R1+0x1740], R28 ;  /* 0x0017401c01007387 */ /* 0x0001e80000100a00 */
[----:B----4-:R1:W-:Y:S04]  /*10000*/  STL.64 [R1+0x1738], R14 ;  /* 0x0017380e01007387 */ /* 0x0103e80000100a00 */
[----:B------:R-:W-:Y:S04]  /*10010*/  STL [R1+0x178c], R2 ;  /* 0x00178c0201007387 */ /* 0x000fe80000100800 */
[----:B0-----:R-:W4:Y:S04]  /*10020*/  LDG.E.64 R28, desc[UR8][R22.64+0x238] ;  /* 0x00023808161c7981 */ /* 0x001f28000c1e1b00 */
[----:B-1----:R-:W4:Y:S04]  /*10030*/  LDG.E.64 R14, desc[UR8][R22.64+0x230] ;  /* 0x00023008160e7981 */ /* 0x002f28000c1e1b00 */
[----:B------:R0:W-:Y:S04]  /*10040*/  STL.64 [R1+0x1730], R12 ;  /* 0x0017300c01007387 */ /* 0x0001e80000100a00 */
[----:B------:R1:W-:Y:S04]  /*10050*/  STL.64 [R1+0x1728], R10 ;  /* 0x0017280a01007387 */ /* 0x0003e80000100a00 */
[----:B0-----:R-:W4:Y:S04]  /*10060*/  LDG.E.64 R12, desc[UR8][R22.64+0x228] ;  /* 0x00022808160c7981 */ /* 0x001f28000c1e1b00 */
[----:B-1----:R-:W4:Y:S04]  /*10070*/  LDG.E.64 R10, desc[UR8][R22.64+0x220] ;  /* 0x00022008160a7981 */ /* 0x002f28000c1e1b00 */
[----:B--2---:R0:W-:Y:S04]  /*10080*/  STL.64 [R1+0x1720], R8 ;  /* 0x0017200801007387 */ /* 0x0041e80000100a00 */
[----:B---3--:R1:W-:Y:S04]  /*10090*/  STL.64 [R1+0x1718], R6 ;  /* 0x0017180601007387 */ /* 0x0083e80000100a00 */
[----:B0-----:R-:W2:Y:S04]  /*100a0*/  LDG.E.64 R8, desc[UR8][R22.64+0x218] ;  /* 0x0002180816087981 */ /* 0x001ea8000c1e1b00 */
[----:B-1----:R-:W3:Y:S04]  /*100b0*/  LDG.E.64 R6, desc[UR8][R22.64+0x210] ;  /* 0x0002100816067981 */ /* 0x002ee8000c1e1b00 */
[----:B------:R0:W-:Y:S04]  /*100c0*/  STL.64 [R1+0x1710], R16 ;  /* 0x0017101001007387 */ /* 0x0001e80000100a00 */
[----:B------:R1:W-:Y:S04]  /*100d0*/  STL.64 [R1+0x1708], R18 ;  /* 0x0017081201007387 */ /* 0x0003e80000100a00 */
[----:B0-----:R-:W3:Y:S04]  /*100e0*/  LDG.E.64 R16, desc[UR8][R22.64+0x208] ;  /* 0x0002080816107981 */ /* 0x001ee8000c1e1b00 */
[----:B-1----:R-:W3:Y:S04]  /*100f0*/  LDG.E.64 R18, desc[UR8][R22.64+0x200] ;  /* 0x0002000816127981 */ /* 0x002ee8000c1e1b00 */
[----:B----4-:R0:W-:Y:S04]  /*10100*/  STL.64 [R1+0x1700], R28 ;  /* 0x0017001c01007387 */ /* 0x0101e80000100a00 */
[----:B------:R1:W-:Y:S04]  /*10110*/  STL.64 [R1+0x16f8], R14 ;  /* 0x0016f80e01007387 */ /* 0x0003e80000100a00 */
        /* <DEDUP_REMOVED lines=1456> */
[----:B0-----:R0:W5:Y:S04]  /*15c20*/  LDG.E.64 R28, desc[UR8][R22.64+0x128] ;  /* 0x00012808161c7981 */ /* 0x001168000c1e1b00 */
[----:B-1----:R0:W5:Y:S04]  /*15c30*/  LDG.E.64 R14, desc[UR8][R22.64+0x120] ;  /* 0x00012008160e7981 */ /* 0x002168000c1e1b00 */
[----:B------:R1:W-:Y:S04]  /*15c40*/  STL.64 [R1+0x28], R12 ;  /* 0x0000280c01007387 */ /* 0x0003e80000100a00 */
[----:B------:R4:W-:Y:S04]  /*15c50*/  STL.64 [R1+0x20], R10 ;  /* 0x0000200a01007387 */ /* 0x0009e80000100a00 */
[----:B-1----:R0:W5:Y:S04]  /*15c60*/  LDG.E.64 R12, desc[UR8][R22.64+0x118] ;  /* 0x00011808160c7981 */ /* 0x002168000c1e1b00 */
[----:B----4-:R0:W5:Y:S04]  /*15c70*/  LDG.E.64 R10, desc[UR8][R22.64+0x110] ;  /* 0x00011008160a7981 */ /* 0x010168000c1e1b00 */
[----:B--2---:R1:W-:Y:S04]  /*15c80*/  STL.64 [R1+0x18], R8 ;  /* 0x0000180801007387 */ /* 0x0043e80000100a00 */
[----:B---3--:R2:W-:Y:S04]  /*15c90*/  STL.64 [R1+0x10], R6 ;  /* 0x0000100601007387 */ /* 0x0085e80000100a00 */
[----:B-1----:R0:W5:Y:S04]  /*15ca0*/  LDG.E.64 R8, desc[UR8][R22.64+0x108] ;  /* 0x0001080816087981 */ /* 0x002168000c1e1b00 */
[----:B--2---:R0:W5:Y:S01]  /*15cb0*/  LDG.E.64 R6, desc[UR8][R22.64+0x100] ;  /* 0x0001000816067981 */ /* 0x004162000c1e1b00 */
[----:B------:R-:W-:Y:S06]  /*15cc0*/  BAR.SYNC.DEFER_BLOCKING 0x0 ;  /* 0x0000000000007b1d */ /* 0x000fec0000010000 */
[----:B------:R-:W-:Y:S04]  /*15cd0*/  @!P2 STG.E desc[UR8][R4.64], R3 ;  /* 0x000000030400a986 */ /* 0x000fe8000c101908 */
[----:B------:R-:W-:Y:S04]  /*15ce0*/  STL.64 [R1], R18 ;  /* 0x0000001201007387 */ /* 0x000fe80000100a00 */
[----:B------:R1:W-:Y:S01]  /*15cf0*/  STL.64 [R1+0x8], R16 ;  /* 0x0000081001007387 */ /* 0x0003e20000100a00 */
[----:B------:R-:W-:Y:S06]  /*15d00*/  BAR.SYNC.DEFER_BLOCKING 0x0 ;  /* 0x0000000000007b1d */ /* 0x000fec0000010000 */
[----:B-1----:R-:W2:Y:S01]  /*15d10*/  LDG.E.128 R16, desc[UR8][R24.64] ;  /* 0x0000000818107981 */ /* 0x002ea2000c1e1d00 */
[----:B------:R-:W-:-:S04]  /*15d20*/  SHF.R.U32.HI R2, RZ, 0x5, R26 ;  /* 0x00000005ff027819 */ /* 0x000fc8000001161a */
[C---:B------:R-:W-:Y:S02]  /*15d30*/  ISETP.NE.AND P1, PT, R2.reuse, 0x2, PT ;  /* 0x000000020200780c */ /* 0x040fe40003f25270 */
[----:B------:R-:W-:Y:S01]  /*15d40*/  ISETP.NE.AND P2, PT, R2, 0x3, PT ;  /* 0x000000030200780c */ /* 0x000fe20003f45270 */
[----:B------:R-:W-:Y:S02]  /*15d50*/  VIADD R2, R3, 0xffffffff ;  /* 0xffffffff03027836 */ /* 0x000fe40000000000 */
[----:B------:R-:W-:Y:S01]  /*15d60*/  @!P0 IMAD.MOV R2, RZ, RZ, R3 ;  /* 0x000000ffff028224 */ /* 0x000fe200078e0203 */
[----:B------:R-:W-:-:S04]  /*15d70*/  ISETP.NE.AND P0, PT, R0, RZ, PT ;  /* 0x000000ff0000720c */ /* 0x000fc80003f05270 */
[----:B------:R-:W-:Y:S02]  /*15d80*/  SEL R4, R2, RZ, P0 ;  /* 0x000000ff02047207 */ /* 0x000fe40000000000 */
[----:B------:R-:W-:Y:S01]  /*15d90*/  ISETP.GT.U32.AND P0, PT, R26, 0x1f, PT ;  /* 0x0000001f1a00780c */ /* 0x000fe20003f04070 */
[----:B--2---:R-:W-:-:S04]  /*15da0*/  IMAD.IADD R17, R16, 0x1, R17 ;  /* 0x0000000110117824 */ /* 0x004fc800078e0211 */
[----:B------:R-:W-:Y:S01]  /*15db0*/  IMAD.IADD R18, R18, 0x1, R17 ;  /* 0x0000000112127824 */ /* 0x000fe200078e0211 */
[----:B------:R-:W-:-:S04]  /*15dc0*/  SEL R3, R17, R16, !P1 ;  /* 0x0000001011037207 */ /* 0x000fc80004800000 */
[----:B------:R-:W-:Y:S02]  /*15dd0*/  SEL R3, R18, R3, !P2 ;  /* 0x0000000312037207 */ /* 0x000fe40005000000 */
[----:B------:R-:W-:-:S03]  /*15de0*/  ISETP.GE.U32.AND P1, PT, R26, 0x20, PT ;  /* 0x000000201a00780c */ /* 0x000fc60003f26070 */
[----:B------:R-:W-:-:S05]  /*15df0*/  IMAD.IADD R4, R3, 0x1, R4 ;  /* 0x0000000103047824 */ /* 0x000fca00078e0204 */
[----:B------:R-:W-:-:S05]  /*15e00*/  SEL R2, R2, R4, !P1 ;  /* 0x0000000402027207 */ /* 0x000fca0004800000 */
[----:B------:R0:W-:Y:S01]  /*15e10*/  STL [R1+0x1788], R2 ;  /* 0x0017880201007387 */ /* 0x0001e20000100800 */
[----:B------:R-:W-:Y:S01]  /*15e20*/  IMAD.IADD R19, R19, 0x1, R18 ;  /* 0x0000000113137824 */ /* 0x000fe200078e0212 */
[----:B------:R-:W-:Y:S06]  /*15e30*/  @P0 BRA `(.L_x_5) ;  /* 0x0000000800b80947 */ /* 0x000fec0003800000 */
[----:B------:R-:W1:Y:S01]  /*15e40*/  S2R R5, SR_CTAID.X ;  /* 0x0000000000057919 */ /* 0x000e620000002500 */
[----:B0-----:R-:W0:Y:S01]  /*15e50*/  LDC.64 R2, c[0x0][0x3a0] ;  /* 0x0000e800ff027b82 */ /* 0x001e220000000a00 */
[----:B------:R-:W1:Y:S01]  /*15e60*/  LDCU UR4, c[0x0][0x374] ;  /* 0x00006e80ff0477ac */ /* 0x000e620008000800 */
[----:B------:R-:W-:Y:S01]  /*15e70*/  ISETP.NE.AND P0, PT, R26, RZ, PT ;  /* 0x000000ff1a00720c */ /* 0x000fe20003f05270 */
[----:B------:R-:W1:-:S12]  /*15e80*/  S2R R16, SR_CTAID.Y ;  /* 0x0000000000107919 */ /* 0x000e580000002600 */
[----:B------:R-:W-:Y:S01]  /*15e90*/  @!P0 IMAD.MOV.U32 R18, RZ, RZ, 0x64 ;  /* 0x00000064ff128424 */ /* 0x000fe200078e00ff */
[----:B------:R2:W-:Y:S01]  /*15ea0*/  @!P0 STG.E desc[UR8][R24.64+0x2c], R19 ;  /* 0x00002c1318008986 */ /* 0x0005e2000c101908 */
[----:B-1----:R-:W-:Y:S01]  /*15eb0*/  IMAD R22, R5, UR4, R16 ;  /* 0x0000000405167c24 */ /* 0x002fe2000f8e0210 */
[----:B------:R-:W1:Y:S03]  /*15ec0*/  LDCU UR4, c[0x0][0x370] ;  /* 0x00006e00ff0477ac */ /* 0x000e660008000800 */
[----:B0-----:R-:W-:Y:S01]  /*15ed0*/  IMAD.WIDE R22, R22, 0x8, R2 ;  /* 0x0000000816167825 */ /* 0x001fe200078e0202 */
[----:B------:R-:W-:Y:S06]  /*15ee0*/  @!P0 MEMBAR.ALL.GPU ;  /* 0x0000000000008992 */ /* 0x000fec000000a000 */
[----:B------:R-:W-:-:S00]  /*15ef0*/  @!P0 ERRBAR ;  /* 0x00000000000089ab */ /* 0x000fc00000000000 */
[----:B------:R-:W-:Y:S06]  /*15f00*/  @!P0 CGAERRBAR ;  /* 0x00000000000085ab */ /* 0x000fec0000000000 */
[----:B------:R2:W-:Y:S01]  /*15f10*/  @!P0 ST.E.64.STRONG.GPU desc[UR8][R22.64+0x100], R18 ;  /* 0x0001001216008985 */ /* 0x0005e2000c10fb08 */
[----:B-1----:R-:W-:-:S09]  /*15f20*/  UISETP.GT.U32.AND UP0, UPT, UR4, 0x1f3, UPT ;  /* 0x000001f30400788c */ /* 0x002fd2000bf04070 */
[----:B------:R-:W-:Y:S05]  /*15f30*/  BRA.U UP0, `(.L_x_6) ;  /* 0x0000000100087547 */ /* 0x000fea000b800000 */
[----:B------:R0:W-:Y:S06]  /*15f40*/  MEMBAR.SC.CTA ;  /* 0x0000000000007992 */ /* 0x0001ec0000000000 */
[----:B0-----:R-:W-:Y:S05]  /*15f50*/  BRA `(.L_x_7) ;  /* 0x0000000000087947 */ /* 0x001fea0003800000 */
.L_x_6:
[----:B------:R-:W-:Y:S05]  /*15f60*/  NANOSLEEP 0x1c2 ;  /* 0x000001c20000795d */ /* 0x000fea0003800000 */
[----:B------:R-:W-:Y:S01]  /*15f70*/  NOP ;  /* 0x0000000000007918 */ /* 0x000fe20000000000 */
.L_x_7:
[----:B------:R-:W0:Y:S01]  /*15f80*/  LDCU UR4, c[0x0][0x374] ;  /* 0x00006e80ff0477ac */ /* 0x000e220008000800 */
[----:B------:R-:W-:Y:S01]  /*15f90*/  LOP3.LUT R4, RZ, R26, RZ, 0x33, !PT ;  /* 0x0000001aff047212 */ /* 0x000fe200078e33ff */
[----:B0-----:R-:W-:-:S04]  /*15fa0*/  IMAD R16, R5, UR4, R16 ;  /* 0x0000000405107c24 */ /* 0x001fc8000f8e0210 */
[----:B------:R-:W-:-:S04]  /*15fb0*/  IMAD.IADD R16, R16, 0x1, R4 ;  /* 0x0000000110107824 */ /* 0x000fc800078e0204 */
[----:B------:R-:W-:-:S05]  /*15fc0*/  IMAD.WIDE R16, R16, 0x8, R2 ;  /* 0x0000000810107825 */ /* 0x000fca00078e0202 */
[----:B------:R-:W3:Y:S04]  /*15fd0*/  LD.E.64.STRONG.GPU R4, desc[UR8][R16.64+0x100] ;  /* 0x0001000810047980 */ /* 0x000ee8000c10fb00 */
[----:B---3--:R-:W-:Y:S01]  /*15fe0*/  CCTL.IVALL ;  /* 0x00000000ff00798f */ /* 0x008fe20002000000 */
[----:B------:R-:W0:Y:S01]  /*15ff0*/  LDC R3, c[0x0][0x370] ;  /* 0x0000dc00ff037b82 */ /* 0x000e220000000800 */
[----:B------:R-:W-:Y:S01]  /*16000*/  UMOV UR4, 0xffffffff ;  /* 0xffffffff00047882 */ /* 0x000fe20000000000 */
[----:B------:R-:W-:Y:S02]  /*16010*/  ISETP.NE.AND P0, PT, R4, 0x63, PT ;  /* 0x000000630400780c */ /* 0x000fe40003f05270 */
[----:B0-----:R-:W-:Y:S11]  /*16020*/  BRA.DIV UR4, `(.L_x_8) ;  /* 0x00000266049c7947 */ /* 0x001ff6000b800000 */
[----:B------:R-:W-:-:S13]  /*16030*/  VOTE.ANY P0, !P0 ;  /* 0x0000000000ff7806 */ /* 0x000fda0004000100 */
.L_x_65:
[----:B------:R-:W-:Y:S05]  /*16040*/  @!P0 BRA `(.L_x_9) ;  /* 0x0000000000388947 */ /* 0x000fea0003800000 */
[----:B------:R-:W-:-:S13]  /*16050*/  ISETP.GT.U32.AND P1, PT, R3, 0x1f3, PT ;  /* 0x000001f30300780c */ /* 0x000fda0003f24070 */
.L_x_13:
[----:B------:R-:W-:Y:S05]  /*16060*/  YIELD ;  /* 0x0000000000007946 */ /* 0x000fea0003800000 */
[----:B------:R-:W-:Y:S05]  /*16070*/  @P1 BRA `(.L_x_10) ;  /* 0x0000000000081947 */ /* 0x000fea0003800000 */
[----:B------:R0:W-:Y:S06]  /*16080*/  MEMBAR.SC.CTA ;  /* 0x0000000000007992 */ /* 0x0001ec0000000000 */
[----:B0-----:R-:W-:Y:S05]  /*16090*/  BRA `(.L_x_11) ;  /* 0x0000000000087947 */ /* 0x001fea0003800000 */
.L_x_10:
[----:B------:R-:W-:Y:S05]  /*160a0*/  NANOSLEEP 0x15e ;  /* 0x0000015e0000795d */ /* 0x000fea0003800000 */
[----:B------:R-:W-:Y:S01]  /*160b0*/  NOP ;  /* 0x0000000000007918 */ /* 0x000fe20000000000 */
.L_x_11:
[----:B------:R-:W3:Y:S04]  /*160c0*/  LD.E.64.STRONG.GPU R4, desc[UR8][R16.64+0x100] ;  /* 0x0001000810047980 */ /* 0x000ee8000c10fb00 */
[----:B---3--:R-:W-:Y:S01]  /*160d0*/  CCTL.IVALL ;  /* 0x00000000ff00798f */ /* 0x008fe20002000000 */
[----:B------:R-:W-:Y:S01]  /*160e0*/  UMOV UR4, 0xffffffff ;  /* 0xffffffff00047882 */ /* 0x000fe20000000000 */
[----:B------:R-:W-:Y:S02]  /*160f0*/  ISETP.NE.AND P0, PT, R4, 0x63, PT ;  /* 0x000000630400780c */ /* 0x000fe40003f05270 */
[----:B------:R-:W-:Y:S11]  /*16100*/  BRA.DIV UR4, `(.L_x_12) ;  /* 0x0000026604847947 */ /* 0x000ff6000b800000 */
[----:B------:R-:W-:-:S13]  /*16110*/  VOTE.ANY P0, !P0 ;  /* 0x0000000000ff7806 */ /* 0x000fda0004000100 */
.L_x_68:
[----:B------:R-:W-:Y:S05]  /*16120*/  @P0 BRA `(.L_x_13) ;  /* 0xfffffffc00cc0947 */ /* 0x000fea000383ffff */
.L_x_9:
[----:B--2---:R-:W0:Y:S01]  /*16130*/  S2R R18, SR_TID.X ;  /* 0x0000000000127919 */ /* 0x004e220000002100 */
[----:B------:R-:W-:Y:S01]  /*16140*/  S2UR UR5, SR_CTAID.X ;  /* 0x00000000000579c3 */ /* 0x000fe20000002500 */
[----:B------:R-:W1:Y:S01]  /*16150*/  LDCU UR4, c[0x0][0x374] ;  /* 0x00006e80ff0477ac */ /* 0x000e620008000800 */
[----:B------:R-:W-:-:S06]  /*16160*/  ISETP.NE.AND P1, PT, R4, 0x65, PT ;  /* 0x000000650400780c */ /* 0x000fcc0003f25270 */
[----:B------:R-:W1:Y:S01]  /*16170*/  S2UR UR6, SR_CTAID.Y ;  /* 0x00000000000679c3 */ /* 0x000e620000002600 */
[----:B0-----:R-:W-:Y:S01]  /*16180*/  LOP3.LUT R18, RZ, R18, RZ, 0x33, !PT ;  /* 0x00000012ff127212 */ /* 0x001fe200078e33ff */
[----:B-1----:R-:W-:-:S06]  /*16190*/  UIMAD UR4, UR5, UR4, UR6 ;  /* 0x00000004050472a4 */ /* 0x002fcc000f8e0206 */
[----:B------:R-:W-:Y:S01]  /*161a0*/  VIADD R18, R18, UR4 ;  /* 0x0000000412127c36 */ /* 0x000fe20008000000 */
[----:B------:R-:W-:-:S03]  /*161b0*/  UMOV UR4, 0xffffffff ;  /* 0xffffffff00047882 */ /* 0x000fc60000000000 */
[----:B------:R-:W-:Y:S05]  /*161c0*/  BRA.DIV UR4, `(.L_x_14) ;  /* 0x0000026604747947 */ /* 0x000fea000b800000 */
[----:B------:R-:W0:Y:S01]  /*161d0*/  S2R R3, SR_GEMASK ;  /* 0x0000000000037919 */ /* 0x000e220000003c00 */
[----:B------:R-:W-:Y:S01]  /*161e0*/  VOTE.ANY R2, PT, !P1 ;  /* 0x0000000000027806 */ /* 0x000fe200048e0100 */
[----:B------:R-:W1:Y:S03]  /*161f0*/  LDC.64 R16, c[0x0][0x3a0] ;  /* 0x0000e800ff107b82 */ /* 0x000e660000000a00 */
[----:B0-----:R-:W-:-:S05]  /*16200*/  LOP3.LUT R2, R2, 0x80000000, R3, 0xec, !PT ;  /* 0x8000000002027812 */ /* 0x001fca00078eec03 */
[----:B------:R-:W-:-:S05]  /*16210*/  VIADD R3, R2, 0xffffffff ;  /* 0xffffffff02037836 */ /* 0x000fca0000000000 */
[----:B------:R-:W-:-:S04]  /*16220*/  LOP3.LUT R2, R2, R3, RZ, 0xc, !PT ;  /* 0x0000000302027212 */ /* 0x000fc800078e0cff */
[----:B------:R0:W2:Y:S02]  /*16230*/  POPC R3, R2 ;  /* 0x0000000200037309 */ /* 0x0000a40000000000 */
[C---:B0-----:R-:W-:Y:S01]  /*16240*/  VIADD R2, R0.reuse, 0x2 ;  /* 0x0000000200027836 */ /* 0x041fe20000000000 */
[----:B--2---:R-:W0:Y:S01]  /*16250*/  SHFL.DOWN PT, R26, R5, 0x1, R3 ;  /* 0x08200000051a7989 */ /* 0x004e2200000e0003 */
[----:B------:R-:W-:-:S04]  /*16260*/  ISETP.GE.AND P0, PT, R0, R3, PT ;  /* 0x000000030000720c */ /* 0x000fc80003f06270 */
[----:B0-----:R-:W-:Y:S02]  /*16270*/  SEL R26, R26, RZ, !P0 ;  /* 0x000000ff1a1a7207 */ /* 0x001fe40004000000 */
[----:B------:R-:W-:Y:S01]  /*16280*/  ISETP.GT.AND P0, PT, R2, R3, PT ;  /* 0x000000030200720c */ /* 0x000fe20003f04270 */
[----:B------:R-:W-:Y:S02]  /*16290*/  VIADD R2, R0, 0x4 ;  /* 0x0000000400027836 */ /* 0x000fe40000000000 */
[----:B------:R-:W-:-:S05]  /*162a0*/  IMAD.IADD R5, R26, 0x1, R5 ;  /* 0x000000011a057824 */ /* 0x000fca00078e0205 */
[----:B------:R-:W0:Y:S02]  /*162b0*/  SHFL.DOWN PT, R26, R5, 0x2, R3 ;  /* 0x08400000051a7989 */ /* 0x000e2400000e0003 */
        /* <DEDUP_REMOVED lines=8> */
[----:B------:R-:W-:-:S03]  /*16340*/  IMAD.IADD R5, R5, 0x1, R26 ;  /* 0x0000000105057824 */ /* 0x000fc600078e021a */
[----:B------:R-:W-:Y:S02]  /*16350*/  ISETP.GT.AND P1, PT, R2, R3, PT ;  /* 0x000000030200720c */ /* 0x000fe40003f24270 */
[----:B------:R-:W0:Y:S02]  /*16360*/  SHFL.DOWN PT, R26, R5, 0x8, R3 ;  /* 0x09000000051a7989 */ /* 0x000e2400000e0003 */
[----:B0-----:R-:W-:Y:S02]  /*16370*/  SEL R26, R26, RZ, !P0 ;  /* 0x000000ff1a1a7207 */ /* 0x001fe40004000000 */
[----:B------:R-:W-:Y:S02]  /*16380*/  ISETP.NE.AND P0, PT, R4, 0x65, PT ;  /* 0x000000650400780c */ /* 0x000fe40003f05270 */
[----:B-1----:R-:W-:Y:S01]  /*16390*/  IADD3 R4, P2, PT, R16, 0x100, RZ ;  /* 0x0000010010047810 */ /* 0x002fe20007f5e0ff */
[----:B------:R-:W-:-:S05]  /*163a0*/  IMAD.IADD R5, R5, 0x1, R26 ;  /* 0x0000000105057824 */ /* 0x000fca00078e021a */
[----:B------:R-:W0:Y:S05]  /*163b0*/  SHFL.DOWN PT, R26, R5, 0x10, R3 ;  /* 0x0a000000051a7989 */ /* 0x000e2a00000e0003 */
[----:B------:R-:W-:Y:S02]  /*163c0*/  VOTE.ALL P0, P0 ;  /* 0x0000000000ff7806 */ /* 0x000fe40000000000 */
[----:B0-----:R-:W-:-:S05]  /*163d0*/  SEL R3, R26, RZ, !P1 ;  /* 0x000000ff1a037207 */ /* 0x001fca0004800000 */
[----:B------:R-:W-:Y:S02]  /*163e0*/  IMAD.IADD R3, R5, 0x1, R3 ;  /* 0x0000000105037824 */ /* 0x000fe400078e0203 */
[----:B------:R-:W-:-:S07]  /*163f0*/  IMAD.X R5, RZ, RZ, R17, P2 ;  /* 0x000000ffff057224 */ /* 0x000fce00010e0611 */
.L_x_77:
[----:B------:R-:W-:Y:S05]  /*16400*/  @!P0 BRA `(.L_x_15) ;  /* 0x0000000000f48947 */ /* 0x000fea0003800000 */
.L_x_23:
[----:B------:R-:W-:-:S05]  /*16410*/  IMAD.WIDE R16, R18, 0x8, R4 ;  /* 0x0000000812107825 */ /* 0x000fca00078e0204 */
[----:B------:R-:W2:Y:S04]  /*16420*/  LD.E.64.STRONG.GPU R24, desc[UR8][R16.64+-0x100] ;  /* 0xffff000810187980 */ /* 0x000ea8000c10fb00 */
[----:B--2---:R-:W-:Y:S01]  /*16430*/  CCTL.IVALL ;  /* 0x00000000ff00798f */ /* 0x004fe20002000000 */
[----:B------:R-:W-:Y:S05]  /*16440*/  YIELD ;  /* 0x0000000000007946 */ /* 0x000fea0003800000 */
[----:B------:R-:W-:Y:S01]  /*16450*/  UMOV UR4, 0xffffffff ;  /* 0xffffffff00047882 */ /* 0x000fe20000000000 */
[----:B------:R-:W-:-:S02]  /*16460*/  ISETP.NE.AND P0, PT, R24, 0x63, PT ;  /* 0x000000631800780c */ /* 0x000fc40003f05270 */
[----:B------:R-:W-:Y:S11]  /*16470*/  BRA.DIV UR4, `(.L_x_16) ;  /* 0x0000026604e07947 */ /* 0x000ff6000b800000 */
[----:B------:R-:W-:-:S13]  /*16480*/  VOTE.ANY P0, !P0 ;  /* 0x0000000000ff7806 */ /* 0x000fda0004000100 */
.L_x_80:
[----:B------:R-:W-:Y:S05]  /*16490*/  @!P0 BRA `(.L_x_17) ;  /* 0x00000000003c8947 */ /* 0x000fea0003800000 */
.L_x_21:
[----:B------:R-:W-:Y:S05]  /*164a0*/  YIELD ;  /* 0x0000000000007946 */ /* 0x000fea0003800000 */
[----:B------:R-:W0:Y:S02]  /*164b0*/  LDCU UR4, c[0x0][0x370] ;  /* 0x00006e00ff0477ac */ /* 0x000e240008000800 */
[----:B0-----:R-:W-:-:S09]  /*164c0*/  UISETP.GT.U32.AND UP0, UPT, UR4, 0x1f3, UPT ;  /* 0x000001f30400788c */ /* 0x001fd2000bf04070 */
[----:B------:R-:W-:Y:S05]  /*164d0*/  BRA.U UP0, `(.L_x_18) ;  /* 0x0000000100087547 */ /* 0x000fea000b800000 */
[----:B------:R0:W-:Y:S06]  /*164e0*/  MEMBAR.SC.CTA ;  /* 0x0000000000007992 */ /* 0x0001ec0000000000 */
[----:B0-----:R-:W-:Y:S05]  /*164f0*/  BRA `(.L_x_19) ;  /* 0x0000000000087947 */ /* 0x001fea0003800000 */
.L_x_18:
[----:B------:R-:W-:Y:S05]  /*16500*/  NANOSLEEP 0x15e ;  /* 0x0000015e0000795d */ /* 0x000fea0003800000 */
[----:B------:R-:W-:Y:S01]  /*16510*/  NOP ;  /* 0x0000000000007918 */ /* 0x000fe20000000000 */
.L_x_19:
[----:B------:R-:W2:Y:S04]  /*16520*/  LD.E.64.STRONG.GPU R24, desc[UR8][R16.64+-0x100] ;  /* 0xffff000810187980 */ /* 0x000ea8000c10fb00 */
[----:B--2---:R-:W-:Y:S01]  /*16530*/  CCTL.IVALL ;  /* 0x00000000ff00798f */ /* 0x004fe20002000000 */
[----:B------:R-:W-:Y:S01]  /*16540*/  UMOV UR4, 0xffffffff ;  /* 0xffffffff00047882 */ /* 0x000fe20000000000 */
[----:B------:R-:W-:Y:S02]  /*16550*/  ISETP.NE.AND P0, PT, R24, 0x63, PT ;  /* 0x000000631800780c */ /* 0x000fe40003f05270 */
[----:B------:R-:W-:Y:S11]  /*16560*/  BRA.DIV UR4, `(.L_x_20) ;  /* 0x0000026604c47947 */ /* 0x000ff6000b800000 */
[----:B------:R-:W-:-:S13]  /*16570*/  VOTE.ANY P0, !P0 ;  /* 0x0000000000ff7806 */ /* 0x000fda0004000100 */
.L_x_83:
[----:B------:R-:W-:Y:S05]  /*16580*/  @P0 BRA `(.L_x_21) ;  /* 0xfffffffc00c40947 */ /* 0x000fea000383ffff */
.L_x_17:
[----:B------:R-:W-:Y:S01]  /*16590*/  UMOV UR4, 0xffffffff ;  /* 0xffffffff00047882 */ /* 0x000fe20000000000 */
[----:B------:R-:W-:Y:S02]  /*165a0*/  ISETP.NE.AND P0, PT, R24, 0x65, PT ;  /* 0x000000651800780c */ /* 0x000fe40003f05270 */
[----:B------:R-:W-:Y:S11]  /*165b0*/  BRA.DIV UR4, `(.L_x_22) ;  /* 0x0000026604d07947 */ /* 0x000ff6000b800000 */
[----:B------:R-:W0:Y:S01]  /*165c0*/  S2R R16, SR_GEMASK ;  /* 0x0000000000107919 */ /* 0x000e220000003c00 */
[----:B------:R-:W-:Y:S01]  /*165d0*/  VOTE.ANY R2, PT, !P0 ;  /* 0x0000000000027806 */ /* 0x000fe200040e0100 */
[----:B------:R-:W-:-:S03]  /*165e0*/  VIADD R18, R18, 0xffffffe0 ;  /* 0xffffffe012127836 */ /* 0x000fc60000000000 */
[----:B0-----:R-:W-:-:S05]  /*165f0*/  LOP3.LUT R2, R2, 0x80000000, R16, 0xec, !PT ;  /* 0x8000000002027812 */ /* 0x001fca00078eec10 */
[----:B------:R-:W-:-:S05]  /*16600*/  VIADD R16, R2, 0xffffffff ;  /* 0xffffffff02107836 */ /* 0x000fca0000000000 */
[----:B------:R-:W-:Y:S01]  /*16610*/  LOP3.LUT R16, R2, R16, RZ, 0xc, !PT ;  /* 0x0000001002107212 */ /* 0x000fe200078e0cff */
[----:B------:R-:W-:-:S05]  /*16620*/  VIADD R2, R0, 0x2 ;  /* 0x0000000200027836 */ /* 0x000fca0000000000 */
[----:B------:R-:W0:Y:S02]  /*16630*/  POPC R16, R16 ;  /* 0x0000001000107309 */ /* 0x000e240000000000 */
[----:B0-----:R-:W0:Y:S01]  /*16640*/  SHFL.DOWN PT, R26, R25, 0x1, R16 ;  /* 0x08200000191a7989 */ /* 0x001e2200000e0010 */
        /* <DEDUP_REMOVED lines=18> */
[----:B------:R-:W-:-:S03]  /*16770*/  ISETP.NE.AND P0, PT, R24, 0x65, PT ;  /* 0x000000651800780c */ /* 0x000fc60003f05270 */
[----:B------:R-:W-:-:S05]  /*16780*/  IMAD.IADD R25, R25, 0x1, R26 ;  /* 0x0000000119197824 */ /* 0x000fca00078e021a */
[----:B------:R-:W0:Y:S05]  /*16790*/  SHFL.DOWN PT, R26, R25, 0x10, R16 ;  /* 0x0a000000191a7989 */ /* 0x000e2a00000e0010 */
[----:B------:R-:W-:Y:S02]  /*167a0*/  VOTE.ALL P0, P0 ;  /* 0x0000000000ff7806 */ /* 0x000fe40000000000 */
[----:B0-----:R-:W-:-:S04]  /*167b0*/  SEL R26, R26, RZ, !P1 ;  /* 0x000000ff1a1a7207 */ /* 0x001fc80004800000 */
[----:B------:R-:W-:-:S07]  /*167c0*/  IADD3 R3, PT, PT, R25, R26, R3 ;  /* 0x0000001a19037210 */ /* 0x000fce0007ffe003 */
.L_x_92:
[----:B------:R-:W-:Y:S05]  /*167d0*/  @P0 BRA `(.L_x_23) ;  /* 0xfffffffc000c0947 */ /* 0x000fea000383ffff */
.L_x_15:
[----:B------:R-:W0:Y:S01]  /*167e0*/  S2R R2, SR_TID.X ;  /* 0x0000000000027919 */ /* 0x000e220000002100 */
[----:B------:R-:W-:-:S13]  /*167f0*/  ISETP.NE.AND P0, PT, R0, RZ, PT ;  /* 0x000000ff0000720c */ /* 0x000fda0003f05270 */
[----:B------:R-:W1:Y:S01]  /*16800*/  @!P0 LDC.64 R16, c[0x0][0x3e8] ;  /* 0x0000fa00ff108b82 */ /* 0x000e620000000a00 */
[----:B0-----:R-:W-:Y:S02]  /*16810*/  ISETP.NE.AND P1, PT, R2, RZ, PT ;  /* 0x000000ff0200720c */ /* 0x001fe40003f25270 */
[----:B------:R-:W1:Y:S11]  /*16820*/  @!P0 S2R R2, SR_CTAID.X ;  /* 0x0000000000028919 */ /* 0x000e760000002500 */
[----:B------:R-:W0:Y:S01]  /*16830*/  @!P1 S2R R0, SR_CTAID.X ;  /* 0x0000000000009919 */ /* 0x000e220000002500 */
[----:B------:R-:W0:Y:S01]  /*16840*/  @!P1 LDC.64 R4, c[0x0][0x3e8] ;  /* 0x0000fa00ff049b82 */ /* 0x000e220000000a00 */
[----:B------:R-:W-:-:S02]  /*16850*/  @!P1 IMAD.IADD R19, R19, 0x1, R3 ;  /* 0x0000000113139824 */ /* 0x000fc400078e0203 */
[----:B------:R-:W-:Y:S01]  /*16860*/  @!P1 IMAD.MOV.U32 R18, RZ, RZ, 0x65 ;  /* 0x00000065ff129424 */ /* 0x000fe200078e00ff */
[----:B------:R-:W-:Y:S06]  /*16870*/  @!P1 MEMBAR.ALL.GPU ;  /* 0x0000000000009992 */ /* 0x000fec000000a000 */
[----:B------:R-:W-:-:S00]  /*16880*/  @!P1 ERRBAR ;  /* 0x00000000000099ab */ /* 0x000fc00000000000 */
[----:B------:R-:W-:Y:S06]  /*16890*/  @!P1 CGAERRBAR ;  /* 0x00000000000095ab */ /* 0x000fec0000000000 */
[----:B------:R-:W-:Y:S01]  /*168a0*/  @!P1 ST.E.64.STRONG.GPU desc[UR8][R22.64+0x100], R18 ;  /* 0x0001001216009985 */ /* 0x000fe2000c10fb08 */
[----:B-1----:R-:W-:-:S04]  /*168b0*/  @!P0 IMAD.WIDE.U32 R16, R2, 0x17c880, R16 ;  /* 0x0017c88002108825 */ /* 0x002fc800078e0010 */
[----:B0-----:R-:W-:-:S05]  /*168c0*/  @!P1 IMAD.WIDE.U32 R4, R0, 0x17c880, R4 ;  /* 0x0017c88000049825 */ /* 0x001fca00078e0004 */
[----:B------:R-:W-:Y:S04]  /*168d0*/  @!P1 STG.E desc[UR8][R4.64+0x28], R19 ;  /* 0x0000281304009986 */ /* 0x000fe8000c101908 */
[----:B------:R0:W-:Y:S04]  /*168e0*/  @!P1 STG.E desc[UR8][R4.64+0x24], R3 ;  /* 0x0000240304009986 */ /* 0x0001e8000c101908 */
[----:B------:R1:W-:Y:S04]  /*168f0*/  @!P0 STG.E desc[UR8][R16.64+0x14], R3 ;  /* 0x0000140310008986 */ /* 0x0003e8000c101908 */
[----:B0-----:R1:W2:Y:S02]  /*16900*/  LDL.LU R4, [R1+0x1788] ;  /* 0x0017880001047983 */ /* 0x0012a40000300800 */
[----:B-12---:R-:W-:-:S07]  /*16910*/  @!P0 IMAD.MOV.U32 R4, RZ, RZ, R3 ;  /* 0x000000ffff048224 */ /* 0x006fce00078e0003 */
.L_x_5:
[----:B------:R-:W1:Y:S01]  /*16920*/  S2R R0, SR_TID.X ;  /* 0x0000000000007919 */ /* 0x000e620000002100 */
[----:B------:R-:W-:Y:S05]  /*16930*/  WARPSYNC.ALL ;  /* 0x0000000000007948 */ /* 0x000fea0003800000 */
[----:B------:R-:W-:Y:S01]  /*16940*/  BAR.SYNC.DEFER_BLOCKING 0x0 ;  /* 0x0000000000007b1d */ /* 0x000fe20000010000 */
[----:B------:R-:W-:-:S05]  /*16950*/  ISETP.NE.AND P1, PT, R27, 0x4, PT ;  /* 0x000000041b00780c */ /* 0x000fca0003f25270 */
[----:B------:R-:W-:Y:S01]  /*16960*/  BSSY.RECONVERGENT B1, `(.L_x_24) ;  /* 0x0000008000017945 */ /* 0x000fe20003800200 */
[----:B-1----:R-:W-:-:S13]  /*16970*/  ISETP.NE.AND P0, PT, R0, RZ, PT ;  /* 0x000000ff0000720c */ /* 0x002fda0003f05270 */
[----:B------:R-:W-:Y:S05]  /*16980*/  @!P0 BRA `(.L_x_25) ;  /* 0x0000000000148947 */ /* 0x000fea0003800000 */
[----:B------:R-:W1:Y:S01]  /*16990*/  S2R R0, SR_CTAID.X ;  /* 0x0000000000007919 */ /* 0x000e620000002500 */
[----:B0-----:R-:W1:Y:S02]  /*169a0*/  LDC.64 R2, c[0x0][0x3e8] ;  /* 0x0000fa00ff027b82 */ /* 0x001e640000000a00 */
[----:B-1----:R-:W-:-:S06]  /*169b0*/  IMAD.WIDE.U32 R2, R0, 0x17c880, R2 ;  /* 0x0017c88000027825 */ /* 0x002fcc00078e0002 */
[----:B------:R-:W2:Y:S02]  /*169c0*/  LDG.E R2, desc[UR8][R2.64+0x14] ;  /* 0x0000140802027981 */ /* 0x000ea4000c1e1900 */
[----:B--2---:R-:W-:-:S07]  /*169d0*/  IMAD.IADD R4, R4, 0x1, R2 ;  /* 0x0000000104047824 */ /* 0x004fce00078e0202 */
.L_x_25:
[----:B------:R-:W-:Y:S05]  /*169e0*/  BSYNC.RECONVERGENT B1 ;  /* 0x0000000000017941 */ /* 0x000fea0003800200 */
.L_x_24:
[----:B------:R-:W-:Y:S05]  /*169f0*/  @!P1 BRA `(.L_x_3) ;  /* 0x0000025400a09947 */ /* 0x000fea0003800000 */
[----:B------:R-:W1:Y:S01]  /*16a00*/  LDCU.U8 UR4, c[0x0][0x3c0] ;  /* 0x00007800ff0477ac */ /* 0x000e620008000000 */
[----:B------:R-:W2:Y:S01]  /*16a10*/  LDC.64 R16, c[0x0][0x390] ;  /* 0x0000e400ff107b82 */ /* 0x000ea20000000a00 */
[----:B0-----:R-:W-:Y:S01]  /*16a20*/  CS2R R2, SRZ ;  /* 0x0000000000027805 */ /* 0x001fe2000001ff00 */
[----:B-1----:R-:W-:-:S09]  /*16a30*/  UISETP.NE.AND UP0, UPT, UR4, URZ, UPT ;  /* 0x000000ff0400728c */ /* 0x002fd2000bf05270 */
[----:B------:R-:W-:Y:S05]  /*16a40*/  BRA.U UP0, `(.L_x_26) ;  /* 0x0000000100087547 */ /* 0x000fea000b800000 */
[----:B------:R-:W0:Y:S02]  /*16a50*/  LDC.64 R2, c[0x0][0x3d8] ;  /* 0x0000f600ff027b82 */ /* 0x000e240000000a00 */
[----:B0-----:R-:W5:Y:S02]  /*16a60*/  LDG.E.64 R2, desc[UR8][R2.64] ;  /* 0x0000000802027981 */ /* 0x001f64000c1e1b00 */
.L_x_26:
[----:B------:R-:W3:Y:S01]  /*16a70*/  LDL.LU.64 R26, [R1+0xc0] ;  /* 0x0000c000011a7983 */ /* 0x000ee20000300a00 */
[----:B-----5:R-:W-:-:S03]  /*16a80*/  IADD3 R2, P0, PT, R4, R2, RZ ;  /* 0x0000000204027210 */ /* 0x020fc60007f1e0ff */
[----:B------:R-:W4:Y:S04]  /*16a90*/  LDL.LU.64 R24, [R1+0xb8] ;  /* 0x0000b80001187983 */ /* 0x000f280000300a00 */
[----:B------:R-:W4:Y:S01]  /*16aa0*/  LDL.LU.64 R22, [R1+0xb0] ;  /* 0x0000b00001167983 */ /* 0x000f220000300a00 */
[----:B------:R-:W-:-:S03]  /*16ab0*/  LEA.HI.X.SX32 R4, R4, R3, 0x1, P0 ;  /* 0x0000000304047211 */ /* 0x000fc600000f0eff */
[----:B------:R-:W4:Y:S04]  /*16ac0*/  LDL.LU.64 R18, [R1+0xa8] ;  /* 0x0000a80001127983 */ /* 0x000f280000300a00 */
[----:B------:R0:W-:Y:S01]  /*16ad0*/  STL.64 [R1+0x1cf8], R6 ;  /* 0x001cf80601007387 */ /* 0x0001e20000100a00 */
[----:B------:R-:W-:Y:S02]  /*16ae0*/  IMAD R4, R4, 0x17c8, RZ ;  /* 0x000017c804047824 */ /* 0x000fe400078e02ff */
[----:B--2---:R-:W-:Y:S01]  /*16af0*/  IMAD.WIDE.U32 R2, R2, 0x17c8, R16 ;  /* 0x000017c802027825 */ /* 0x004fe200078e0010 */
[----:B0-----:R-:W2:Y:S04]  /*16b00*/  LDL.LU.64 R6, [R1+0xc8] ;  /* 0x0000c80001067983 */ /* 0x001ea80000300a00 */
[----:B------:R0:W-:Y:S01]  /*16b10*/  STL.64 [R1+0x1cf0], R8 ;  /* 0x001cf00801007387 */ /* 0x0001e20000100a00 */
[----:B------:R-:W-:-:S03]  /*16b20*/  IMAD.IADD R3, R3, 0x1, R4 ;  /* 0x0000000103037824 */ /* 0x000fc600078e0204 */
[----:B0-----:R-:W4:Y:S04]  /*16b30*/  LDL.LU.64 R8, [R1+0xd0] ;  /* 0x0000d00001087983 */ /* 0x001f280000300a00 */
[----:B------:R0:W-:Y:S04]  /*16b40*/  STL.64 [R1+0x1ce8], R10 ;  /* 0x001ce80a01007387 */ /* 0x0001e80000100a00 */
[----:B0-----:R-:W4:Y:S04]  /*16b50*/  LDL.LU.64 R10, [R1+0xd8] ;  /* 0x0000d800010a7983 */ /* 0x001f280000300a00 */
[----:B------:R0:W-:Y:S04]  /*16b60*/  STL.64 [R1+0x1ce0], R12 ;  /* 0x001ce00c01007387 */ /* 0x0001e80000100a00 */
[----:B0-----:R-:W4:Y:S04]  /*16b70*/  LDL.LU.64 R12, [R1+0xe0] ;  /* 0x0000e000010c7983 */ /* 0x001f280000300a00 */
[----:B------:R0:W-:Y:S04]  /*16b80*/  STL.64 [R1+0x1cd8], R14 ;  /* 0x001cd80e01007387 */ /* 0x0001e80000100a00 */
[----:B0-----:R-:W4:Y:S04]  /*16b90*/  LDL.LU.64 R14, [R1+0xe8] ;  /* 0x0000e800010e7983 */ /* 0x001f280000300a00 */
[----:B------:R0:W-:Y:S04]  /*16ba0*/  STL.64 [R1+0x1cd0], R28 ;  /* 0x001cd01c01007387 */ /* 0x0001e80000100a00 */
[----:B0-----:R-:W4:Y:S04]  /*16bb0*/  LDL.LU.64 R28, [R1+0xf0] ;  /* 0x0000f000011c7983 */ /* 0x001f280000300a00 */
[----:B------:R-:W4:Y:S04]  /*16bc0*/  LDL.LU.64 R16, [R1+0xf8] ;  /* 0x0000f80001107983 */ /* 0x000f280000300a00 */
[----:B------:R-:W4:Y:S04]  /*16bd0*/  LDL.LU.64 R4, [R1+0x100] ;  /* 0x0001000001047983 */ /* 0x000f280000300a00 */
[----:B------:R-:W-:Y:S04]  /*16be0*/  STG.E.64 desc[UR8][R2.64], R20 ;  /* 0x0000001402007986 */ /* 0x000fe8000c101b08 */
[----:B--2---:R-:W-:Y:S04]  /*16bf0*/  STG.E.64 desc[UR8][R2.64+0x40], R6 ;  /* 0x0000400602007986 */ /* 0x004fe8000c101b08 */
[----:B---3--:R-:W-:Y:S04]  /*16c00*/  STG.E.64 desc[UR8][R2.64+0x48], R26 ;  /* 0x0000481a02007986 */ /* 0x008fe8000c101b08 */
[----:B----4-:R-:W-:Y:S04]  /*16c10*/  STG.E.64 desc[UR8][R2.64+0x50], R24 ;  /* 0x0000501802007986 */ /* 0x010fe8000c101b08 */
[----:B------:R-:W-:Y:S04]  /*16c20*/  STG.E.64 desc[UR8][R2.64+0x38], R8 ;  /* 0x0000380802007986 */ /* 0x000fe8000c101b08 */
[----:B------:R-:W-:Y:S04]  /*16c30*/  STG.E.64 desc[UR8][R2.64+0x58], R22 ;  /* 0x0000581602007986 */ /* 0x000fe8000c101b08 */
[----:B------:R-:W-:Y:S04]  /*16c40*/  STG.E.64 desc[UR8][R2.64+0x60], R18 ;  /* 0x0000601202007986 */ /* 0x000fe8000c101b08 */
[----:B------:R-:W-:Y:S04]  /*16c50*/  STG.E.64 desc[UR8][R2.64+0x30], R10 ;  /* 0x0000300a02007986 */ /* 0x000fe8000c101b08 */
[----:B------:R0:W-:Y:S04]  /*16c60*/  STG.E.64 desc[UR8][R2.64+0x28], R12 ;  /* 0x0000280c02007986 */ /* 0x0001e8000c101b08 */
[----:B0-----:R-:W2:Y:S04]  /*16c70*/  LDL.LU.64 R12, [R1+0xa0] ;  /* 0x0000a000010c7983 */ /* 0x001ea80000300a00 */
[----:B------:R-:W-:Y:S04]  /*16c80*/  STG.E.64 desc[UR8][R2.64+0x20], R14 ;  /* 0x0000200e02007986 */ /* 0x000fe8000c101b08 */
[----:B------:R-:W-:Y:S04]  /*16c90*/  STG.E.64 desc[UR8][R2.64+0x18], R28 ;  /* 0x0000181c02007986 */ /* 0x000fe8000c101b08 */
[----:B------:R-:W-:Y:S04]  /*16ca0*/  STG.E.64 desc[UR8][R2.64+0x10], R16 ;  /* 0x0000101002007986 */ /* 0x000fe8000c101b08 */
[----:B------:R0:W-:Y:S04]  /*16cb0*/  STG.E.64 desc[UR8][R2.64+0x8], R4 ;  /* 0x0000080402007986 */ /* 0x0001e8000c101b08 */
[----:B0-----:R-:W3:Y:S04]  /*16cc0*/  LDL.LU.64 R4, [R1+0x98] ;  /* 0x0000980001047983 */ /* 0x001ee80000300a00 */
[----:B------:R-:W4:Y:S04]  /*16cd0*/  LDL.LU.64 R6, [R1+0x80] ;  /* 0x0000800001067983 */ /* 0x000f280000300a00 */
[----:B----4-:R0:W-:Y:S04]  /*16ce0*/  STL.64 [R1+0x1d00], R6 ;  /* 0x001d000601007387 */ /* 0x0101e80000100a00 */
[----:B0-----:R-:W4:Y:S04]  /*16cf0*/  LDL.LU.64 R6, [R1+0x88] ;  /* 0x0000880001067983 */ /* 0x001f280000300a00 */
[----:B--2---:R-:W-:Y:S04]  /*16d00*/  STG.E.64 desc[UR8][R2.64+0x68], R12 ;  /* 0x0000680c02007986 */ /* 0x004fe8000c101b08 */
[----:B----4-:R0:W-:Y:S04]  /*16d10*/  STL.64 [R1+0x1d08], R6 ;  /* 0x001d080601007387 */ /* 0x0101e80000100a00 */
[----:B0-----:R-:W2:Y:S04]  /*16d20*/  LDL.LU.64 R6, [R1+0x90] ;  /* 0x0000900001067983 */ /* 0x001ea80000300a00 */
        /* <DEDUP_REMOVED lines=10> */
[----:B---3--:R0:W-:Y:S04]  /*16dd0*/  STG.E.64 desc[UR8][R2.64+0x70], R4 ;  /* 0x0000700402007986 */ /* 0x0081e8000c101b08 */
[----:B------:R-:W3:Y:S04]  /*16de0*/  LDL.LU.64 R16, [R1+0x28] ;  /* 0x0000280001107983 */ /* 0x000ee80000300a00 */
[----:B0-----:R-:W3:Y:S04]  /*16df0*/  LDL.LU.64 R4, [R1+0x20] ;  /* 0x0000200001047983 */ /* 0x001ee80000300a00 */
[----:B--2---:R0:W-:Y:S04]  /*16e00*/  STG.E.64 desc[UR8][R2.64+0x78], R6 ;  /* 0x0000780602007986 */ /* 0x0041e8000c101b08 */
[----:B0-----:R-:W2:Y:S04]  /*16e10*/  LDL.LU.64 R6, [R1+0x1d08] ;  /* 0x001d080001067983 */ /* 0x001ea80000300a00 */
[----:B--2---:R0:W-:Y:S04]  /*16e20*/  STG.E.64 desc[UR8][R2.64+0x80], R6 ;  /* 0x0000800602007986 */ /* 0x0041e8000c101b08 */
[----:B0-----:R-:W2:Y:S04]  /*16e30*/  LDL.LU.64 R6, [R1+0x1d00] ;  /* 0x001d000001067983 */ /* 0x001ea80000300a00 */
[----:B----4-:R-:W-:Y:S04]  /*16e40*/  STG.E.64 desc[UR8][R2.64+0x90], R8 ;  /* 0x0000900802007986 */ /* 0x010fe8000c101b08 */
[----:B------:R-:W-:Y:S04]  /*16e50*/  STG.E.64 desc[UR8][R2.64+0x98], R10 ;  /* 0x0000980a02007986 */ /* 0x000fe8000c101b08 */
[----:B------:R-:W-:Y:S04]  /*16e60*/  STG.E.64 desc[UR8][R2.64+0xa8], R14 ;  /* 0x0000a80e02007986 */ /* 0x000fe8000c101b08 */
[----:B------:R-:W-:Y:S04]  /*16e70*/  STG.E.64 desc[UR8][R2.64+0xa0], R28 ;  /* 0x0000a01c02007986 */ /* 0x000fe8000c101b08 */
[----:B--2---:R0:W-:Y:S04]  /*16e80*/  STG.E.64 desc[UR8][R2.64+0x88], R6 ;  /* 0x0000880602007986 */ /* 0x0041e8000c101b08 */
[----:B0-----:R-:W2:Y:S04]  /*16e90*/  LDL.LU.64 R6, [R1+0x1cf8] ;  /* 0x001cf80001067983 */ /* 0x001ea80000300a00 */
[----:B------:R-:W4:Y:S04]  /*16ea0*/  LDL.LU.64 R8, [R1+0x1cf0] ;  /* 0x001cf00001087983 */ /* 0x000f280000300a00 */
[----:B------:R-:W4:Y:S04]  /*16eb0*/  LDL.LU.64 R10, [R1+0x1ce8] ;  /* 0x001ce800010a7983 */ /* 0x000f280000300a00 */
[----:B------:R-:W2:Y:S04]  /*16ec0*/  LDL.LU.64 R14, [R1+0x18] ;  /* 0x00001800010e7983 */ /* 0x000ea80000300a00 */
[----:B------:R-:W4:Y:S04]  /*16ed0*/  LDL.LU.64 R28, [R1+0x10] ;  /* 0x00001000011c7983 */ /* 0x000f280000300a00 */
[----:B------:R0:W-:Y:S04]  /*16ee0*/  STG.E.64 desc[UR8][R2.64+0xb0], R12 ;  /* 0x0000b00c02007986 */ /* 0x0001e8000c101b08 */
[----:B------:R1:W-:Y:S04]  /*16ef0*/  STG.E.64 desc[UR8][R2.64+0xb8], R26 ;  /* 0x0000b81a02007986 */ /* 0x0003e8000c101b08 */
[----:B------:R3:W-:Y:S04]  /*16f00*/  STG.E.64 desc[UR8][R2.64+0xc0], R24 ;  /* 0x0000c01802007986 */ /* 0x0007e8000c101b08 */
[----:B------:R3:W-:Y:S04]  /*16f10*/  STG.E.64 desc[UR8][R2.64+0xc8], R22 ;  /* 0x0000c81602007986 */ /* 0x0007e8000c101b08 */
[----:B0-----:R-:W4:Y:S04]  /*16f20*/  LDL.LU.64 R12, [R1+0x1ce0] ;  /* 0x001ce000010c7983 */ /* 0x001f280000300a00 */
[----:B-1----:R-:W4:Y:S04]  /*16f30*/  LDL.LU.64 R26, [R1+0x1610] ;  /* 0x00161000011a7983 */ /* 0x002f280000300a00 */
[----:B---3--:R-:W3:Y:S04]  /*16f40*/  LDL.LU.64 R24, [R1+0x1618] ;  /* 0x0016180001187983 */ /* 0x008ee80000300a00 */
[----:B------:R0:W-:Y:S04]  /*16f50*/  STG.E.64 desc[UR8][R2.64+0xd0], R20 ;  /* 0x0000d01402007986 */ /* 0x0001e8000c101b08 */
[----:B------:R-:W3:Y:S04]  /*16f60*/  LDL.LU.64 R22, [R1+0x1620] ;  /* 0x0016200001167983 */ /* 0x000ee80000300a00 */
[----:B------:R1:W-:Y:S04]  /*16f70*/  STG.E.64 desc[UR8][R2.64+0xd8], R18 ;  /* 0x0000d81202007986 */ /* 0x0003e8000c101b08 */
[----:B------:R1:W-:Y:S04]  /*16f80*/  STG.E.64 desc[UR8][R2.64+0xe0], R16 ;  /* 0x0000e01002007986 */ /* 0x0003e8000c101b08 */
[----:B0-----:R-:W3:Y:S04]  /*16f90*/  LDL.LU.64 R20, [R1+0x1628] ;  /* 0x0016280001147983 */ /* 0x001ee80000300a00 */
[----:B------:R0:W-:Y:S04]  /*16fa0*/  STG.E.64 desc[UR8][R2.64+0xe8], R4 ;  /* 0x0000e80402007986 */ /* 0x0001e8000c101b08 */
[----:B-1----:R-:W3:Y:S04]  /*16fb0*/  LDL.LU.64 R18, [R1+0x1630] ;  /* 0x0016300001127983 */ /* 0x002ee80000300a00 */
[----:B------:R-:W3:Y:S04]  /*16fc0*/  LDL.LU.64 R16, [R1+0x1638] ;  /* 0x0016380001107983 */ /* 0x000ee80000300a00 */
[----:B0-----:R-:W3:Y:S04]  /*16fd0*/  LDL.LU.64 R4, [R1+0x1640] ;  /* 0x0016400001047983 */ /* 0x001ee80000300a00 */
[----:B--2---:R0:W-:Y:S04]  /*16fe0*/  STG.E.64 desc[UR8][R2.64+0xf0], R14 ;  /* 0x0000f00e02007986 */ /* 0x0041e8000c101b08 */
[----:B----4-:R1:W-:Y:S04]  /*16ff0*/  STG.E.64 desc[UR8][R2.64+0xf8], R28 ;  /* 0x0000f81c02007986 */ /* 0x0103e8000c101b08 */
[----:B0-----:R-:W2:Y:S04]  /*17000*/  LDL.LU.64 R14, [R1+0x1cd8] ;  /* 0x001cd800010e7983 */ /* 0x001ea80000300a00 */
[----:B-1----:R-:W4:Y:S04]  /*17010*/  LDL.LU.64 R28, [R1+0x1cd0] ;  /* 0x001cd000011c7983 */ /* 0x002f280000300a00 */
[----:B------:R0:W-:Y:S04]  /*17020*/  STG.E.64 desc[UR8][R2.64+0x100], R6 ;  /* 0x0001000602007986 */ /* 0x0001e8000c101b08 */
[----:B------:R1:W-:Y:S04]  /*17030*/  STG.E.64 desc[UR8][R2.64+0x108], R8 ;  /* 0x0001080802007986 */ /* 0x0003e8000c101b08 */
[----:B0-----:R-:W2:Y:S04]  /*17040*/  LDL.LU.64 R6, [R1+0x8] ;  /* 0x0000080001067983 */ /* 0x001ea80000300a00 */
[----:B-1----:R-:W2:Y:S04]  /*17050*/  LDL.LU.64 R8, [R1] ;  /* 0x0000000001087983 */ /* 0x002ea80000300a00 */
[----:B----4-:R0:W-:Y:S04]  /*17060*/  STG.E.64 desc[UR8][R2.64+0x128], R28 ;  /* 0x0001281c02007986 */ /* 0x0101e8000c101b08 */
[----:B0-----:R-:W4:Y:S04]  /*17070*/  LDL.LU.64 R28, [R1+0x1668] ;  /* 0x00166800011c7983 */ /* 0x001f280000300a00 */
[----:B----4-:R0:W-:Y:S04]  /*17080*/  STL.64 [R1+0x1cb0], R28 ;  /* 0x001cb01c01007387 */ /* 0x0101e80000100a00 */
[----:B0-----:R-:W4:Y:S04]  /*17090*/  LDL.LU.64 R28, [R1+0x1660] ;  /* 0x00166000011c7983 */ /* 0x001f280000300a00 */
[----:B----4-:R0:W-:Y:S04]  /*170a0*/  STL.64 [R1+0x1cb8], R28 ;  /* 0x001cb81c01007387 */ /* 0x0101e80000100a00 */
[----:B0-----:R-:W4:Y:S04]  /*170b0*/  LDL.LU.64 R28, [R1+0x1658] ;  /* 0x00165800011c7983 */ /* 0x001f280000300a00 */
[----:B----4-:R0:W-:Y:S04]  /*170c0*/  STL.64 [R1+0x1cc0], R28 ;  /* 0x001cc01c01007387 */ /* 0x0101e80000100a00 */
[----:B0-----:R-:W4:Y:S04]  /*170d0*/  LDL.LU.64 R28, [R1+0x1650] ;  /* 0x00165000011c7983 */ /* 0x001f280000300a00 */
[----:B------:R-:W-:Y:S04]  /*170e0*/  STG.E.64 desc[UR8][R2.64+0x148], R26 ;  /* 0x0001481a02007986 */ /* 0x000fe8000c101b08 */
[----:B---3--:R-:W-:Y:S04]  /*170f0*/  STG.E.64 desc[UR8][R2.64+0x150], R24 ;  /* 0x0001501802007986 */ /* 0x008fe8000c101b08 */
[----:B----4-:R0:W-:Y:S04]  /*17100*/  STL.64 [R1+0x1cc8], R28 ;  /* 0x001cc81c01007387 */ /* 0x0101e80000100a00 */
[----:B0-----:R-:W3:Y:S04]  /*17110*/  LDL.LU.64 R28, [R1+0x1648] ;  /* 0x00164800011c7983 */ /* 0x001ee80000300a00 */
[----:B------:R-:W4:Y:S04]  /*17120*/  LDL.LU.64 R26, [R1+0x1670] ;  /* 0x00167000011a7983 */ /* 0x000f280000300a00 */
[----:B------:R0:W-:Y:S04]  /*17130*/  STG.E.64 desc[UR8][R2.64+0x158], R22 ;  /* 0x0001581602007986 */ /* 0x0001e8000c101b08 */
[----:B------:R-:W4:Y:S04]  /*17140*/  LDL.LU.64 R24, [R1+0x1678] ;  /* 0x0016780001187983 */ /* 0x000f280000300a00 */
[----:B------:R1:W-:Y:S04]  /*17150*/  STG.E.64 desc[UR8][R2.64+0x160], R20 ;  /* 0x0001601402007986 */ /* 0x0003e8000c101b08 */
[----:B------:R2:W-:Y:S04]  /*17160*/  STG.E.64 desc[UR8][R2.64+0x168], R18 ;  /* 0x0001681202007986 */ /* 0x0005e8000c101b08 */
[----:B0-----:R-:W4:Y:S04]  /*17170*/  LDL.LU.64 R22, [R1+0x1680] ;  /* 0x0016800001167983 */ /* 0x001f280000300a00 */
[----:B------:R0:W-:Y:S04]  /*17180*/  STG.E.64 desc[UR8][R2.64+0x170], R16 ;  /* 0x0001701002007986 */ /* 0x0001e8000c101b08 */
[----:B-1----:R-:W4:Y:S04]  /*17190*/  LDL.LU.64 R20, [R1+0x1688] ;  /* 0x0016880001147983 */ /* 0x002f280000300a00 */
[----:B--2---:R-:W2:Y:S04]  /*171a0*/  LDL.LU.64 R18, [R1+0x1690] ;  /* 0x0016900001127983 */ /* 0x004ea80000300a00 */
[----:B------:R1:W-:Y:S04]  /*171b0*/  STG.E.64 desc[UR8][R2.64+0x120], R14 ;  /* 0x0001200e02007986 */ /* 0x0003e8000c101b08 */
[----:B0-----:R-:W2:Y:S04]  /*171c0*/  LDL.LU.64 R16, [R1+0x1698] ;  /* 0x0016980001107983 */ /* 0x001ea80000300a00 */
[----:B------:R0:W-:Y:S04]  /*171d0*/  STG.E.64 desc[UR8][R2.64+0x118], R12 ;  /* 0x0001180c02007986 */ /* 0x0001e8000c101b08 */
[----:B------:R0:W-:Y:S04]  /*171e0*/  STG.E.64 desc[UR8][R2.64+0x110], R10 ;  /* 0x0001100a02007986 */ /* 0x0001e8000c101b08 */
[----:B-1----:R-:W2:Y:S04]  /*171f0*/  LDL.LU.64 R14, [R1+0x16a0] ;  /* 0x0016a000010e7983 */ /* 0x002ea80000300a00 */
[----:B------:R1:W-:Y:S04]  /*17200*/  STG.E.64 desc[UR8][R2.64+0x130], R8 ;  /* 0x0001300802007986 */ /* 0x0003e8000c101b08 */
[----:B0-----:R-:W2:Y:S04]  /*17210*/  LDL.LU.64 R12, [R1+0x16a8] ;  /* 0x0016a800010c7983 */ /* 0x001ea80000300a00 */
[----:B------:R-:W2:Y:S04]  /*17220*/  LDL.LU.64 R10, [R1+0x16b0] ;  /* 0x0016b000010a7983 */ /* 0x000ea80000300a00 */
[----:B------:R0:W-:Y:S04]  /*17230*/  STG.E.64 desc[UR8][R2.64+0x138], R6 ;  /* 0x0001380602007986 */ /* 0x0001e8000c101b08 */
[----:B-1----:R-:W2:Y:S04]  /*17240*/  LDL.LU.64 R8, [R1+0x16b8] ;  /* 0x0016b80001087983 */ /* 0x002ea80000300a00 */
[----:B------:R1:W-:Y:S04]  /*17250*/  STG.E.64 desc[UR8][R2.64+0x178], R4 ;  /* 0x0001780402007986 */ /* 0x0003e8000c101b08 */
[----:B0-----:R-:W2:Y:S04]  /*17260*/  LDL.LU.64 R6, [R1+0x16c0] ;  /* 0x0016c00001067983 */ /* 0x001ea80000300a00 */
[----:B-1----:R-:W2:Y:S04]  /*17270*/  LDL.LU.64 R4, [R1+0x16c8] ;  /* 0x0016c80001047983 */ /* 0x002ea80000300a00 */
[----:B---3--:R0:W-:Y:S04]  /*17280*/  STG.E.64 desc[UR8][R2.64+0x180], R28 ;  /* 0x0001801c02007986 */ /* 0x0081e8000c101b08 */
[----:B0-----:R-:W3:Y:S04]  /*17290*/  LDL.LU.64 R28, [R1+0x1cc8] ;  /* 0x001cc800011c7983 */ /* 0x001ee80000300a00 */
        /* <DEDUP_REMOVED lines=8> */
[----:B---3--:R0:W-:Y:S04]  /*17320*/  STL.64 [R1+0x1c90], R28 ;  /* 0x001c901c01007387 */ /* 0x0081e80000100a00 */
[----:B0-----:R-:W3:Y:S04]  /*17330*/  LDL.LU.64 R28, [R1+0x16e8] ;  /* 0x0016e800011c7983 */ /* 0x001ee80000300a00 */
[----:B---3--:R0:W-:Y:S04]  /*17340*/  STL.64 [R1+0x1c98], R28 ;  /* 0x001c981c01007387 */ /* 0x0081e80000100a00 */
[----:B0-----:R-:W3:Y:S04]  /*17350*/  LDL.LU.64 R28, [R1+0x16e0] ;  /* 0x0016e000011c7983 */ /* 0x001ee80000300a00 */
[----:B---3--:R0:W-:Y:S04]  /*17360*/  STL.64 [R1+0x1ca0], R28 ;  /* 0x001ca01c01007387 */ /* 0x0081e80000100a00 */
[----:B0-----:R-:W3:Y:S04]  /*17370*/  LDL.LU.64 R28, [R1+0x16d8] ;  /* 0x0016d800011c7983 */ /* 0x001ee80000300a00 */
[----:B----4-:R-:W-:Y:S04]  /*17380*/  STG.E.64 desc[UR8][R2.64+0x1a8], R26 ;  /* 0x0001a81a02007986 */ /* 0x010fe8000c101b08 */
[----:B------:R-:W-:Y:S04]  /*17390*/  STG.E.64 desc[UR8][R2.64+0x1b0], R24 ;  /* 0x0001b01802007986 */ /* 0x000fe8000c101b08 */
[----:B---3--:R0:W-:Y:S04]  /*173a0*/  STL.64 [R1+0x1ca8], R28 ;  /* 0x001ca81c01007387 */ /* 0x0081e80000100a00 */
[----:B0-----:R-:W3:Y:S04]  /*173b0*/  LDL.LU.64 R28, [R1+0x16d0] ;  /* 0x0016d000011c7983 */ /* 0x001ee80000300a00 */
[----:B------:R-:W4:Y:S04]  /*173c0*/  LDL.LU.64 R26, [R1+0x16f8] ;  /* 0x0016f800011a7983 */ /* 0x000f280000300a00 */
[----:B------:R0:W-:Y:S04]  /*173d0*/  STG.E.64 desc[UR8][R2.64+0x1b8], R22 ;  /* 0x0001b81602007986 */ /* 0x0001e8000c101b08 */
[----:B------:R-:W4:Y:S04]  /*173e0*/  LDL.LU.64 R24, [R1+0x1700] ;  /* 0x0017000001187983 */ /* 0x000f280000300a00 */
[----:B------:R1:W-:Y:S04]  /*173f0*/  STG.E.64 desc[UR8][R2.64+0x1c0], R20 ;  /* 0x0001c01402007986 */ /* 0x0003e8000c101b08 */
[----:B--2---:R2:W-:Y:S04]  /*17400*/  STG.E.64 desc[UR8][R2.64+0x1c8], R18 ;  /* 0x0001c81202007986 */ /* 0x0045e8000c101b08 */
        /* <DEDUP_REMOVED lines=309> */
[----:B------:R-:W2:Y:S04]  /*18760*/  LDL.LU R0, [R1+0x178c] ;  /* 0x00178c0001007983 */ /* 0x000ea80000300800 */
        /* <DEDUP_REMOVED lines=38> */
[----:B------:R-:W-:Y:S04]  /*189d0*/  STG.E desc[UR8][R2.64+0x140], R0 ;  /* 0x0001400002007986 */ /* 0x000fe8000c101908 */
        /* <DEDUP_REMOVED lines=1070> */
[----:B------:R-:W-:Y:S04]  /*1ccc0*/  STG.E.64 desc[UR8][R2.64+0x13c0], R22 ;  /* 0x0013c01602007986 */ /* 0x000fe8000c101b08 */
[----:B------:R-:W-:Y:S04]  /*1ccd0*/  STG.E.64 desc[UR8][R2.64+0x13c8], R20 ;  /* 0x0013c81402007986 */ /* 0x000fe8000c101b08 */
[----:B--2---:R-:W-:Y:S04]  /*1cce0*/  STG.E.64 desc[UR8][R2.64+0x13d0], R18 ;  /* 0x0013d01202007986 */ /* 0x004fe8000c101b08 */
[----:B------:R-:W-:Y:S04]  /*1ccf0*/  STG.E.64 desc[UR8][R2.64+0x13d8], R16 ;  /* 0x0013d81002007986 */ /* 0x000fe8000c101b08 */
[----:B---3--:R0:W-:Y:S04]  /*1cd00*/  STL.64 [R1+0x1870], R28 ;  /* 0x0018701c01007387 */ /* 0x0081e80000100a00 */
        /* <DEDUP_REMOVED lines=293> */
.L_x_1:
[----:B------:R-:W0:Y:S01]  /*1df60*/  LDC R2, c[0x0][0x3b4] ;  /* 0x0000ed00ff027b82 */ /* 0x000e220000000800 */
[C---:B------:R-:W-:Y:S01]  /*1df70*/  ISETP.NE.AND P0, PT, R0.reuse, RZ, PT ;  /* 0x000000ff0000720c */ /* 0x040fe20003f05270 */
[----:B------:R-:W-:Y:S01]  /*1df80*/  BSSY.RECONVERGENT B1, `(.L_x_27) ;  /* 0x0001df4000017945 */ /* 0x000fe20003800200 */
[----:B0-----:R-:W-:-:S11]  /*1df90*/  IMAD R0, R0, -0x80, R2 ;  /* 0xffffff8000007824 */ /* 0x001fd600078e0202 */
[----:B------:R-:W-:Y:S05]  /*1dfa0*/  @P0 BRA `(.L_x_28) ;  /* 0x000000f800a80947 */ /* 0x000fea0003800000 */
[----:B------:R-:W0:Y:S01]  /*1dfb0*/  S2R R2, SR_TID.X ;  /* 0x0000000000027919 */ /* 0x000e220000002100 */
[----:B------:R-:W-:Y:S01]  /*1dfc0*/  BSSY.RECONVERGENT B2, `(.L_x_29) ;  /* 0x00005ff000027945 */ /* 0x000fe20003800200 */
[----:B0-----:R-:W-:Y:S01]  /*1dfd0*/  ISETP.GE.AND P0, PT, R2, R0, PT ;  /* 0x000000000200720c */ /* 0x001fe20003f06270 */
[----:B------:R-:W-:-:S12]  /*1dfe0*/  IMAD.MOV.U32 R0, RZ, RZ, 0x1 ;  /* 0x00000001ff007424 */ /* 0x000fd800078e00ff */
[----:B------:R-:W-:Y:S05]  /*1dff0*/  @P0 BRA `(.L_x_30) ;  /* 0x0000005c00ec0947 */ /* 0x000fea0003800000 */
[----:B------:R-:W0:Y:S01]  /*1e000*/  S2R R3, SR_CTAID.X ;  /* 0x0000000000037919 */ /* 0x000e220000002500 */
[----:B------:R-:W1:Y:S01]  /*1e010*/  LDCU.U8 UR7, c[0x0][0x3c0] ;  /* 0x00007800ff0777ac */ /* 0x000e620008000000 */
[----:B------:R-:W2:Y:S01]  /*1e020*/  LDC.64 R12, c[0x0][0x380] ;  /* 0x0000e000ff0c7b82 */ /* 0x000ea20000000a00 */
[----:B------:R-:W0:Y:S01]  /*1e030*/  S2R R4, SR_CTAID.Y ;  /* 0x0000000000047919 */ /* 0x000e220000002600 */
[----:B------:R-:W0:Y:S01]  /*1e040*/  LDCU UR6, c[0x0][0x374] ;  /* 0x00006e80ff0677ac */ /* 0x000e220008000800 */
[----:B------:R-:W3:Y:S01]  /*1e050*/  LDCU.64 UR4, c[0x0][0x3d0] ;  /* 0x00007a00ff0477ac */ /* 0x000ee20008000a00 */
[----:B-1----:R-:W-:-:S04]  /*1e060*/  UISETP.NE.AND UP0, UPT, UR7, URZ, UPT ;  /* 0x000000ff0700728c */ /* 0x002fc8000bf05270 */
[----:B---3--:R-:W-:Y:S02]  /*1e070*/  USEL UR4, UR4, URZ, !UP0 ;  /* 0x000000ff04047287 */ /* 0x008fe4000c000000 */
[----:B------:R-:W-:Y:S01]  /*1e080*/  USEL UR5, UR5, URZ, !UP0 ;  /* 0x000000ff05057287 */ /* 0x000fe2000c000000 */
[----:B0-----:R-:W-:Y:S02]  /*1e090*/  IMAD R0, R3, UR6, R4 ;  /* 0x0000000603007c24 */ /* 0x001fe4000f8e0204 */
[----:B------:R-:W0:Y:S02]  /*1e0a0*/  LDC.64 R4, c[0x0][0x3a8] ;  /* 0x0000ea00ff047b82 */ /* 0x000e240000000a00 */
[----:B------:R-:W-:-:S05]  /*1e0b0*/  IMAD R0, R0, 0x80, R2 ;  /* 0x0000008000007824 */ /* 0x000fca00078e0202 */
[----:B------:R-:W-:-:S05]  /*1e0c0*/  IADD3 R3, P0, PT, R0, UR4, RZ ;  /* 0x0000000400037c10 */ /* 0x000fca000ff1e0ff */
[----:B------:R-:W-:Y:S02]  /*1e0d0*/  IMAD.X R0, RZ, RZ, UR5, P0 ;  /* 0x00000005ff007e24 */ /* 0x000fe400080e06ff */
[----:B--2---:R-:W-:-:S04]  /*1e0e0*/  IMAD.WIDE.U32 R12, R3, 0x17c8, R12 ;  /* 0x000017c8030c7825 */ /* 0x004fc800078e000c */
[----:B------:R-:W-:-:S04]  /*1e0f0*/  IMAD R3, R0, 0x17c8, RZ ;  /* 0x000017c800037824 */ /* 0x000fc800078e02ff */
[----:B------:R-:W-:-:S05]  /*1e100*/  IMAD.IADD R13, R13, 0x1, R3 ;  /* 0x000000010d0d7824 */ /* 0x000fca00078e0203 */
[----:B------:R-:W0:Y:S04]  /*1e110*/  LDG.E.64 R2, desc[UR8][R12.64] ;  /* 0x000000080c027981 */ /* 0x000e28000c1e1b00 */
[----:B------:R-:W2:Y:S04]  /*1e120*/  LDG.E R23, desc[UR8][R12.64+0x140] ;  /* 0x000140080c177981 */ /* 0x000ea8000c1e1900 */
[----:B------:R-:W3:Y:S04]  /*1e130*/  LDG.E.64 R24, desc[UR8][R12.64+0x17c0] ;  /* 0x0017c0080c187981 */ /* 0x000ee8000c1e1b00 */
[----:B------:R-:W4:Y:S04]  /*1e140*/  LDG.E.64 R26, desc[UR8][R12.64+0x17b8] ;  /* 0x0017b8080c1a7981 */ /* 0x000f28000c1e1b00 */
[----:B------:R-:W4:Y:S04]  /*1e150*/  LDG.E.64 R28, desc[UR8][R12.64+0x17b0] ;  /* 0x0017b0080c1c7981 */ /* 0x000f28000c1e1b00 */
[----:B------:R-:W4:Y:S04]  /*1e160*/  LDG.E.64 R14, desc[UR8][R12.64+0x17a8] ;  /* 0x0017a8080c0e7981 */ /* 0x000f28000c1e1b00 */
[----:B------:R-:W4:Y:S04]  /*1e170*/  LDG.E.64 R6, desc[UR8][R12.64+0x1798] ;  /* 0x001798080c067981 */ /* 0x000f28000c1e1b00 */
[----:B------:R-:W4:Y:S04]  /*1e180*/  LDG.E.64 R8, desc[UR8][R12.64+0x1790] ;  /* 0x001790080c087981 */ /* 0x000f28000c1e1b00 */
[----:B------:R-:W4:Y:S04]  /*1e190*/  LDG.E.64 R10, desc[UR8][R12.64+0x1788] ;  /* 0x001788080c0a7981 */ /* 0x000f28000c1e1b00 */
[----:B------:R-:W4:Y:S04]  /*1e1a0*/  LDG.E.64 R16, desc[UR8][R12.64+0x1780] ;  /* 0x001780080c107981 */ /* 0x000f28000c1e1b00 */
[----:B------:R-:W4:Y:S04]  /*1e1b0*/  LDG.E.64 R18, desc[UR8][R12.64+0x1778] ;  /* 0x001778080c127981 */ /* 0x000f28000c1e1b00 */
[----:B------:R-:W4:Y:S01]  /*1e1c0*/  LDG.E.64 R20, desc[UR8][R12.64+0x1770] ;  /* 0x001770080c147981 */ /* 0x000f22000c1e1b00 */
[----:B0-----:R-:W-:-:S05]  /*1e1d0*/  IMAD.WIDE R4, R2, 0x4, R4 ;  /* 0x0000000402047825 */ /* 0x001fca00078e0204 */
[----:B------:R-:W4:Y:S04]  /*1e1e0*/  LDG.E R0, desc[UR8][R4.64] ;  /* 0x0000000804007981 */ /* 0x000f28000c1e1900 */
[----:B--2---:R0:W-:Y:S04]  /*1e1f0*/  STL [R1+0x1768], R23 ;  /* 0x0017681701007387 */ /* 0x0041e80000100800 */
[----:B------:R-:W2:Y:S04]  /*1e200*/  LDG.E.64 R4, desc[UR8][R12.64+0x17a0] ;  /* 0x0017a0080c047981 */ /* 0x000ea8000c1e1b00 */
[----:B0-----:R-:W2:Y:S04]  /*1e210*/  LDG.E.64 R22, desc[UR8][R12.64+0x1768] ;  /* 0x001768080c167981 */ /* 0x001ea8000c1e1b00 */
[----:B---3--:R0:W-:Y:S04]  /*1e220*/  STL.64 [R1+0x1760], R24 ;  /* 0x0017601801007387 */ /* 0x0081e80000100a00 */
[----:B----4-:R1:W-:Y:S04]  /*1e230*/  STL.64 [R1+0x1758], R26 ;  /* 0x0017581a01007387 */ /* 0x0103e80000100a00 */
[----:B------:R3:W-:Y:S04]  /*1e240*/  STL.64 [R1+0x1750], R28 ;  /* 0x0017501c01007387 */ /* 0x0007e80000100a00 */
[----:B0-----:R-:W4:Y:S04]  /*1e250*/  LDG.E.64 R24, desc[UR8][R12.64+0x1760] ;  /* 0x001760080c187981 */ /* 0x001f28000c1e1b00 */
[----:B-1----:R-:W4:Y:S04]  /*1e260*/  LDG.E.64 R26, desc[UR8][R12.64+0x1758] ;  /* 0x001758080c1a7981 */ /* 0x002f28000c1e1b00 */
[----:B---3--:R-:W3:Y:S04]  /*1e270*/  LDG.E.64 R28, desc[UR8][R12.64+0x1750] ;  /* 0x001750080c1c7981 */ /* 0x008ee8000c1e1b00 */
[----:B------:R0:W-:Y:S04]  /*1e280*/  STL.64 [R1+0x1748], R14 ;  /* 0x0017480e01007387 */ /* 0x0001e80000100a00 */
[----:B0-----:R-:W3:Y:S04]  /*1e290*/  LDG.E.64 R14, desc[UR8][R12.64+0x1748] ;  /* 0x001748080c0e7981 */ /* 0x001ee8000c1e1b00 */
[----:B--2---:R0:W-:Y:S04]  /*1e2a0*/  STL.64 [R1+0x1740], R4 ;  /* 0x0017400401007387 */ /* 0x0041e80000100a00 */
[----:B------:R1:W-:Y:S04]  /*1e2b0*/  STL.64 [R1+0x1738], R6 ;  /* 0x0017380601007387 */ /* 0x0003e80000100a00 */
[----:B------:R2:W-:Y:S04]  /*1e2c0*/  STL.64 [R1+0x1730], R8 ;  /* 0x0017300801007387 */ /* 0x0005e80000100a00 */
[----:B0-----:R-:W3:Y:S04]  /*1e2d0*/  LDG.E.64 R4, desc[UR8][R12.64+0x1740] ;  /* 0x001740080c047981 */ /* 0x001ee8000c1e1b00 */
[----:B-1----:R-:W3:Y:S04]  /*1e2e0*/  LDG.E.64 R6, desc[UR8][R12.64+0x1738] ;  /* 0x001738080c067981 */ /* 0x002ee8000c1e1b00 */
[----:B--2---:R-:W2:Y:S04]  /*1e2f0*/  LDG.E.64 R8, desc[UR8][R12.64+0x1730] ;  /* 0x001730080c087981 */ /* 0x004ea8000c1e1b00 */
[----:B------:R0:W-:Y:S04]  /*1e300*/  STL.64 [R1+0x1728], R10 ;  /* 0x0017280a01007387 */ /* 0x0001e80000100a00 */
[----:B------:R1:W-:Y:S04]  /*1e310*/  STL.64 [R1+0x1720], R16 ;  /* 0x0017201001007387 */ /* 0x0003e80000100a00 */
[----:B------:R4:W-:Y:S04]  /*1e320*/  STL.64 [R1+0x1718], R18 ;  /* 0x0017181201007387 */ /* 0x0009e80000100a00 */
[----:B0-----:R-:W2:Y:S04]  /*1e330*/  LDG.E.64 R10, desc[UR8][R12.64+0x1728] ;  /* 0x001728080c0a7981 */ /* 0x001ea8000c1e1b00 */
[----:B-1----:R-:W2:Y:S04]  /*1e340*/  LDG.E.64 R16, desc[UR8][R12.64+0x1720] ;  /* 0x001720080c107981 */ /* 0x002ea8000c1e1b00 */
        /* <DEDUP_REMOVED lines=8> */
[----:B---3--:R1:W-:Y:S04]  /*1e3d0*/  STL.64 [R1+0x16f0], R28 ;  /* 0x0016f01c01007387 */ /* 0x0083e80000100a00 */
[----:B0-----:R-:W3:Y:S04]  /*1e3e0*/  LDG.E.64 R26, desc[UR8][R12.64+0x16f8] ;  /* 0x0016f8080c1a7981 */ /* 0x001ee8000c1e1b00 */
[----:B-1----:R-:W3:Y:S04]  /*1e3f0*/  LDG.E.64 R28, desc[UR8][R12.64+0x16f0] ;  /* 0x0016f0080c1c7981 */ /* 0x002ee8000c1e1b00 */
[----:B------:R0:W-:Y:S04]  /*1e400*/  STL.64 [R1+0x16e8], R14 ;  /* 0x0016e80e01007387 */ /* 0x0001e80000100a00 */
[----:B0-----:R-:W3:Y:S04]  /*1e410*/  LDG.E.64 R14, desc[UR8][R12.64+0x16e8] ;  /* 0x0016e8080c0e7981 */ /* 0x001ee8000c1e1b00 */
[----:B------:R0:W-:Y:S04]  /*1e420*/  STL.64 [R1+0x16e0], R4 ;  /* 0x0016e00401007387 */ /* 0x0001e80000100a00 */
[----:B------:R1:W-:Y:S04]  /*1e430*/  STL.64 [R1+0x16d8], R6 ;  /* 0x0016d80601007387 */ /* 0x0003e80000100a00 */
[----:B--2---:R2:W-:Y:S04]  /*1e440*/  STL.64 [R1+0x16d0], R8 ;  /* 0x0016d00801007387 */ /* 0x0045e80000100a00 */
[----:B0-----:R-:W3:Y:S04]  /*1e450*/  LDG.E.64 R4, desc[UR8][R12.64+0x16e0] ;  /* 0x0016e0080c047981 */ /* 0x001ee8000c1e1b00 */
[----:B-1----:R-:W3:Y:S04]  /*1e460*/  LDG.E.64 R6, desc[UR8][R12.64+0x16d8] ;  /* 0x0016d8080c067981 */ /* 0x002ee8000c1e1b00 */
[----:B--2---:R-:W2:Y:S04]  /*1e470*/  LDG.E.64 R8, desc[UR8][R12.64+0x16d0] ;  /* 0x0016d0080c087981 */ /* 0x004ea8000c1e1b00 */
[----:B------:R0:W-:Y:S04]  /*1e480*/  STL.64 [R1+0x16c8], R10 ;  /* 0x0016c80a01007387 */ /* 0x0001e80000100a00 */
[----:B------:R1:W-:Y:S04]  /*1e490*/  STL.64 [R1+0x16c0], R16 ;  /* 0x0016c01001007387 */ /* 0x0003e80000100a00 */
[----:B----4-:R4:W-:Y:S04]  /*1e4a0*/  STL.64 [R1+0x16b8], R18 ;  /* 0x0016b81201007387 */ /* 0x0109e80000100a00 */
        /* <DEDUP_REMOVED lines=9> */
[----:B---3--:R0:W-:Y:S04]  /*1e540*/  STL.64 [R1+0x1698], R26 ;  /* 0x0016981a01007387 */ /* 0x0081e80000100a00 */
[----:B------:R1:W-:Y:S04]  /*1e550*/  STL.64 [R1+0x1690], R28 ;  /* 0x0016901c01007387 */ /* 0x0003e80000100a00 */
        /* <DEDUP_REMOVED lines=1423> */
[----:B0-----:R0:W5:Y:S04]  /*23e50*/  LDG.E.64 R4, desc[UR8][R12.64+0x58] ;  /* 0x000058080c047981 */ /* 0x001168000c1e1b00 */
[----:B-1----:R0:W5:Y:S04]  /*23e60*/  LDG.E.64 R6, desc[UR8][R12.64+0x50] ;  /* 0x000050080c067981 */ /* 0x002168000c1e1b00 */
[----:B--2---:R0:W5:Y:S04]  /*23e70*/  LDG.E.64 R8, desc[UR8][R12.64+0x48] ;  /* 0x000048080c087981 */ /* 0x004168000c1e1b00 */
[----:B------:R1:W-:Y:S04]  /*23e80*/  STL.64 [R1+0x40], R10 ;  /* 0x0000400a01007387 */ /* 0x0003e80000100a00 */
[----:B------:R2:W-:Y:S04]  /*23e90*/  STL.64 [R1+0x38], R16 ;  /* 0x0000381001007387 */ /* 0x0005e80000100a00 */
[----:B----4-:R4:W-:Y:S04]  /*23ea0*/  STL.64 [R1+0x30], R18 ;  /* 0x0000301201007387 */ /* 0x0109e80000100a00 */
[----:B-1----:R0:W5:Y:S04]  /*23eb0*/  LDG.E.64 R10, desc[UR8][R12.64+0x40] ;  /* 0x000040080c0a7981 */ /* 0x002168000c1e1b00 */
[----:B--2---:R0:W5:Y:S04]  /*23ec0*/  LDG.E.64 R16, desc[UR8][R12.64+0x38] ;  /* 0x000038080c107981 */ /* 0x004168000c1e1b00 */
[----:B----4-:R0:W5:Y:S04]  /*23ed0*/  LDG.E.64 R18, desc[UR8][R12.64+0x30] ;  /* 0x000030080c127981 */ /* 0x010168000c1e1b00 */
[----:B------:R1:W-:Y:S04]  /*23ee0*/  STL.64 [R1+0x28], R20 ;  /* 0x0000281401007387 */ /* 0x0003e80000100a00 */
[----:B------:R2:W-:Y:S04]  /*23ef0*/  STL.64 [R1+0x20], R22 ;  /* 0x0000201601007387 */ /* 0x0005e80000100a00 */
[----:B------:R4:W-:Y:S04]  /*23f00*/  STL.64 [R1+0x18], R24 ;  /* 0x0000181801007387 */ /* 0x0009e80000100a00 */
[----:B-1----:R0:W5:Y:S04]  /*23f10*/  LDG.E.64 R20, desc[UR8][R12.64+0x28] ;  /* 0x000028080c147981 */ /* 0x002168000c1e1b00 */
[----:B--2---:R0:W5:Y:S04]  /*23f20*/  LDG.E.64 R22, desc[UR8][R12.64+0x20] ;  /* 0x000020080c167981 */ /* 0x004168000c1e1b00 */
[----:B----4-:R0:W5:Y:S04]  /*23f30*/  LDG.E.64 R24, desc[UR8][R12.64+0x18] ;  /* 0x000018080c187981 */ /* 0x010168000c1e1b00 */
[----:B---3--:R1:W-:Y:S04]  /*23f40*/  STL.64 [R1+0x10], R26 ;  /* 0x0000101a01007387 */ /* 0x0083e80000100a00 */
[----:B------:R2:W-:Y:S04]  /*23f50*/  STL.64 [R1+0x8], R28 ;  /* 0x0000081c01007387 */ /* 0x0005e80000100a00 */
[----:B-1----:R0:W5:Y:S04]  /*23f60*/  LDG.E.64 R26, desc[UR8][R12.64+0x10] ;  /* 0x000010080c1a7981 */ /* 0x002168000c1e1b00 */
[----:B--2---:R0:W5:Y:S04]  /*23f70*/  LDG.E.64 R28, desc[UR8][R12.64+0x8] ;  /* 0x000008080c1c7981 */ /* 0x004168000c1e1b00 */
[----:B------:R0:W-:Y:S01]  /*23f80*/  STL.64 [R1], R14 ;  /* 0x0000000e01007387 */ /* 0x0001e20000100a00 */
[----:B------:R-:W-:-:S04]  /*23f90*/  ISETP.NE.AND P0, PT, R0, 0x4, PT ;  /* 0x000000040000780c */ /* 0x000fc80003f05270 */
[----:B------:R-:W-:-:S09]  /*23fa0*/  SEL R0, RZ, 0x1, !P0 ;  /* 0x00000001ff007807 */ /* 0x000fd20004000000 */
.L_x_30:
[----:B------:R-:W-:Y:S05]  /*23fb0*/  BSYNC.RECONVERGENT B2 ;  /* 0x0000000000027941 */ /* 0x000fea0003800200 */
.L_x_29:
[----:B------:R-:W-:Y:S08]  /*23fc0*/  BAR.SYNC.DEFER_BLOCKING 0x0 ;  /* 0x0000000000007b1d */ /* 0x000ff00000010000 */
[----:B0-----:R-:W0:Y:S01]  /*23fd0*/  LDC.64 R14, c[0x0][0x3e8] ;  /* 0x0000fa00ff0e7b82 */ /* 0x001e220000000a00 */
[----:B------:R-:W1:Y:S04]  /*23fe0*/  SHFL.UP P0, R13, R0, 0x1, RZ ;  /* 0x04200000000d7989 */ /* 0x000e6800000000ff */
[----:B-----5:R-:W-:Y:S04]  /*23ff0*/  STL [R1+0x17a8], R6 ;  /* 0x0017a80601007387 */ /* 0x020fe80000100800 */
[----:B------:R2:W-:Y:S04]  /*24000*/  STL [R1+0x17a4], R5 ;  /* 0x0017a40501007387 */ /* 0x0005e80000100800 */
[----:B------:R3:W-:Y:S04]  /*24010*/  STL [R1+0x17a0], R4 ;  /* 0x0017a00401007387 */ /* 0x0007e80000100800 */
[----:B------:R4:W-:Y:S01]  /*24020*/  STL [R1+0x179c], R3 ;  /* 0x00179c0301007387 */ /* 0x0009e20000100800 */
[----:B--2---:R-:W2:Y:S01]  /*24030*/  S2R R5, SR_LANEID ;  /* 0x0000000000057919 */ /* 0x004ea20000000000 */
[----:B---3--:R-:W3:Y:S01]  /*24040*/  LDC R4, c[0x0][0x3b4] ;  /* 0x0000ed00ff047b82 */ /* 0x008ee20000000800 */
[----:B-1----:R-:W-:Y:S01]  /*24050*/  @P0 IMAD.IADD R13, R13, 0x1, R0 ;  /* 0x000000010d0d0824 */ /* 0x002fe200078e0200 */
[----:B------:R-:W1:Y:S04]  /*24060*/  S2R R6, SR_TID.X ;  /* 0x0000000000067919 */ /* 0x000e680000002100 */
[----:B------:R-:W0:Y:S01]  /*24070*/  SHFL.UP P0, R12, R13, 0x2, RZ ;  /* 0x044000000d0c7989 */ /* 0x000e2200000000ff */
[----:B----4-:R-:W4:Y:S03]  /*24080*/  S2R R3, SR_CTAID.X ;  /* 0x0000000000037919 */ /* 0x010f260000002500 */
[----:B------:R-:W-:Y:S01]  /*24090*/  STL [R1+0x1798], R2 ;  /* 0x0017980201007387 */ /* 0x000fe20000100800 */
[----:B--2---:R-:W-:Y:S01]  /*240a0*/  ISETP.NE.AND P1, PT, R5, 0x1f, PT ;  /* 0x0000001f0500780c */ /* 0x004fe20003f25270 */
[----:B0-----:R-:W-:Y:S01]  /*240b0*/  @P0 IMAD.IADD R12, R13, 0x1, R12 ;  /* 0x000000010d0c0824 */ /* 0x001fe200078e020c */
[----:B-1----:R-:W-:-:S04]  /*240c0*/  SHF.R.U32.HI R6, RZ, 0x5, R6 ;  /* 0x00000005ff067819 */ /* 0x002fc80000011606 */
[----:B------:R-:W0:Y:S02]  /*240d0*/  SHFL.UP P0, R13, R12, 0x4, RZ ;  /* 0x048000000c0d7989 */ /* 0x000e2400000000ff */
[----:B0-----:R-:W-:-:S05]  /*240e0*/  @P0 IMAD.IADD R13, R12, 0x1, R13 ;  /* 0x000000010c0d0824 */ /* 0x001fca00078e020d */
[----:B------:R-:W0:Y:S02]  /*240f0*/  SHFL.UP P0, R12, R13, 0x8, RZ ;  /* 0x050000000d0c7989 */ /* 0x000e2400000000ff */
[----:B0-----:R-:W-:-:S05]  /*24100*/  @P0 IMAD.IADD R12, R13, 0x1, R12 ;  /* 0x000000010d0c0824 */ /* 0x001fca00078e020c */
[----:B------:R-:W0:Y:S02]  /*24110*/  SHFL.UP P0, R2, R12, 0x10, RZ ;  /* 0x060000000c027989 */ /* 0x000e2400000000ff */
[----:B0-----:R-:W-:Y:S02]  /*24120*/  @P0 IMAD.IADD R2, R12, 0x1, R2 ;  /* 0x000000010c020824 */ /* 0x001fe400078e0202 */
[----:B----4-:R-:W-:-:S04]  /*24130*/  IMAD.WIDE.U32 R12, R3, 0x17c880, R14 ;  /* 0x0017c880030c7825 */ /* 0x010fc800078e000e */
[----:B------:R-:W-:-:S05]  /*24140*/  @!P1 IMAD.WIDE.U32 R14, R6, 0x4, R12 ;  /* 0x00000004060e9825 */ /* 0x000fca00078e000c */
[----:B------:R0:W-:Y:S01]  /*24150*/  @!P1 STG.E desc[UR8][R14.64], R2 ;  /* 0x000000020e009986 */ /* 0x0001e2000c101908 */
[----:B------:R-:W-:Y:S06]  /*24160*/  BAR.SYNC.DEFER_BLOCKING 0x0 ;  /* 0x0000000000007b1d */ /* 0x000fec0000010000 */
[----:B0-----:R-:W2:Y:S01]  /*24170*/  LDG.E.128 R12, desc[UR8][R12.64] ;  /* 0x000000080c0c7981 */ /* 0x001ea2000c1e1d00 */
[C---:B------:R-:W-:Y:S01]  /*24180*/  ISETP.NE.AND P0, PT, R6.reuse, 0x2, PT ;  /* 0x000000020600780c */ /* 0x040fe20003f05270 */
[----:B------:R-:W0:Y:S01]  /*24190*/  LDCU UR4, c[0x0][0x374] ;  /* 0x00006e80ff0477ac */ /* 0x000e220008000800 */
[----:B------:R-:W-:Y:S01]  /*241a0*/  ISETP.NE.AND P1, PT, R6, 0x3, PT ;  /* 0x000000030600780c */ /* 0x000fe20003f25270 */
[----:B------:R-:W0:Y:S01]  /*241b0*/  S2R R5, SR_CTAID.Y ;  /* 0x0000000000057919 */ /* 0x000e220000002600 */
[----:B------:R1:W5:Y:S01]  /*241c0*/  LDL.LU R6, [R1+0x17a8] ;  /* 0x0017a80001067983 */ /* 0x0003620000300800 */
[----:B0-----:R-:W-:-:S03]  /*241d0*/  IMAD R3, R3, UR4, R5 ;  /* 0x0000000403037c24 */ /* 0x001fc6000f8e0205 */
[----:B------:R1:W5:Y:S01]  /*241e0*/  LDL.LU R5, [R1+0x17a4] ;  /* 0x0017a40001057983 */ /* 0x0003620000300800 */
[----:B---3--:R-:W-:-:S03]  /*241f0*/  IMAD R3, R3, -0x80, R4 ;  /* 0xffffff8003037824 */ /* 0x008fc600078e0204 */
[----:B------:R1:W5:Y:S01]  /*24200*/  LDL.LU R4, [R1+0x17a0] ;  /* 0x0017a00001047983 */ /* 0x0003620000300800 */
[----:B--2---:R-:W-:-:S04]  /*24210*/  IMAD.IADD R13, R12, 0x1, R13 ;  /* 0x000000010c0d7824 */ /* 0x004fc800078e020d */
[----:B------:R-:W-:Y:S01]  /*24220*/  IMAD.IADD R14, R14, 0x1, R13 ;  /* 0x000000010e0e7824 */ /* 0x000fe200078e020d */
[----:B------:R-:W-:Y:S02]  /*24230*/  SEL R13, R13, R12, !P0 ;  /* 0x0000000c0d0d7207 */ /* 0x000fe40004000000 */
[----:B------:R-:W0:Y:S02]  /*24240*/  S2R R12, SR_LANEID ;  /* 0x00000000000c7919 */ /* 0x000e240000000000 */
[----:B------:R-:W-:Y:S02]  /*24250*/  IADD3 R15, PT, PT, R14, R3, R15 ;  /* 0x000000030e0f7210 */ /* 0x000fe40007ffe00f */
[----:B------:R1:W5:Y:S01]  /*24260*/  LDL.LU R3, [R1+0x179c] ;  /* 0x00179c0001037983 */ /* 0x0003620000300800 */
[----:B0-----:R-:W-:Y:S01]  /*24270*/  ISETP.NE.AND P2, PT, R12, RZ, PT ;  /* 0x000000ff0c00720c */ /* 0x001fe20003f45270 */
[----:B------:R-:W-:Y:S02]  /*24280*/  IMAD.IADD R12, R2, 0x1, -R0 ;  /* 0x00000001020c7824 */ /* 0x000fe400078e0a00 */
[----:B------:R1:W5:Y:S01]  /*24290*/  LDL.LU R2, [R1+0x1798] ;  /* 0x0017980001027983 */ /* 0x0003620000300800 */
[----:B------:R-:W-:-:S02]  /*242a0*/  SEL R13, R14, R13, !P1 ;  /* 0x0000000d0e0d7207 */ /* 0x000fc40004800000 */
[----:B------:R-:W0:Y:S01]  /*242b0*/  S2R R14, SR_TID.X ;  /* 0x00000000000e7919 */ /* 0x000e220000002100 */
[----:B------:R-:W-:Y:S02]  /*242c0*/  SEL R12, R12, RZ, P2 ;  /* 0x000000ff0c0c7207 */ /* 0x000fe40001000000 */
[----:B0-----:R-:W-:-:S04]  /*242d0*/  ISETP.GE.U32.AND P0, PT, R14, 0x20, PT ;  /* 0x000000200e00780c */ /* 0x001fc80003f06070 */
[----:B------:R-:W-:-:S05]  /*242e0*/  SEL R13, R13, RZ, P0 ;  /* 0x000000ff0d0d7207 */ /* 0x000fca0000000000 */
[----:B------:R-:W-:Y:S02]  /*242f0*/  IMAD.IADD R13, R13, 0x1, R12 ;  /* 0x000000010d0d7824 */ /* 0x000fe400078e020c */
[----:B------:R-:W-:-:S05]  /*24300*/  VIADD R12, R15, 0xffffff80 ;  /* 0xffffff800f0c7836 */ /* 0x000fca0000000000 */
[----:B------:R-:W-:-:S04]  /*24310*/  ISETP.GE.AND P0, PT, R13, R12, PT ;  /* 0x0000000c0d00720c */ /* 0x000fc80003f06270 */
[----:B------:R-:W-:-:S13]  /*24320*/  ISETP.EQ.OR P0, PT, R0, RZ, P0 ;  /* 0x000000ff0000720c */ /* 0x000fda0000702670 */
[----:B-1----:R-:W-:Y:S05]  /*24330*/  @P0 BRA `(.L_x_31) ;  /* 0x0000017800e00947 */ /* 0x002fea0003800000 */
[----:B------:R-:W0:Y:S01]  /*24340*/  LDCU.U8 UR4, c[0x0][0x3c0] ;  /* 0x00007800ff0477ac */ /* 0x000e220008000000 */
[----:B------:R-:W-:Y:S01]  /*24350*/  CS2R R14, SRZ ;  /* 0x00000000000e7805 */ /* 0x000fe2000001ff00 */
[----:B0-----:R-:W-:-:S09]  /*24360*/  UISETP.NE.AND UP0, UPT, UR4, URZ, UPT ;  /* 0x000000ff0400728c */ /* 0x001fd2000bf05270 */
[----:B------:R-:W-:Y:S05]  /*24370*/  BRA.U UP0, `(.L_x_32) ;  /* 0x0000000100087547 */ /* 0x000fea000b800000 */
[----:B------:R-:W0:Y:S02]  /*24380*/  LDC.64 R14, c[0x0][0x3d8] ;  /* 0x0000f600ff0e7b82 */ /* 0x000e240000000a00 */
[----:B0-----:R-:W5:Y:S02]  /*24390*/  LDG.E.64 R14, desc[UR8][R14.64] ;  /* 0x000000080e0e7981 */ /* 0x001f64000c1e1b00 */
.L_x_32:
[----:B-----5:R0:W-:Y:S01]  /*243a0*/  STL.64 [R1+0x2518], R4 ;  /* 0x0025180401007387 */ /* 0x0201e20000100a00 */
[----:B------:R-:W-:-:S04]  /*243b0*/  IADD3 R14, P0, PT, R13, R14, RZ ;  /* 0x0000000e0d0e7210 */ /* 0x000fc80007f1e0ff */
[----:B------:R-:W-:Y:S01]  /*243c0*/  LEA.HI.X.SX32 R13, R13, R15, 0x1, P0 ;  /* 0x0000000f0d0d7211 */ /* 0x000fe200000f0eff */
[----:B0-----:R-:W0:Y:S04]  /*243d0*/  LDC.64 R4, c[0x0][0x390] ;  /* 0x0000e400ff047b82 */ /* 0x001e280000000a00 */
[----:B------:R-:W-:Y:S02]  /*243e0*/  IMAD R13, R13, 0x17c8, RZ ;  /* 0x000017c80d0d7824 */ /* 0x000fe400078e02ff */
[----:B0-----:R-:W-:Y:S02]  /*243f0*/  IMAD.WIDE.U32 R14, R14, 0x17c8, R4 ;  /* 0x000017c80e0e7825 */ /* 0x001fe400078e0004 */
[----:B------:R-:W2:Y:S02]  /*24400*/  LDL.LU.64 R4, [R1+0x2518] ;  /* 0x0025180001047983 */ /* 0x000ea40000300a00 */
[----:B------:R-:W-:-:S02]  /*24410*/  IMAD.IADD R15, R15, 0x1, R13 ;  /* 0x000000010f0f7824 */ /* 0x000fc400078e020d */
[----:B------:R0:W-:Y:S04]  /*24420*/  STL [R1+0x1798], R12 ;  /* 0x0017980c01007387 */ /* 0x0001e80000100800 */
[----:B------:R1:W-:Y:S04]  /*24430*/  STG.E.64 desc[UR8][R14.64], R2 ;  /* 0x000000020e007986 */ /* 0x0003e8000c101b08 */
[----:B0-----:R-:W3:Y:S04]  /*24440*/  LDL.LU R12, [R1+0x20] ;  /* 0x00002000010c7983 */ /* 0x001ee80000300800 */
[----:B------:R-:W3:Y:S04]  /*24450*/  LDL.LU R13, [R1+0x24] ;  /* 0x00002400010d7983 */ /* 0x000ee80000300800 */
[----:B-1----:R-:W4:Y:S04]  /*24460*/  LDL.LU R2, [R1+0x18] ;  /* 0x0000180001027983 */ /* 0x002f280000300800 */
[----:B------:R-:W4:Y:S04]  /*24470*/  LDL.LU R3, [R1+0x1c] ;  /* 0x00001c0001037983 */ /* 0x000f280000300800 */
[----:B------:R0:W-:Y:S04]  /*24480*/  STG.E.64 desc[UR8][R14.64+0x8], R28 ;  /* 0x0000081c0e007986 */ /* 0x0001e8000c101b08 */
[----:B------:R1:W-:Y:S04]  /*24490*/  STG.E.64 desc[UR8][R14.64+0x10], R26 ;  /* 0x0000101a0e007986 */ /* 0x0003e8000c101b08 */
[----:B------:R1:W-:Y:S04]  /*244a0*/  STG.E.64 desc[UR8][R14.64+0x18], R24 ;  /* 0x000018180e007986 */ /* 0x0003e8000c101b08 */
[----:B0-----:R-:W4:Y:S04]  /*244b0*/  LDL.LU R28, [R1+0x10] ;  /* 0x00001000011c7983 */ /* 0x001f280000300800 */
[----:B------:R-:W4:Y:S04]  /*244c0*/  LDL.LU R29, [R1+0x14] ;  /* 0x00001400011d7983 */ /* 0x000f280000300800 */
[----:B-1----:R-:W4:Y:S04]  /*244d0*/  LDL.LU R26, [R1+0x8] ;  /* 0x00000800011a7983 */ /* 0x002f280000300800 */
[----:B------:R-:W4:Y:S04]  /*244e0*/  LDL.LU R27, [R1+0xc] ;  /* 0x00000c00011b7983 */ /* 0x000f280000300800 */
[----:B------:R-:W4:Y:S04]  /*244f0*/  LDL.LU R24, [R1] ;  /* 0x0000000001187983 */ /* 0x000f280000300800 */
[----:B------:R-:W4:Y:S04]  /*24500*/  LDL.LU R25, [R1+0x4] ;  /* 0x0000040001197983 */ /* 0x000f280000300800 */
[----:B------:R0:W-:Y:S04]  /*24510*/  STG.E.64 desc[UR8][R14.64+0x40], R10 ;  /* 0x0000400a0e007986 */ /* 0x0001e8000c101b08 */
[----:B------:R1:W-:Y:S04]  /*24520*/  STG.E.64 desc[UR8][R14.64+0x50], R6 ;  /* 0x000050060e007986 */ /* 0x0003e8000c101b08 */
[----:B------:R-:W-:Y:S04]  /*24530*/  STG.E.64 desc[UR8][R14.64+0x48], R8 ;  /* 0x000048080e007986 */ /* 0x000fe8000c101b08 */
[----:B------:R-:W-:Y:S04]  /*24540*/  STG.E.64 desc[UR8][R14.64+0x38], R16 ;  /* 0x000038100e007986 */ /* 0x000fe8000c101b08 */
[----:B0-----:R-:W4:Y:S04]  /*24550*/  LDL.LU R10, [R1+0xd0] ;  /* 0x0000d000010a7983 */ /* 0x001f280000300800 */
[----:B------:R-:W4:Y:S04]  /*24560*/  LDL.LU R11, [R1+0xd4] ;  /* 0x0000d400010b7983 */ /* 0x000f280000300800 */
[----:B------:R-:W-:Y:S04]  /*24570*/  STG.E.64 desc[UR8][R14.64+0x30], R18 ;  /* 0x000030120e007986 */ /* 0x000fe8000c101b08 */
[----:B------:R-:W-:Y:S04]  /*24580*/  STG.E.64 desc[UR8][R14.64+0x28], R20 ;  /* 0x000028140e007986 */ /* 0x000fe8000c101b08 */
[----:B------:R-:W-:Y:S04]  /*24590*/  STG.E.64 desc[UR8][R14.64+0x20], R22 ;  /* 0x000020160e007986 */ /* 0x000fe8000c101b08 */
[----:B--2---:R-:W-:Y:S04]  /*245a0*/  STG.E.64 desc[UR8][R14.64+0x58], R4 ;  /* 0x000058040e007986 */ /* 0x004fe8000c101b08 */
[----:B---3--:R-:W-:Y:S04]  /*245b0*/  STG.E.64 desc[UR8][R14.64+0x80], R12 ;  /* 0x0000800c0e007986 */ /* 0x008fe8000c101b08 */
[----:B----4-:R-:W-:Y:S04]  /*245c0*/  STG.E.64 desc[UR8][R14.64+0x78], R2 ;  /* 0x000078020e007986 */ /* 0x010fe8000c101b08 */
[----:B------:R-:W-:Y:S04]  /*245d0*/  STG.E.64 desc[UR8][R14.64+0x70], R28 ;  /* 0x0000701c0e007986 */ /* 0x000fe8000c101b08 */
[----:B------:R-:W-:Y:S04]  /*245e0*/  STG.E.64 desc[UR8][R14.64+0x68], R26 ;  /* 0x0000681a0e007986 */ /* 0x000fe8000c101b08 */
[----:B------:R-:W-:Y:S04]  /*245f0*/  STG.E.64 desc[UR8][R14.64+0x60], R24 ;  /* 0x000060180e007986 */ /* 0x000fe8000c101b08 */
[----:B------:R0:W-:Y:S04]  /*24600*/  STL.64 [R1+0x2488], R10 ;  /* 0x0024880a01007387 */ /* 0x0001e80000100a00 */
[----:B-1----:R-:W2:Y:S04]  /*24610*/  LDL.LU R6, [R1+0xc0] ;  /* 0x0000c00001067983 */ /* 0x002ea80000300800 */
[----:B------:R-:W2:Y:S04]  /*24620*/  LDL.LU R7, [R1+0xc4] ;  /* 0x0000c40001077983 */ /* 0x000ea80000300800 */
[----:B--2---:R-:W-:Y:S04]  /*24630*/  STL.64 [R1+0x2490], R6 ;  /* 0x0024900601007387 */ /* 0x004fe80000100a00 */
[----:B0-----:R-:W2:Y:S04]  /*24640*/  LDL.LU R10, [R1+0xb0] ;  /* 0x0000b000010a7983 */ /* 0x001ea80000300800 */
[----:B------:R-:W2:Y:S04]  /*24650*/  LDL.LU R11, [R1+0xb4] ;  /* 0x0000b400010b7983 */ /* 0x000ea80000300800 */
[----:B--2---:R0:W-:Y:S04]  /*24660*/  STL.64 [R1+0x2498], R10 ;  /* 0x0024980a01007387 */ /* 0x0041e80000100a00 */
        /* <DEDUP_REMOVED lines=47> */
[----:B------:R-:W3:Y:S04]  /*24960*/  LDL.LU R6, [R1+0xa8] ;  /* 0x0000a80001067983 */ /* 0x000ee80000300800 */
[----:B------:R-:W3:Y:S04]  /*24970*/  LDL.LU R7, [R1+0xac] ;  /* 0x0000ac0001077983 */ /* 0x000ee80000300800 */
[----:B------:R-:W4:Y:S04]  /*24980*/  LDL.LU R4, [R1+0xb8] ;  /* 0x0000b80001047983 */ /* 0x000f280000300800 */
[----:B------:R-:W4:Y:S04]  /*24990*/  LDL.LU R5, [R1+0xbc] ;  /* 0x0000bc0001057983 */ /* 0x000f280000300800 */
[----:B------:R-:W4:Y:S04]  /*249a0*/  LDL.LU R8, [R1+0xc8] ;  /* 0x0000c80001087983 */ /* 0x000f280000300800 */
[----:B------:R-:W4:Y:S04]  /*249b0*/  LDL.LU R9, [R1+0xcc] ;  /* 0x0000cc0001097983 */ /* 0x000f280000300800 */
[----:B------:R-:W4:Y:S04]  /*249c0*/  LDL.LU R16, [R1+0xe0] ;  /* 0x0000e00001107983 */ /* 0x000f280000300800 */
[----:B------:R-:W4:Y:S04]  /*249d0*/  LDL.LU R17, [R1+0xe4] ;  /* 0x0000e40001117983 */ /* 0x000f280000300800 */
        /* <DEDUP_REMOVED lines=41> */
[----:B----4-:R-:W-:Y:S04]  /*24c70*/  STG.E.64 desc[UR8][R14.64+0x118], R4 ;  /* 0x000118040e007986 */ /* 0x010fe8000c101b08 */
[----:B0-----:R-:W3:Y:S04]  /*24c80*/  LDL.LU.64 R6, [R1+0x2490] ;  /* 0x0024900001067983 */ /* 0x001ee80000300a00 */
[----:B--2---:R0:W-:Y:S04]  /*24c90*/  STG.E.64 desc[UR8][R14.64+0x110], R10 ;  /* 0x0001100a0e007986 */ /* 0x0041e8000c101b08 */
[----:B0-----:R-:W2:Y:S04]  /*24ca0*/  LDL.LU.64 R10, [R1+0x2488] ;  /* 0x00248800010a7983 */ /* 0x001ea80000300a00 */
[----:B------:R-:W4:Y:S04]  /*24cb0*/  LDL.LU.64 R4, [R1+0x1b8] ;  /* 0x0001b80001047983 */ /* 0x000f280000300a00 */
[----:B----4-:R0:W-:Y:S04]  /*24cc0*/  STL.64 [R1+0x23f8], R4 ;  /* 0x0023f80401007387 */ /* 0x0101e80000100a00 */
[----:B0-----:R-:W4:Y:S04]  /*24cd0*/  LDL.LU.64 R4, [R1+0x1b0] ;  /* 0x0001b00001047983 */ /* 0x001f280000300a00 */
        /* <DEDUP_REMOVED lines=32> */
[----:B---3--:R-:W-:Y:S04]  /*24ee0*/  STG.E.64 desc[UR8][R14.64+0x120], R6 ;  /* 0x000120060e007986 */ /* 0x008fe8000c101b08 */
[----:B------:R-:W-:Y:S04]  /*24ef0*/  STG.E.64 desc[UR8][R14.64+0x128], R8 ;  /* 0x000128080e007986 */ /* 0x000fe8000c101b08 */
[----:B----4-:R0:W-:Y:S04]  /*24f00*/  STL.64 [R1+0x2480], R4 ;  /* 0x0024800401007387 */ /* 0x0101e80000100a00 */
[----:B0-----:R-:W3:Y:S04]  /*24f10*/  LDL.LU.64 R4, [R1+0x128] ;  /* 0x0001280001047983 */ /* 0x001ee80000300a00 */
[----:B------:R-:W4:Y:S04]  /*24f20*/  LDL.LU.64 R6, [R1+0x1c0] ;  /* 0x0001c00001067983 */ /* 0x000f280000300a00 */
[----:B--2---:R0:W-:Y:S04]  /*24f30*/  STG.E.64 desc[UR8][R14.64+0x130], R10 ;  /* 0x0001300a0e007986 */ /* 0x0041e8000c101b08 */
[----:B------:R-:W2:Y:S04]  /*24f40*/  LDL.LU.64 R8, [R1+0x1c8] ;  /* 0x0001c80001087983 */ /* 0x000ea80000300a00 */
[----:B------:R1:W-:Y:S04]  /*24f50*/  STG.E.64 desc[UR8][R14.64+0x138], R16 ;  /* 0x000138100e007986 */ /* 0x0003e8000c101b08 */
[----:B------:R1:W-:Y:S04]  /*24f60*/  STG.E.64 desc[UR8][R14.64+0x148], R18 ;  /* 0x000148120e007986 */ /* 0x0003e8000c101b08 */
[----:B0-----:R-:W2:Y:S04]  /*24f70*/  LDL.LU.64 R10, [R1+0x1d0] ;  /* 0x0001d000010a7983 */ /* 0x001ea80000300a00 */
[----:B------:R0:W-:Y:S04]  /*24f80*/  STG.E.64 desc[UR8][R14.64+0x150], R20 ;  /* 0x000150140e007986 */ /* 0x0001e8000c101b08 */
[----:B-1----:R-:W2:Y:S04]  /*24f90*/  LDL.LU.64 R16, [R1+0x1d8] ;  /* 0x0001d80001107983 */ /* 0x002ea80000300a00 */
[----:B------:R-:W2:Y:S04]  /*24fa0*/  LDL.LU.64 R18, [R1+0x1e0] ;  /* 0x0001e00001127983 */ /* 0x000ea80000300a00 */
        /* <DEDUP_REMOVED lines=86> */
[----:B--2---:R-:W-:Y:S04]  /*25510*/  STG.E.64 desc[UR8][R14.64+0x228], R8 ;  /* 0x000228080e007986 */ /* 0x004fe8000c101b08 */
[----:B---3--:R0:W-:Y:S04]  /*25520*/  STL.64 [R1+0x23f0], R4 ;  /* 0x0023f00401007387 */ /* 0x0081e80000100a00 */
        /* <DEDUP_REMOVED lines=1980> */
[----:B------:R-:W3:Y:S04]  /*2d0f0*/  LDL.LU.64 R12, [R1+0x1668] ;  /* 0x00166800010c7983 */ /* 0x000ee80000300a00 */
        /* <DEDUP_REMOVED lines=34> */
[----:B---3--:R-:W-:Y:S04]  /*2d320*/  STG.E.64 desc[UR8][R14.64+0x16c8], R12 ;  /* 0x0016c80c0e007986 */ /* 0x008fe8000c101b08 */
[----:B--2---:R0:W-:Y:S04]  /*2d330*/  STG.E.64 desc[UR8][R14.64+0x1660], R4 ;  /* 0x001660040e007986 */ /* 0x0041e8000c101b08 */
[----:B0-----:R-:W2:Y:S04]  /*2d340*/  LDL.LU.64 R4, [R1+0x1830] ;  /* 0x0018300001047983 */ /* 0x001ea80000300a00 */
[----:B------:R-:W3:Y:S04]  /*2d350*/  LDL.LU.64 R12, [R1+0x1700] ;  /* 0x00170000010c7983 */ /* 0x000ee80000300a00 */
        /* <DEDUP_REMOVED lines=34> */
[----:B--2---:R-:W-:Y:S04]  /*2d580*/  STG.E.64 desc[UR8][R14.64+0x1668], R4 ;  /* 0x001668040e007986 */ /* 0x004fe8000c101b08 */
[----:B------:R-:W-:Y:S04]  /*2d590*/  STG.E.64 desc[UR8][R14.64+0x1670], R6 ;  /* 0x001670060e007986 */ /* 0x000fe8000c101b08 */
[----:B----4-:R-:W-:Y:S04]  /*2d5a0*/  STG.E.64 desc[UR8][R14.64+0x1678], R8 ;  /* 0x001678080e007986 */ /* 0x010fe8000c101b08 */
[----:B------:R-:W-:Y:S04]  /*2d5b0*/  STG.E.64 desc[UR8][R14.64+0x1680], R10 ;  /* 0x0016800a0e007986 */ /* 0x000fe8000c101b08 */
[----:B------:R-:W-:Y:S04]  /*2d5c0*/  STG.E.64 desc[UR8][R14.64+0x1688], R16 ;  /* 0x001688100e007986 */ /* 0x000fe8000c101b08 */
        /* <DEDUP_REMOVED lines=58> */
[----:B----4-:R-:W-:Y:S04]  /*2d970*/  STG.E.64 desc[UR8][R14.64+0x1770], R6 ;  /* 0x001770060e007986 */ /* 0x010fe8000c101b08 */
[----:B------:R-:W-:Y:S04]  /*2d980*/  STG.E.64 desc[UR8][R14.64+0x1778], R8 ;  /* 0x001778080e007986 */ /* 0x000fe8000c101b08 */
        /* <DEDUP_REMOVED lines=9> */
[----:B--2---:R0:W-:Y:S04]  /*2da20*/  STG.E.64 desc[UR8][R14.64+0x1760], R12 ;  /* 0x0017600c0e007986 */ /* 0x0041e8000c101b08 */
[----:B0-----:R1:W5:Y:S01]  /*2da30*/  LDL.LU R12, [R1+0x1798] ;  /* 0x00179800010c7983 */ /* 0x0013620000300800 */
[----:B------:R-:W-:Y:S05]  /*2da40*/  BRA `(.L_x_31) ;  /* 0x000000e4001c7947 */ /* 0x000fea0003800000 */
.L_x_28:
[----:B------:R-:W0:Y:S01]  /*2da50*/  S2R R19, SR_TID.X ;  /* 0x0000000000137919 */ /* 0x000e220000002100 */
[----:B------:R-:W-:Y:S01]  /*2da60*/  BSSY.RECONVERGENT B2, `(.L_x_33) ;  /* 0x0000606000027945 */ /* 0x000fe20003800200 */
[----:B------:R-:W1:Y:S01]  /*2da70*/  S2R R20, SR_CTAID.X ;  /* 0x0000000000147919 */ /* 0x000e620000002500 */
[----:B------:R-:W2:Y:S01]  /*2da80*/  S2R R21, SR_CTAID.Y ;  /* 0x0000000000157919 */ /* 0x000ea20000002600 */
[----:B0-----:R-:W-:Y:S01]  /*2da90*/  ISETP.GE.AND P0, PT, R19, R0, PT ;  /* 0x000000001300720c */ /* 0x001fe20003f06270 */
[----:B------:R-:W-:-:S12]  /*2daa0*/  IMAD.MOV.U32 R0, RZ, RZ, 0x1 ;  /* 0x00000001ff007424 */ /* 0x000fd800078e00ff */
[----:B-12---:R-:W-:Y:S05]  /*2dab0*/  @P0 BRA `(.L_x_34) ;  /* 0x0000006000000947 */ /* 0x006fea0003800000 */
[----:B------:R-:W0:Y:S01]  /*2dac0*/  LDCU.U8 UR7, c[0x0][0x3c0] ;  /* 0x00007800ff0777ac */ /* 0x000e220008000000 */
[----:B------:R-:W1:Y:S01]  /*2dad0*/  LDC.64 R2, c[0x0][0x380] ;  /* 0x0000e000ff027b82 */ /* 0x000e620000000a00 */
[----:B------:R-:W2:Y:S01]  /*2dae0*/  LDCU UR6, c[0x0][0x374] ;  /* 0x00006e80ff0677ac */ /* 0x000ea20008000800 */
[----:B------:R-:W3:Y:S06]  /*2daf0*/  LDCU.64 UR4, c[0x0][0x3d0] ;  /* 0x00007a00ff0477ac */ /* 0x000eec0008000a00 */
[----:B------:R-:W4:Y:S01]  /*2db00*/  LDC.64 R6, c[0x0][0x3a8] ;  /* 0x0000ea00ff067b82 */ /* 0x000f220000000a00 */
[----:B0-----:R-:W-:Y:S01]  /*2db10*/  UISETP.NE.AND UP0, UPT, UR7, URZ, UPT ;  /* 0x000000ff0700728c */ /* 0x001fe2000bf05270 */
[----:B--2---:R-:W-:-:S03]  /*2db20*/  IMAD R0, R20, UR6, R21 ;  /* 0x0000000614007c24 */ /* 0x004fc6000f8e0215 */
[----:B---3--:R-:W-:Y:S01]  /*2db30*/  USEL UR4, UR4, URZ, !UP0 ;  /* 0x000000ff04047287 */ /* 0x008fe2000c000000 */
[----:B------:R-:W-:Y:S01]  /*2db40*/  IMAD.SHL.U32 R0, R0, 0x80, RZ ;  /* 0x0000008000007824 */ /* 0x000fe200078e00ff */
[----:B------:R-:W-:-:S04]  /*2db50*/  USEL UR5, UR5, URZ, !UP0 ;  /* 0x000000ff05057287 */ /* 0x000fc8000c000000 */
[----:B------:R-:W-:Y:S02]  /*2db60*/  SHF.R.S32.HI R4, RZ, 0x1f, R0 ;  /* 0x0000001fff047819 */ /* 0x000fe40000011400 */
[----:B------:R-:W-:-:S04]  /*2db70*/  IADD3 R5, P0, P1, R0, UR4, R19 ;  /* 0x0000000400057c10 */ /* 0x000fc8000f91e013 */
[----:B------:R-:W-:Y:S01]  /*2db80*/  IADD3.X R4, PT, PT, R4, UR5, RZ, P0, P1 ;  /* 0x0000000504047c10 */ /* 0x000fe200087e24ff */
[----:B-1----:R-:W-:-:S04]  /*2db90*/  IMAD.WIDE.U32 R2, R5, 0x17c8, R2 ;  /* 0x000017c805027825 */ /* 0x002fc800078e0002 */
[----:B------:R-:W-:-:S04]  /*2dba0*/  IMAD R5, R4, 0x17c8, RZ ;  /* 0x000017c804057824 */ /* 0x000fc800078e02ff */
[----:B------:R-:W-:-:S05]  /*2dbb0*/  IMAD.IADD R3, R3, 0x1, R5 ;  /* 0x0000000103037824 */ /* 0x000fca00078e0205 */
[----:B------:R-:W4:Y:S04]  /*2dbc0*/  LDG.E.64 R4, desc[UR8][R2.64] ;  /* 0x0000000802047981 */ /* 0x000f28000c1e1b00 */
[----:B------:R-:W2:Y:S04]  /*2dbd0*/  LDG.E.64 R28, desc[UR8][R2.64+0x17c0] ;  /* 0x0017c008021c7981 */ /* 0x000ea8000c1e1b00 */
[----:B------:R-:W3:Y:S04]  /*2dbe0*/  LDG.E.64 R8, desc[UR8][R2.64+0x17b8] ;  /* 0x0017b80802087981 */ /* 0x000ee8000c1e1b00 */
[----:B------:R-:W3:Y:S04]  /*2dbf0*/  LDG.E.64 R10, desc[UR8][R2.64+0x17b0] ;  /* 0x0017b008020a7981 */ /* 0x000ee8000c1e1b00 */
[----:B------:R-:W3:Y:S04]  /*2dc00*/  LDG.E.64 R26, desc[UR8][R2.64+0x17a8] ;  /* 0x0017a808021a7981 */ /* 0x000ee8000c1e1b00 */
[----:B------:R-:W3:Y:S04]  /*2dc10*/  LDG.E.64 R22, desc[UR8][R2.64+0x17a0] ;  /* 0x0017a00802167981 */ /* 0x000ee8000c1e1b00 */
[----:B------:R-:W3:Y:S04]  /*2dc20*/  LDG.E.64 R16, desc[UR8][R2.64+0x1798] ;  /* 0x0017980802107981 */ /* 0x000ee8000c1e1b00 */
[----:B------:R-:W3:Y:S04]  /*2dc30*/  LDG.E.64 R14, desc[UR8][R2.64+0x1790] ;  /* 0x00179008020e7981 */ /* 0x000ee8000c1e1b00 */
[----:B------:R-:W3:Y:S04]  /*2dc40*/  LDG.E.64 R12, desc[UR8][R2.64+0x1788] ;  /* 0x00178808020c7981 */ /* 0x000ee8000c1e1b00 */
[----:B------:R0:W5:Y:S01]  /*2dc50*/  LDG.E R24, desc[UR8][R2.64+0x140] ;  /* 0x0001400802187981 */ /* 0x000162000c1e1900 */
[----:B----4-:R-:W-:-:S03]  /*2dc60*/  IMAD.WIDE R6, R4, 0x4, R6 ;  /* 0x0000000404067825 */ /* 0x010fc600078e0206 */
[----:B--2---:R1:W-:Y:S04]  /*2dc70*/  STL.64 [R1+0x1790], R28 ;  /* 0x0017901c01007387 */ /* 0x0043e80000100a00 */
[----:B------:R-:W2:Y:S04]  /*2dc80*/  LDG.E R0, desc[UR8][R6.64] ;  /* 0x0000000806007981 */ /* 0x000ea8000c1e1900 */
[----:B---3--:R3:W-:Y:S04]  /*2dc90*/  STL.64 [R1+0x1788], R8 ;  /* 0x0017880801007387 */ /* 0x0087e80000100a00 */
[----:B-1----:R-:W4:Y:S04]  /*2dca0*/  LDG.E.64 R28, desc[UR8][R2.64+0x1780] ;  /* 0x00178008021c7981 */ /* 0x002f28000c1e1b00 */
[----:B------:R-:W2:Y:S04]  /*2dcb0*/  LDG.E.64 R6, desc[UR8][R2.64+0x1778] ;  /* 0x0017780802067981 */ /* 0x000ea8000c1e1b00 */
[----:B---3--:R-:W3:Y:S04]  /*2dcc0*/  LDG.E.64 R8, desc[UR8][R2.64+0x1770] ;  /* 0x0017700802087981 */ /* 0x008ee8000c1e1b00 */
[----:B------:R1:W-:Y:S04]  /*2dcd0*/  STL.64 [R1+0x1780], R10 ;  /* 0x0017800a01007387 */ /* 0x0003e80000100a00 */
[----:B-1----:R-:W3:Y:S04]  /*2dce0*/  LDG.E.64 R10, desc[UR8][R2.64+0x1768] ;  /* 0x00176808020a7981 */ /* 0x002ee8000c1e1b00 */
[----:B------:R1:W-:Y:S04]  /*2dcf0*/  STL.64 [R1+0x1778], R26 ;  /* 0x0017781a01007387 */ /* 0x0003e80000100a00 */
[----:B------:R0:W-:Y:S04]  /*2dd00*/  STL.64 [R1+0x1770], R22 ;  /* 0x0017701601007387 */ /* 0x0001e80000100a00 */
[----:B------:R0:W-:Y:S04]  /*2dd10*/  STL.64 [R1+0x1768], R16 ;  /* 0x0017681001007387 */ /* 0x0001e80000100a00 */
[----:B-1----:R-:W3:Y:S04]  /*2dd20*/  LDG.E.64 R26, desc[UR8][R2.64+0x1760] ;  /* 0x00176008021a7981 */ /* 0x002ee8000c1e1b00 */
[----:B0-----:R-:W3:Y:S04]  /*2dd30*/  LDG.E.64 R22, desc[UR8][R2.64+0x1758] ;  /* 0x0017580802167981 */ /* 0x001ee8000c1e1b00 */
[----:B------:R-:W3:Y:S04]  /*2dd40*/  LDG.E.64 R16, desc[UR8][R2.64+0x1750] ;  /* 0x0017500802107981 */ /* 0x000ee8000c1e1b00 */
[----:B------:R0:W-:Y:S04]  /*2dd50*/  STL.64 [R1+0x1760], R14 ;  /* 0x0017600e01007387 */ /* 0x0001e80000100a00 */
[----:B------:R1:W-:Y:S04]  /*2dd60*/  STL.64 [R1+0x1758], R12 ;  /* 0x0017580c01007387 */ /* 0x0003e80000100a00 */
[----:B0-----:R-:W3:Y:S04]  /*2dd70*/  LDG.E.64 R14, desc[UR8][R2.64+0x1748] ;  /* 0x00174808020e7981 */ /* 0x001ee8000c1e1b00 */
[----:B-1----:R-:W3:Y:S04]  /*2dd80*/  LDG.E.64 R12, desc[UR8][R2.64+0x1740] ;  /* 0x00174008020c7981 */ /* 0x002ee8000c1e1b00 */
[----:B----4-:R0:W-:Y:S04]  /*2dd90*/  STL.64 [R1+0x1750], R28 ;  /* 0x0017501c01007387 */ /* 0x0101e80000100a00 */
[----:B--2---:R1:W-:Y:S04]  /*2dda0*/  STL.64 [R1+0x1748], R6 ;  /* 0x0017480601007387 */ /* 0x0043e80000100a00 */
[----:B---3--:R2:W-:Y:S04]  /*2ddb0*/  STL.64 [R1+0x1740], R8 ;  /* 0x0017400801007387 */ /* 0x0085e80000100a00 */
[----:B0-----:R-:W3:Y:S04]  /*2ddc0*/  LDG.E.64 R28, desc[UR8][R2.64+0x1738] ;  /* 0x00173808021c7981 */ /* 0x001ee8000c1e1b00 */
[----:B-1----:R-:W4:Y:S04]  /*2ddd0*/  LDG.E.64 R6, desc[UR8][R2.64+0x1730] ;  /* 0x0017300802067981 */ /* 0x002f28000c1e1b00 */
[----:B--2---:R-:W2:Y:S04]  /*2dde0*/  LDG.E.64 R8, desc[UR8][R2.64+0x1728] ;  /* 0x0017280802087981 */ /* 0x004ea8000c1e1b00 */
[----:B------:R0:W-:Y:S04]  /*2ddf0*/  STL.64 [R1+0x1738], R10 ;  /* 0x0017380a01007387 */ /* 0x0001e80000100a00 */
[----:B0-----:R-:W2:Y:S04]  /*2de00*/  LDG.E.64 R10, desc[UR8][R2.64+0x1720] ;  /* 0x00172008020a7981 */ /* 0x001ea8000c1e1b00 */
[----:B------:R0:W-:Y:S04]  /*2de10*/  STL.64 [R1+0x1730], R26 ;  /* 0x0017301a01007387 */ /* 0x0001e80000100a00 */
[----:B------:R1:W-:Y:S04]  /*2de20*/  STL.64 [R1+0x1728], R22 ;  /* 0x0017281601007387 */ /* 0x0003e80000100a00 */
[----:B------:R1:W-:Y:S04]  /*2de30*/  STL.64 [R1+0x1720], R16 ;  /* 0x0017201001007387 */ /* 0x0003e80000100a00 */
[----:B0-----:R-:W2:Y:S04]  /*2de40*/  LDG.E.64 R26, desc[UR8][R2.64+0x1718] ;  /* 0x00171808021a7981 */ /* 0x001ea8000c1e1b00 */
[----:B-1----:R-:W2:Y:S04]  /*2de50*/  LDG.E.64 R22, desc[UR8][R2.64+0x1710] ;  /* 0x0017100802167981 */ /* 0x002ea8000c1e1b00 */
[----:B------:R-:W2:Y:S04]  /*2de60*/  LDG.E.64 R16, desc[UR8][R2.64+0x1708] ;  /* 0x0017080802107981 */ /* 0x000ea8000c1e1b00 */
[----:B------:R0:W-:Y:S04]  /*2de70*/  STL.64 [R1+0x1718], R14 ;  /* 0x0017180e01007387 */ /* 0x0001e80000100a00 */
[----:B------:R1:W-:Y:S04]  /*2de80*/  STL.64 [R1+0x1710], R12 ;  /* 0x0017100c01007387 */ /* 0x0003e80000100a00 */
[----:B0-----:R-:W2:Y:S04]  /*2de90*/  LDG.E.64 R14, desc[UR8][R2.64+0x1700] ;  /* 0x00170008020e7981 */ /* 0x001ea8000c1e1b00 */
[----:B-1----:R-:W2:Y:S04]  /*2dea0*/  LDG.E.64 R12, desc[UR8][R2.64+0x16f8] ;  /* 0x0016f808020c7981 */ /* 0x002ea8000c1e1b00 */
[----:B---3--:R0:W-:Y:S04]  /*2deb0*/  STL.64 [R1+0x1708], R28 ;  /* 0x0017081c01007387 */ /* 0x0081e80000100a00 */
[----:B----4-:R1:W-:Y:S04]  /*2dec0*/  STL.64 [R1+0x1700], R6 ;  /* 0x0017000601007387 */ /* 0x0103e80000100a00 */
[----:B--2---:R2:W-:Y:S04]  /*2ded0*/  STL.64 [R1+0x16f8], R8 ;  /* 0x0016f80801007387 */ /* 0x0045e80000100a00 */
        /* <DEDUP_REMOVED lines=1458> */
[----:B0-----:R0:W5:Y:S04]  /*33a00*/  LDG.E.64 R28, desc[UR8][R2.64+0x20] ;  /* 0x00002008021c7981 */ /* 0x001168000c1e1b00 */
[----:B-1----:R0:W5:Y:S04]  /*33a10*/  LDG.E.64 R6, desc[UR8][R2.64+0x18] ;  /* 0x0000180802067981 */ /* 0x002168000c1e1b00 */
[----:B--2---:R0:W5:Y:S04]  /*33a20*/  LDG.E.64 R8, desc[UR8][R2.64+0x10] ;  /* 0x0000100802087981 */ /* 0x004168000c1e1b00 */
[----:B------:R1:W-:Y:S04]  /*33a30*/  STL.64 [R1+0x28], R10 ;  /* 0x0000280a01007387 */ /* 0x0003e80000100a00 */
[----:B-1----:R0:W5:Y:S01]  /*33a40*/  LDG.E.64 R10, desc[UR8][R2.64+0x8] ;  /* 0x00000808020a7981 */ /* 0x002162000c1e1b00 */
[----:B------:R-:W-:-:S04]  /*33a50*/  ISETP.NE.AND P0, PT, R0, 0x4, PT ;  /* 0x000000040000780c */ /* 0x000fc80003f05270 */
[----:B------:R-:W-:Y:S01]  /*33a60*/  SEL R0, RZ, 0x1, !P0 ;  /* 0x00000001ff007807 */ /* 0x000fe20004000000 */
[----:B------:R0:W-:Y:S04]  /*33a70*/  STL.64 [R1], R12 ;  /* 0x0000000c01007387 */ /* 0x0001e80000100a00 */
[----:B------:R0:W-:Y:S04]  /*33a80*/  STL.64 [R1+0x8], R14 ;  /* 0x0000080e01007387 */ /* 0x0001e80000100a00 */
[----:B------:R0:W-:Y:S04]  /*33a90*/  STL.64 [R1+0x10], R16 ;  /* 0x0000101001007387 */ /* 0x0001e80000100a00 */
[----:B------:R0:W-:Y:S04]  /*33aa0*/  STL.64 [R1+0x18], R22 ;  /* 0x0000181601007387 */ /* 0x0001e80000100a00 */
[----:B------:R0:W-:Y:S02]  /*33ab0*/  STL.64 [R1+0x20], R26 ;  /* 0x0000201a01007387 */ /* 0x0001e40000100a00 */
.L_x_34:
[----:B------:R-:W-:Y:S05]  /*33ac0*/  BSYNC.RECONVERGENT B2 ;  /* 0x0000000000027941 */ /* 0x000fea0003800200 */
.L_x_33:
[----:B------:R-:W-:Y:S08]  /*33ad0*/  BAR.SYNC.DEFER_BLOCKING 0x0 ;  /* 0x0000000000007b1d */ /* 0x000ff00000010000 */
[----:B0-----:R-:W0:Y:S01]  /*33ae0*/  LDC.64 R16, c[0x0][0x3e8] ;  /* 0x0000fa00ff107b82 */ /* 0x001e220000000a00 */
[----:B------:R-:W1:Y:S01]  /*33af0*/  SHFL.UP P0, R2, R0, 0x1, RZ ;  /* 0x0420000000027989 */ /* 0x000e6200000000ff */
[----:B------:R-:W2:Y:S01]  /*33b00*/  S2R R18, SR_LANEID ;  /* 0x0000000000127919 */ /* 0x000ea20000000000 */
[----:B0-----:R-:W-:-:S04]  /*33b10*/  IMAD.WIDE.U32 R16, R20, 0x17c880, R16 ;  /* 0x0017c88014107825 */ /* 0x001fc800078e0010 */
[----:B-1----:R-:W-:-:S05]  /*33b20*/  @P0 IMAD.IADD R2, R2, 0x1, R0 ;  /* 0x0000000102020824 */ /* 0x002fca00078e0200 */
[----:B------:R-:W0:Y:S01]  /*33b30*/  SHFL.UP P0, R3, R2, 0x2, RZ ;  /* 0x0440000002037989 */ /* 0x000e2200000000ff */
[----:B--2---:R-:W-:Y:S01]  /*33b40*/  ISETP.NE.AND P1, PT, R18, 0x1f, PT ;  /* 0x0000001f1200780c */ /* 0x004fe20003f25270 */
[----:B0-----:R-:W-:-:S05]  /*33b50*/  @P0 IMAD.IADD R3, R2, 0x1, R3 ;  /* 0x0000000102030824 */ /* 0x001fca00078e0203 */
[----:B------:R-:W0:Y:S02]  /*33b60*/  SHFL.UP P0, R2, R3, 0x4, RZ ;  /* 0x0480000003027989 */ /* 0x000e2400000000ff */
[----:B0-----:R-:W-:-:S05]  /*33b70*/  @P0 IMAD.IADD R2, R3, 0x1, R2 ;  /* 0x0000000103020824 */ /* 0x001fca00078e0202 */
[----:B------:R-:W0:Y:S02]  /*33b80*/  SHFL.UP P0, R3, R2, 0x8, RZ ;  /* 0x0500000002037989 */ /* 0x000e2400000000ff */
[----:B0-----:R-:W-:-:S05]  /*33b90*/  @P0 IMAD.IADD R3, R2, 0x1, R3 ;  /* 0x0000000102030824 */ /* 0x001fca00078e0203 */
[----:B------:R-:W0:Y:S02]  /*33ba0*/  SHFL.UP P0, R2, R3, 0x10, RZ ;  /* 0x0600000003027989 */ /* 0x000e2400000000ff */
[----:B0-----:R-:W-:Y:S01]  /*33bb0*/  @P0 IMAD.IADD R2, R3, 0x1, R2 ;  /* 0x0000000103020824 */ /* 0x001fe200078e0202 */
[----:B------:R-:W-:-:S05]  /*33bc0*/  SHF.R.U32.HI R3, RZ, 0x5, R19 ;  /* 0x00000005ff037819 */ /* 0x000fca0000011613 */
[----:B------:R-:W-:-:S05]  /*33bd0*/  @!P1 IMAD.WIDE.U32 R12, R3, 0x4, R16 ;  /* 0x00000004030c9825 */ /* 0x000fca00078e0010 */
[----:B------:R0:W-:Y:S01]  /*33be0*/  @!P1 STG.E desc[UR8][R12.64], R2 ;  /* 0x000000020c009986 */ /* 0x0001e2000c101908 */
[----:B------:R-:W-:Y:S06]  /*33bf0*/  BAR.SYNC.DEFER_BLOCKING 0x0 ;  /* 0x0000000000007b1d */ /* 0x000fec0000010000 */
[----:B0-----:R-:W2:Y:S01]  /*33c00*/  LDG.E.128 R12, desc[UR8][R16.64] ;  /* 0x00000008100c7981 */ /* 0x001ea2000c1e1d00 */
[C---:B------:R-:W-:Y:S02]  /*33c10*/  ISETP.NE.AND P0, PT, R3.reuse, 0x2, PT ;  /* 0x000000020300780c */ /* 0x040fe40003f05270 */
[----:B------:R-:W-:-:S02]  /*33c20*/  ISETP.NE.AND P1, PT, R3, 0x3, PT ;  /* 0x000000030300780c */ /* 0x000fc40003f25270 */
[----:B------:R-:W-:Y:S01]  /*33c30*/  ISETP.GE.U32.AND P2, PT, R19, 0x20, PT ;  /* 0x000000201300780c */ /* 0x000fe20003f46070 */
[----:B--2---:R-:W-:-:S04]  /*33c40*/  IMAD.IADD R13, R12, 0x1, R13 ;  /* 0x000000010c0d7824 */ /* 0x004fc800078e020d */
[----:B------:R-:W-:Y:S01]  /*33c50*/  IMAD.IADD R14, R14, 0x1, R13 ;  /* 0x000000010e0e7824 */ /* 0x000fe200078e020d */
[----:B------:R-:W-:Y:S01]  /*33c60*/  SEL R3, R13, R12, !P0 ;  /* 0x0000000c0d037207 */ /* 0x000fe20004000000 */
[----:B------:R-:W-:Y:S01]  /*33c70*/  IMAD.IADD R12, R2, 0x1, -R0 ;  /* 0x00000001020c7824 */ /* 0x000fe200078e0a00 */
[----:B------:R-:W-:Y:S02]  /*33c80*/  ISETP.NE.AND P0, PT, R18, RZ, PT ;  /* 0x000000ff1200720c */ /* 0x000fe40003f05270 */
[----:B------:R-:W-:Y:S02]  /*33c90*/  SEL R3, R14, R3, !P1 ;  /* 0x000000030e037207 */ /* 0x000fe40004800000 */
[----:B------:R-:W-:Y:S02]  /*33ca0*/  SEL R2, R12, RZ, P0 ;  /* 0x000000ff0c027207 */ /* 0x000fe40000000000 */
[----:B------:R-:W-:-:S03]  /*33cb0*/  ISETP.GT.U32.AND P0, PT, R19, 0x1f, PT ;  /* 0x0000001f1300780c */ /* 0x000fc60003f04070 */
[----:B------:R-:W-:Y:S02]  /*33cc0*/  IMAD.IADD R2, R3, 0x1, R2 ;  /* 0x0000000103027824 */ /* 0x000fe400078e0202 */
[----:B------:R-:W-:-:S03]  /*33cd0*/  IMAD.IADD R3, R15, 0x1, R14 ;  /* 0x000000010f037824 */ /* 0x000fc600078e020e */
[----:B------:R-:W-:-:S05]  /*33ce0*/  SEL R23, R12, R2, !P2 ;  /* 0x000000020c177207 */ /* 0x000fca0005000000 */
[----:B------:R-:W-:Y:S05]  /*33cf0*/  @P0 BRA `(.L_x_35) ;  /* 0x0000000800b40947 */ /* 0x000fea0003800000 */
[----:B------:R-:W0:Y:S01]  /*33d00*/  LDC.64 R14, c[0x0][0x3a0] ;  /* 0x0000e800ff0e7b82 */ /* 0x000e220000000a00 */
[----:B------:R-:W1:Y:S01]  /*33d10*/  LDCU UR4, c[0x0][0x374] ;  /* 0x00006e80ff0477ac */ /* 0x000e620008000800 */
[----:B------:R-:W-:-:S13]  /*33d20*/  ISETP.NE.AND P0, PT, R19, RZ, PT ;  /* 0x000000ff1300720c */ /* 0x000fda0003f05270 */
        /* <DEDUP_REMOVED lines=13> */
.L_x_36:
[----:B------:R-:W-:Y:S05]  /*33e00*/  NANOSLEEP 0x1c2 ;  /* 0x000001c20000795d */ /* 0x000fea0003800000 */
[----:B------:R-:W-:Y:S01]  /*33e10*/  NOP ;  /* 0x0000000000007918 */ /* 0x000fe20000000000 */
.L_x_37:
[----:B------:R-:W0:Y:S01]  /*33e20*/  LDCU UR4, c[0x0][0x374] ;  /* 0x00006e80ff0477ac */ /* 0x000e220008000800 */
[----:B--2---:R-:W-:Y:S01]  /*33e30*/  LOP3.LUT R2, RZ, R19, RZ, 0x33, !PT ;  /* 0x00000013ff027212 */ /* 0x004fe200078e33ff */
[----:B0-----:R-:W-:-:S04]  /*33e40*/  IMAD R16, R20, UR4, R21 ;  /* 0x0000000414107c24 */ /* 0x001fc8000f8e0215 */
[----:B------:R-:W-:-:S04]  /*33e50*/  IMAD.IADD R16, R2, 0x1, R16 ;  /* 0x0000000102107824 */ /* 0x000fc800078e0210 */
[----:B------:R-:W-:-:S05]  /*33e60*/  IMAD.WIDE R16, R16, 0x8, R14 ;  /* 0x0000000810107825 */ /* 0x000fca00078e020e */
[----:B------:R-:W2:Y:S04]  /*33e70*/  LD.E.64.STRONG.GPU R14, desc[UR8][R16.64+0x100] ;  /* 0x00010008100e7980 */ /* 0x000ea8000c10fb00 */
[----:B--2---:R-:W-:Y:S01]  /*33e80*/  CCTL.IVALL ;  /* 0x00000000ff00798f */ /* 0x004fe20002000000 */
[----:B------:R-:W0:Y:S01]  /*33e90*/  LDC R19, c[0x0][0x370] ;  /* 0x0000dc00ff137b82 */ /* 0x000e220000000800 */
[----:B------:R-:W-:Y:S01]  /*33ea0*/  UMOV UR4, 0xffffffff ;  /* 0xffffffff00047882 */ /* 0x000fe20000000000 */
[----:B------:R-:W-:Y:S02]  /*33eb0*/  ISETP.NE.AND P0, PT, R14, 0x63, PT ;  /* 0x000000630e00780c */ /* 0x000fe40003f05270 */
[----:B0-----:R-:W-:Y:S11]  /*33ec0*/  BRA.DIV UR4, `(.L_x_38) ;  /* 0x0000009204847947 */ /* 0x001ff6000b800000 */
[----:B------:R-:W-:-:S13]  /*33ed0*/  VOTE.ANY P0, !P0 ;  /* 0x0000000000ff7806 */ /* 0x000fda0004000100 */
.L_x_95:
[----:B------:R-:W-:Y:S05]  /*33ee0*/  @!P0 BRA `(.L_x_39) ;  /* 0x0000000000388947 */ /* 0x000fea0003800000 */
[----:B------:R-:W-:-:S13]  /*33ef0*/  ISETP.GT.U32.AND P1, PT, R19, 0x1f3, PT ;  /* 0x000001f31300780c */ /* 0x000fda0003f24070 */
.L_x_43:
[----:B------:R-:W-:Y:S05]  /*33f00*/  YIELD ;  /* 0x0000000000007946 */ /* 0x000fea0003800000 */
[----:B------:R-:W-:Y:S05]  /*33f10*/  @P1 BRA `(.L_x_40) ;  /* 0x0000000000081947 */ /* 0x000fea0003800000 */
[----:B------:R0:W-:Y:S06]  /*33f20*/  MEMBAR.SC.CTA ;  /* 0x0000000000007992 */ /* 0x0001ec0000000000 */
[----:B0-----:R-:W-:Y:S05]  /*33f30*/  BRA `(.L_x_41) ;  /* 0x0000000000087947 */ /* 0x001fea0003800000 */
.L_x_40:
[----:B------:R-:W-:Y:S05]  /*33f40*/  NANOSLEEP 0x15e ;  /* 0x0000015e0000795d */ /* 0x000fea0003800000 */
[----:B------:R-:W-:Y:S01]  /*33f50*/  NOP ;  /* 0x0000000000007918 */ /* 0x000fe20000000000 */
.L_x_41:
[----:B------:R-:W2:Y:S04]  /*33f60*/  LD.E.64.STRONG.GPU R14, desc[UR8][R16.64+0x100] ;  /* 0x00010008100e7980 */ /* 0x000ea8000c10fb00 */
[----:B--2---:R-:W-:Y:S01]  /*33f70*/  CCTL.IVALL ;  /* 0x00000000ff00798f */ /* 0x004fe20002000000 */
[----:B------:R-:W-:Y:S01]  /*33f80*/  UMOV UR4, 0xffffffff ;  /* 0xffffffff00047882 */ /* 0x000fe20000000000 */
[----:B------:R-:W-:Y:S02]  /*33f90*/  ISETP.NE.AND P0, PT, R14, 0x63, PT ;  /* 0x000000630e00780c */ /* 0x000fe40003f05270 */
[----:B------:R-:W-:Y:S11]  /*33fa0*/  BRA.DIV UR4, `(.L_x_42) ;  /* 0x00000092046c7947 */ /* 0x000ff6000b800000 */
[----:B------:R-:W-:-:S13]  /*33fb0*/  VOTE.ANY P0, !P0 ;  /* 0x0000000000ff7806 */ /* 0x000fda0004000100 */
.L_x_98:
[----:B------:R-:W-:Y:S05]  /*33fc0*/  @P0 BRA `(.L_x_43) ;  /* 0xfffffffc00cc0947 */ /* 0x000fea000383ffff */
.L_x_39:
[----:B------:R-:W0:Y:S01]  /*33fd0*/  S2R R22, SR_TID.X ;  /* 0x0000000000167919 */ /* 0x000e220000002100 */
        /* <DEDUP_REMOVED lines=11> */
[----:B------:R-:W1:Y:S02]  /*34090*/  LDC.64 R20, c[0x0][0x3a0] ;  /* 0x0000e800ff147b82 */ /* 0x000e640000000a00 */
[----:B-1----:R-:W-:-:S05]  /*340a0*/  IADD3 R20, P2, PT, R20, 0x100, RZ ;  /* 0x0000010014147810 */ /* 0x002fca0007f5e0ff */
[----:B------:R-:W-:Y:S01]  /*340b0*/  IMAD.X R21, RZ, RZ, R21, P2 ;  /* 0x000000ffff157224 */ /* 0x000fe200010e0615 */
[----:B0-----:R-:W-:-:S05]  /*340c0*/  LOP3.LUT R2, R2, 0x80000000, R27, 0xec, !PT ;  /* 0x8000000002027812 */ /* 0x001fca00078eec1b */
[----:B------:R-:W-:-:S05]  /*340d0*/  VIADD R16, R2, 0xffffffff ;  /* 0xffffffff02107836 */ /* 0x000fca0000000000 */
[----:B------:R-:W-:-:S04]  /*340e0*/  LOP3.LUT R2, R2, R16, RZ, 0xc, !PT ;  /* 0x0000001002027212 */ /* 0x000fc800078e0cff */
[----:B------:R0:W1:Y:S02]  /*340f0*/  POPC R16, R2 ;  /* 0x0000000200107309 */ /* 0x0000640000000000 */
[C---:B0-----:R-:W-:Y:S01]  /*34100*/  VIADD R2, R18.reuse, 0x2 ;  /* 0x0000000212027836 */ /* 0x041fe20000000000 */
[----:B-1----:R-:W0:Y:S01]  /*34110*/  SHFL.DOWN PT, R26, R15, 0x1, R16 ;  /* 0x082000000f1a7989 */ /* 0x002e2200000e0010 */
        /* <DEDUP_REMOVED lines=22> */
[----:B0-----:R-:W-:-:S05]  /*34280*/  SEL R26, R26, RZ, !P1 ;  /* 0x000000ff1a1a7207 */ /* 0x001fca0004800000 */
[----:B------:R-:W-:-:S07]  /*34290*/  IMAD.IADD R19, R19, 0x1, R26 ;  /* 0x0000000113137824 */ /* 0x000fce00078e021a */
.L_x_107:
[----:B------:R-:W-:Y:S05]  /*342a0*/  @!P0 BRA `(.L_x_45) ;  /* 0x0000000000f88947 */ /* 0x000fea0003800000 */
.L_x_53:
[----:B------:R-:W-:Y:S02]  /*342b0*/  IMAD.MOV.U32 R14, RZ, RZ, R20 ;  /* 0x000000ffff0e7224 */ /* 0x000fe400078e0014 */
[----:B------:R-:W-:Y:S02]  /*342c0*/  IMAD.MOV.U32 R15, RZ, RZ, R21 ;  /* 0x000000ffff0f7224 */ /* 0x000fe400078e0015 */
        /* <DEDUP_REMOVED lines=8> */
.L_x_110:
[----:B------:R-:W-:Y:S05]  /*34350*/  @!P0 BRA `(.L_x_47) ;  /* 0x00000000003c8947 */ /* 0x000fea0003800000 */
.L_x_51:
[----:B------:R-:W-:Y:S05]  /*34360*/  YIELD ;  /* 0x0000000000007946 */ /* 0x000fea0003800000 */
[----:B------:R-:W0:Y:S02]  /*34370*/  LDCU UR4, c[0x0][0x370] ;  /* 0x00006e00ff0477ac */ /* 0x000e240008000800 */
[----:B0-----:R-:W-:-:S09]  /*34380*/  UISETP.GT.U32.AND UP0, UPT, UR4, 0x1f3, UPT ;  /* 0x000001f30400788c */ /* 0x001fd2000bf04070 */
[----:B------:R-:W-:Y:S05]  /*34390*/  BRA.U UP0, `(.L_x_48) ;  /* 0x0000000100087547 */ /* 0x000fea000b800000 */
[----:B------:R0:W-:Y:S06]  /*343a0*/  MEMBAR.SC.CTA ;  /* 0x0000000000007992 */ /* 0x0001ec0000000000 */
[----:B0-----:R-:W-:Y:S05]  /*343b0*/  BRA `(.L_x_49) ;  /* 0x0000000000087947 */ /* 0x001fea0003800000 */
.L_x_48:
[----:B------:R-:W-:Y:S05]  /*343c0*/  NANOSLEEP 0x15e ;  /* 0x0000015e0000795d */ /* 0x000fea0003800000 */
[----:B------:R-:W-:Y:S01]  /*343d0*/  NOP ;  /* 0x0000000000007918 */ /* 0x000fe20000000000 */
.L_x_49:
[----:B------:R-:W2:Y:S04]  /*343e0*/  LD.E.64.STRONG.GPU R14, desc[UR8][R16.64+-0x100] ;  /* 0xffff0008100e7980 */ /* 0x000ea8000c10fb00 */
[----:B--2---:R-:W-:Y:S01]  /*343f0*/  CCTL.IVALL ;  /* 0x00000000ff00798f */ /* 0x004fe20002000000 */
[----:B------:R-:W-:Y:S01]  /*34400*/  UMOV UR4, 0xffffffff ;  /* 0xffffffff00047882 */ /* 0x000fe20000000000 */
[----:B------:R-:W-:Y:S02]  /*34410*/  ISETP.NE.AND P0, PT, R14, 0x63, PT ;  /* 0x000000630e00780c */ /* 0x000fe40003f05270 */
[----:B------:R-:W-:Y:S11]  /*34420*/  BRA.DIV UR4, `(.L_x_50) ;  /* 0x0000009204a07947 */ /* 0x000ff6000b800000 */
[----:B------:R-:W-:-:S13]  /*34430*/  VOTE.ANY P0, !P0 ;  /* 0x0000000000ff7806 */ /* 0x000fda0004000100 */
.L_x_113:
[----:B------:R-:W-:Y:S05]  /*34440*/  @P0 BRA `(.L_x_51) ;  /* 0xfffffffc00c40947 */ /* 0x000fea000383ffff */
.L_x_47:
[----:B------:R-:W-:Y:S01]  /*34450*/  UMOV UR4, 0xffffffff ;  /* 0xffffffff00047882 */ /* 0x000fe20000000000 */
[----:B------:R-:W-:Y:S02]  /*34460*/  ISETP.NE.AND P0, PT, R14, 0x65, PT ;  /* 0x000000650e00780c */ /* 0x000fe40003f05270 */
[----:B------:R-:W-:Y:S11]  /*34470*/  BRA.DIV UR4, `(.L_x_52) ;  /* 0x0000009204ac7947 */ /* 0x000ff6000b800000 */
[----:B------:R-:W-:Y:S01]  /*34480*/  VOTE.ANY R2, PT, !P0 ;  /* 0x0000000000027806 */ /* 0x000fe200040e0100 */
[----:B------:R-:W-:-:S03]  /*34490*/  VIADD R22, R22, 0xffffffe0 ;  /* 0xffffffe016167836 */ /* 0x000fc60000000000 */
[----:B------:R-:W-:-:S05]  /*344a0*/  LOP3.LUT R2, R2, 0x80000000, R27, 0xec, !PT ;  /* 0x8000000002027812 */ /* 0x000fca00078eec1b */
        /* <DEDUP_REMOVED lines=29> */
.L_x_122:
[----:B------:R-:W-:Y:S05]  /*34680*/  @P0 BRA `(.L_x_53) ;  /* 0xfffffffc00080947 */ /* 0x000fea000383ffff */
.L_x_45:
[----:B------:R-:W0:Y:S01]  /*34690*/  S2R R2, SR_TID.X ;  /* 0x0000000000027919 */ /* 0x000e220000002100 */
[----:B------:R-:W-:-:S13]  /*346a0*/  ISETP.NE.AND P1, PT, R18, RZ, PT ;  /* 0x000000ff1200720c */ /* 0x000fda0003f25270 */
[----:B------:R-:W1:Y:S01]  /*346b0*/  @!P1 S2R R20, SR_CTAID.X ;  /* 0x0000000000149919 */ /* 0x000e620000002500 */
[----:B------:R-:W1:Y:S01]  /*346c0*/  @!P1 LDC.64 R16, c[0x0][0x3e8] ;  /* 0x0000fa00ff109b82 */ /* 0x000e620000000a00 */
[----:B0-----:R-:W-:-:S13]  /*346d0*/  ISETP.NE.AND P0, PT, R2, RZ, PT ;  /* 0x000000ff0200720c */ /* 0x001fda0003f05270 */
[----:B------:R-:W0:Y:S01]  /*346e0*/  @!P0 S2R R18, SR_CTAID.X ;  /* 0x0000000000128919 */ /* 0x000e220000002500 */
[----:B------:R-:W0:Y:S01]  /*346f0*/  @!P0 LDC.64 R14, c[0x0][0x3e8] ;  /* 0x0000fa00ff0e8b82 */ /* 0x000e220000000a00 */
[----:B------:R-:W-:Y:S02]  /*34700*/  @!P0 IMAD.IADD R3, R3, 0x1, R19 ;  /* 0x0000000103038824 */ /* 0x000fe400078e0213 */
[----:B------:R-:W-:Y:S01]  /*34710*/  @!P0 IMAD.MOV.U32 R2, RZ, RZ, 0x65 ;  /* 0x00000065ff028424 */ /* 0x000fe200078e00ff */
[----:B------:R-:W-:Y:S06]  /*34720*/  @!P0 MEMBAR.ALL.GPU ;  /* 0x0000000000008992 */ /* 0x000fec000000a000 */
[----:B------:R-:W-:-:S00]  /*34730*/  @!P0 ERRBAR ;  /* 0x00000000000089ab */ /* 0x000fc00000000000 */
[----:B------:R-:W-:Y:S06]  /*34740*/  @!P0 CGAERRBAR ;  /* 0x00000000000085ab */ /* 0x000fec0000000000 */
[----:B------:R2:W-:Y:S02]  /*34750*/  @!P0 ST.E.64.STRONG.GPU desc[UR8][R12.64+0x100], R2 ;  /* 0x000100020c008985 */ /* 0x0005e4000c10fb08 */
[----:B--2---:R-:W-:Y:S02]  /*34760*/  IMAD.MOV.U32 R2, RZ, RZ, R23 ;  /* 0x000000ffff027224 */ /* 0x004fe400078e0017 */
[----:B------:R-:W-:-:S02]  /*34770*/  @!P1 IMAD.MOV.U32 R2, RZ, RZ, R19 ;  /* 0x000000ffff029224 */ /* 0x000fc400078e0013 */
[----:B0-----:R-:W-:-:S04]  /*34780*/  @!P0 IMAD.WIDE.U32 R12, R18, 0x17c880, R14 ;  /* 0x0017c880120c8825 */ /* 0x001fc800078e000e */
[----:B-1----:R-:W-:Y:S01]  /*34790*/  @!P1 IMAD.WIDE.U32 R14, R20, 0x17c880, R16 ;  /* 0x0017c880140e9825 */ /* 0x002fe200078e0010 */
[----:B------:R0:W-:Y:S04]  /*347a0*/  @!P0 STG.E desc[UR8][R12.64+0x28], R3 ;  /* 0x000028030c008986 */ /* 0x0001e8000c101908 */
[----:B------:R0:W-:Y:S04]  /*347b0*/  @!P0 STG.E desc[UR8][R12.64+0x24], R19 ;  /* 0x000024130c008986 */ /* 0x0001e8000c101908 */
[----:B------:R0:W-:Y:S02]  /*347c0*/  @!P1 STG.E desc[UR8][R14.64+0x14], R19 ;  /* 0x000014130e009986 */ /* 0x0001e4000c101908 */
.L_x_35:
[----:B------:R-:W-:Y:S05]  /*347d0*/  WARPSYNC.ALL ;  /* 0x0000000000007948 */ /* 0x000fea0003800000 */
[----:B0-----:R-:W0:Y:S01]  /*347e0*/  S2R R3, SR_TID.X ;  /* 0x0000000000037919 */ /* 0x001e220000002100 */
[----:B------:R-:W1:Y:S01]  /*347f0*/  LDC.64 R12, c[0x0][0x3e8] ;  /* 0x0000fa00ff0c7b82 */ /* 0x000e620000000a00 */
[----:B------:R-:W1:Y:S07]  /*34800*/  S2R R15, SR_CTAID.X ;  /* 0x00000000000f7919 */ /* 0x000e6e0000002500 */
[----:B------:R-:W2:Y:S08]  /*34810*/  LDC R16, c[0x0][0x3b4] ;  /* 0x0000ed00ff107b82 */ /* 0x000eb00000000800 */
[----:B------:R-:W-:Y:S01]  /*34820*/  BAR.SYNC.DEFER_BLOCKING 0x0 ;  /* 0x0000000000007b1d */ /* 0x000fe20000010000 */
[----:B0-----:R-:W-:Y:S01]  /*34830*/  ISETP.NE.AND P0, PT, R3, RZ, PT ;  /* 0x000000ff0300720c */ /* 0x001fe20003f05270 */
[----:B-1----:R-:W-:-:S12]  /*34840*/  IMAD.WIDE.U32 R12, R15, 0x17c880, R12 ;  /* 0x0017c8800f0c7825 */ /* 0x002fd800078e000c */
[----:B------:R-:W3:Y:S04]  /*34850*/  @P0 LDG.E R14, desc[UR8][R12.64+0x14] ;  /* 0x000014080c0e0981 */ /* 0x000ee8000c1e1900 */
[----:B------:R0:W4:Y:S01]  /*34860*/  LDG.E R13, desc[UR8][R12.64+0x28] ;  /* 0x000028080c0d7981 */ /* 0x000122000c1e1900 */
[----:B------:R-:W1:Y:S01]  /*34870*/  LDC R3, c[0x0][0x374] ;  /* 0x0000dd00ff037b82 */ /* 0x000e620000000800 */
[----:B0-----:R-:W1:Y:S02]  /*34880*/  S2R R12, SR_CTAID.Y ;  /* 0x00000000000c7919 */ /* 0x001e640000002600 */
[----:B-1----:R-:W-:-:S04]  /*34890*/  IMAD R3, R15, R3, R12 ;  /* 0x000000030f037224 */ /* 0x002fc800078e020c */
[----:B--2---:R-:W-:Y:S02]  /*348a0*/  IMAD R12, R3, -0x80, R16 ;  /* 0xffffff80030c7824 */ /* 0x004fe400078e0210 */
[----:B---3--:R-:W-:-:S03]  /*348b0*/  @P0 IMAD.IADD R2, R2, 0x1, R14 ;  /* 0x0000000102020824 */ /* 0x008fc600078e020e */
[----:B----4-:R-:W-:-:S04]  /*348c0*/  IADD3 R12, PT, PT, R12, -0x80, R13 ;  /* 0xffffff800c0c7810 */ /* 0x010fc80007ffe00d */
[----:B------:R-:W-:-:S04]  /*348d0*/  ISETP.GE.AND P0, PT, R2, R12, PT ;  /* 0x0000000c0200720c */ /* 0x000fc80003f06270 */
[----:B------:R-:W-:-:S13]  /*348e0*/  ISETP.EQ.OR P0, PT, R0, RZ, P0 ;  /* 0x000000ff0000720c */ /* 0x000fda0000702670 */
[----:B------:R-:W-:Y:S05]  /*348f0*/  @P0 BRA `(.L_x_31) ;  /* 0x0000007400700947 */ /* 0x000fea0003800000 */
[----:B------:R-:W0:Y:S01]  /*34900*/  LDCU.U8 UR4, c[0x0][0x3c0] ;  /* 0x00007800ff0477ac */ /* 0x000e220008000000 */
[----:B------:R-:W1:Y:S01]  /*34910*/  LDC.64 R16, c[0x0][0x390] ;  /* 0x0000e400ff107b82 */ /* 0x000e620000000a00 */
[----:B------:R-:W-:Y:S01]  /*34920*/  CS2R R14, SRZ ;  /* 0x00000000000e7805 */ /* 0x000fe2000001ff00 */
[----:B0-----:R-:W-:-:S09]  /*34930*/  UISETP.NE.AND UP0, UPT, UR4, URZ, UPT ;  /* 0x000000ff0400728c */ /* 0x001fd2000bf05270 */
[----:B------:R-:W-:Y:S05]  /*34940*/  BRA.U UP0, `(.L_x_54) ;  /* 0x0000000100087547 */ /* 0x000fea000b800000 */
[----:B------:R-:W0:Y:S02]  /*34950*/  LDC.64 R14, c[0x0][0x3d8] ;  /* 0x0000f600ff0e7b82 */ /* 0x000e240000000a00 */
[----:B0-----:R-:W5:Y:S02]  /*34960*/  LDG.E.64 R14, desc[UR8][R14.64] ;  /* 0x000000080e0e7981 */ /* 0x001f64000c1e1b00 */
.L_x_54:
[C---:B-----5:R-:W-:Y:S01]  /*34970*/  IADD3 R3, P0, PT, R2.reuse, R14, RZ ;  /* 0x0000000e02037210 */ /* 0x060fe20007f1e0ff */
[----:B------:R-:W2:Y:S03]  /*34980*/  LDL.LU.64 R26, [R1+0x18] ;  /* 0x00001800011a7983 */ /* 0x000ea60000300a00 */
[----:B------:R-:W-:Y:S01]  /*34990*/  LEA.HI.X.SX32 R14, R2, R15, 0x1, P0 ;  /* 0x0000000f020e7211 */ /* 0x000fe200000f0eff */
[----:B-1----:R-:W-:Y:S01]  /*349a0*/  IMAD.WIDE.U32 R2, R3, 0x17c8, R16 ;  /* 0x000017c803027825 */ /* 0x002fe200078e0010 */
[----:B------:R-:W3:Y:S03]  /*349b0*/  LDL.LU.64 R22, [R1+0x20] ;  /* 0x0000200001167983 */ /* 0x000ee60000300a00 */
[----:B------:R-:W-:Y:S01]  /*349c0*/  IMAD R14, R14, 0x17c8, RZ ;  /* 0x000017c80e0e7824 */ /* 0x000fe200078e02ff */
[----:B------:R-:W4:Y:S03]  /*349d0*/  LDL.LU.64 R20, [R1+0x28] ;  /* 0x0000280001147983 */ /* 0x000f260000300a00 */
[----:B------:R-:W-:Y:S01]  /*349e0*/  IMAD.IADD R3, R3, 0x1, R14 ;  /* 0x0000000103037824 */ /* 0x000fe200078e020e */
[----:B------:R-:W4:Y:S04]  /*349f0*/  LDL.LU.64 R18, [R1+0x30] ;  /* 0x0000300001127983 */ /* 0x000f280000300a00 */
[----:B------:R0:W-:Y:S04]  /*34a00*/  STL [R1+0x1bc0], R24 ;  /* 0x001bc01801007387 */ /* 0x0001e80000100800 */
[----:B------:R-:W-:Y:S04]  /*34a10*/  STG.E.64 desc[UR8][R2.64+0x20], R28 ;  /* 0x0000201c02007986 */ /* 0x000fe8000c101b08 */
[----:B0-----:R-:W4:Y:S04]  /*34a20*/  LDL.LU.64 R24, [R1+0x10] ;  /* 0x0000100001187983 */ /* 0x001f280000300a00 */
[----:B------:R0:W-:Y:S04]  /*34a30*/  STL [R1+0x1798], R12 ;  /* 0x0017980c01007387 */ /* 0x0001e80000100800 */
[----:B0-----:R-:W4:Y:S04]  /*34a40*/  LDL.LU.64 R12, [R1+0x8] ;  /* 0x00000800010c7983 */ /* 0x001f280000300a00 */
[----:B------:R-:W4:Y:S04]  /*34a50*/  LDL.LU.64 R16, [R1] ;  /* 0x0000000001107983 */ /* 0x000f280000300a00 */
[----:B------:R-:W4:Y:S04]  /*34a60*/  LDL.LU.64 R28, [R1+0x58] ;  /* 0x00005800011c7983 */ /* 0x000f280000300a00 */
[----:B------:R-:W-:Y:S04]  /*34a70*/  STG.E.64 desc[UR8][R2.64+0x8], R10 ;  /* 0x0000080a02007986 */ /* 0x000fe8000c101b08 */
        /* <DEDUP_REMOVED lines=10> */
[----:B------:R0:W-:Y:S04]  /*34b20*/  STL.64 [R1+0x1d08], R28 ;  /* 0x001d081c01007387 */ /* 0x0001e80000100a00 */
        /* <DEDUP_REMOVED lines=380> */
[----:B0-----:R-:W3:Y:S04]  /*362f0*/  LDL.LU.64 R22, [R1+0x538] ;  /* 0x0005380001167983 */ /* 0x001ee80000300a00 */
[----:B------:R0:W-:Y:S04]  /*36300*/  STG.E.64 desc[UR8][R2.64+0x4f8], R16 ;  /* 0x0004f81002007986 */ /* 0x0001e8000c101b08 */
[----:B-1----:R-:W3:Y:S04]  /*36310*/  LDL.LU.64 R20, [R1+0x540] ;  /* 0x0005400001147983 */ /* 0x002ee80000300a00 */
[----:B------:R-:W3:Y:S04]  /*36320*/  LDL.LU.64 R18, [R1+0x548] ;  /* 0x0005480001127983 */ /* 0x000ee80000300a00 */
[----:B------:R1:W-:Y:S04]  /*36330*/  STG.E.64 desc[UR8][R2.64+0x500], R14 ;  /* 0x0005000e02007986 */ /* 0x0003e8000c101b08 */
[----:B0-----:R-:W3:Y:S04]  /*36340*/  LDL.LU.64 R16, [R1+0x550] ;  /* 0x0005500001107983 */ /* 0x001ee80000300a00 */
[----:B------:R0:W-:Y:S04]  /*36350*/  STG.E.64 desc[UR8][R2.64+0x508], R12 ;  /* 0x0005080c02007986 */ /* 0x0001e8000c101b08 */
[----:B------:R0:W-:Y:S04]  /*36360*/  STG.E.64 desc[UR8][R2.64+0x510], R10 ;  /* 0x0005100a02007986 */ /* 0x0001e8000c101b08 */
[----:B-1----:R-:W3:Y:S04]  /*36370*/  LDL.LU.64 R14, [R1+0x558] ;  /* 0x00055800010e7983 */ /* 0x002ee80000300a00 */
[----:B------:R1:W-:Y:S04]  /*36380*/  STG.E.64 desc[UR8][R2.64+0x518], R8 ;  /* 0x0005180802007986 */ /* 0x0003e8000c101b08 */
[----:B0-----:R-:W3:Y:S04]  /*36390*/  LDL.LU.64 R12, [R1+0x560] ;  /* 0x00056000010c7983 */ /* 0x001ee80000300a00 */
[----:B------:R-:W3:Y:S04]  /*363a0*/  LDL.LU.64 R10, [R1+0x568] ;  /* 0x00056800010a7983 */ /* 0x000ee80000300a00 */
[----:B------:R0:W-:Y:S04]  /*363b0*/  STG.E.64 desc[UR8][R2.64+0x520], R6 ;  /* 0x0005200602007986 */ /* 0x0001e8000c101b08 */
[----:B-1----:R-:W3:Y:S04]  /*363c0*/  LDL.LU.64 R8, [R1+0x570] ;  /* 0x0005700001087983 */ /* 0x002ee80000300a00 */
[----:B------:R1:W-:Y:S04]  /*363d0*/  STG.E.64 desc[UR8][R2.64+0x528], R4 ;  /* 0x0005280402007986 */ /* 0x0003e8000c101b08 */
[----:B0-----:R-:W3:Y:S04]  /*363e0*/  LDL.LU.64 R6, [R1+0x578] ;  /* 0x0005780001067983 */ /* 0x001ee80000300a00 */
[----:B-1----:R-:W3:Y:S04]  /*363f0*/  LDL.LU.64 R4, [R1+0x580] ;  /* 0x0005800001047983 */ /* 0x002ee80000300a00 */
[----:B--2---:R0:W-:Y:S04]  /*36400*/  STG.E.64 desc[UR8][R2.64+0x530], R28 ;  /* 0x0005301c02007986 */ /* 0x0041e8000c101b08 */
[----:B0-----:R-:W2:Y:S04]  /*36410*/  LDL.LU.64 R28, [R1+0x1c00] ;  /* 0x001c0000011c7983 */ /* 0x001ea80000300a00 */
[----:B--2---:R0:W-:Y:S04]  /*36420*/  STG.E.64 desc[UR8][R2.64+0x538], R28 ;  /* 0x0005381c02007986 */ /* 0x0041e8000c101b08 */
[----:B0-----:R-:W2:Y:S04]  /*36430*/  LDL.LU.64 R28, [R1+0x1bf8] ;  /* 0x001bf800011c7983 */ /* 0x001ea80000300a00 */
[----:B--2---:R0:W-:Y:S04]  /*36440*/  STG.E.64 desc[UR8][R2.64+0x540], R28 ;  /* 0x0005401c02007986 */ /* 0x0041e8000c101b08 */
[----:B0-----:R-:W2:Y:S04]  /*36450*/  LDL.LU.64 R28, [R1+0x1bf0] ;  /* 0x001bf000011c7983 */ /* 0x001ea80000300a00 */
[----:B----4-:R-:W-:Y:S04]  /*36460*/  STG.E.64 desc[UR8][R2.64+0x560], R24 ;  /* 0x0005601802007986 */ /* 0x010fe8000c101b08 */
        /* <DEDUP_REMOVED lines=9> */
[----:B--2---:R-:W-:Y:S04]  /*36500*/  STG.E.64 desc[UR8][R2.64+0x550], R28 ;  /* 0x0005501c02007986 */ /* 0x004fe8000c101b08 */
[----:B---3--:R-:W-:Y:S04]  /*36510*/  STG.E.64 desc[UR8][R2.64+0x558], R26 ;  /* 0x0005581a02007986 */ /* 0x008fe8000c101b08 */
[----:B----4-:R0:W-:Y:S04]  /*36520*/  STL.64 [R1+0x1be0], R24 ;  /* 0x001be01801007387 */ /* 0x0101e80000100a00 */
        /* <DEDUP_REMOVED lines=33> */
[----:B0-----:R-:W2:Y:S04]  /*36740*/  LDL.LU R24, [R1+0x1bc0] ;  /* 0x001bc00001187983 */ /* 0x001ea80000300800 */
[----:B------:R-:W3:Y:S04]  /*36750*/  LDL.LU.64 R28, [R1+0x638] ;  /* 0x00063800011c7983 */ /* 0x000ee80000300a00 */
        /* <DEDUP_REMOVED lines=29> */
[----:B------:R1:W-:Y:S04]  /*36930*/  STG.E desc[UR8][R2.64+0x140], R24 ;  /* 0x0001401802007986 */ /* 0x0003e8000c101908 */
        /* <DEDUP_REMOVED lines=1299> */
[----:B-1----:R-:W3:Y:S04]  /*3ba70*/  LDL.LU.64 R12, [R1+0x16e8] ;  /* 0x0016e800010c7983 */ /* 0x002ee80000300a00 */
        /* <DEDUP_REMOVED lines=67> */
[----:B0-----:R0:W5:Y:S02]  /*3beb0*/  LDL.LU R12, [R1+0x1798] ;  /* 0x00179800010c7983 */ /* 0x0011640000300800 */
.L_x_31:
[----:B------:R-:W-:Y:S05]  /*3bec0*/  BSYNC.RECONVERGENT B1 ;  /* 0x0000000000017941 */ /* 0x000fea0003800200 */
.L_x_27:
[----:B------:R-:W2:Y:S02]  /*3bed0*/  S2R R0, SR_TID.X ;  /* 0x0000000000007919 */ /* 0x000ea40000002100 */
[----:B--2---:R-:W-:-:S13]  /*3bee0*/  ISETP.NE.AND P0, PT, R0, RZ, PT ;  /* 0x000000ff0000720c */ /* 0x004fda0003f05270 */
[----:B------:R-:W-:Y:S05]  /*3bef0*/  @P0 BRA `(.L_x_3) ;  /* 0x0000000000600947 */ /* 0x000fea0003800000 */
[----:B------:R-:W2:Y:S02]  /*3bf00*/  LDCU.U8 UR4, c[0x0][0x3c1] ;  /* 0x00007820ff0477ac */ /* 0x000ea40008000000 */
[----:B--2---:R-:W-:-:S09]  /*3bf10*/  UISETP.NE.AND UP0, UPT, UR4, URZ, UPT ;  /* 0x000000ff0400728c */ /* 0x004fd2000bf05270 */
[----:B------:R-:W-:Y:S05]  /*3bf20*/  BRA.U !UP0, `(.L_x_55) ;  /* 0x00000001082c7547 */ /* 0x000fea000b800000 */
[----:B------:R-:W2:Y:S01]  /*3bf30*/  LDCU.U8 UR4, c[0x0][0x3c0] ;  /* 0x00007800ff0477ac */ /* 0x000ea20008000000 */
[----:B-----5:R-:W3:Y:S01]  /*3bf40*/  LDC.64 R4, c[0x0][0x398] ;  /* 0x0000e600ff047b82 */ /* 0x020ee20000000a00 */
[----:B------:R-:W-:Y:S01]  /*3bf50*/  CS2R R2, SRZ ;  /* 0x0000000000027805 */ /* 0x000fe2000001ff00 */
[----:B--2---:R-:W-:-:S09]  /*3bf60*/  UISETP.NE.AND UP0, UPT, UR4, URZ, UPT ;  /* 0x000000ff0400728c */ /* 0x004fd2000bf05270 */
[----:B------:R-:W-:Y:S05]  /*3bf70*/  BRA.U UP0, `(.L_x_56) ;  /* 0x0000000100087547 */ /* 0x000fea000b800000 */
[----:B------:R-:W2:Y:S02]  /*3bf80*/  LDC.64 R2, c[0x0][0x3d8] ;  /* 0x0000f600ff027b82 */ /* 0x000ea40000000a00 */
[----:B--2---:R-:W5:Y:S02]  /*3bf90*/  LDG.E.64 R2, desc[UR8][R2.64] ;  /* 0x0000000802027981 */ /* 0x004f64000c1e1b00 */
.L_x_56:
[----:B-----5:R-:W-:-:S04]  /*3bfa0*/  IADD3 R2, P0, PT, R12, R2, RZ ;  /* 0x000000020c027210 */ /* 0x020fc80007f1e0ff */
[----:B------:R-:W-:-:S05]  /*3bfb0*/  LEA.HI.X.SX32 R3, R12, R3, 0x1, P0 ;  /* 0x000000030c037211 */ /* 0x000fca00000f0eff */
[----:B---3--:R2:W-:Y:S01]  /*3bfc0*/  STG.E.64 desc[UR8][R4.64], R2 ;  /* 0x0000000204007986 */ /* 0x0085e2000c101b08 */
[----:B------:R-:W-:Y:S05]  /*3bfd0*/  BRA `(.L_x_3) ;  /* 0x0000000000287947 */ /* 0x000fea0003800000 */
.L_x_55:
[----:B------:R-:W2:Y:S01]  /*3bfe0*/  LDCU.U8 UR4, c[0x0][0x3c0] ;  /* 0x00007800ff0477ac */ /* 0x000ea20008000000 */
[----:B-----5:R-:W3:Y:S01]  /*3bff0*/  LDC.64 R4, c[0x0][0x3e0] ;  /* 0x0000f800ff047b82 */ /* 0x020ee20000000a00 */
[----:B------:R-:W-:Y:S01]  /*3c000*/  CS2R R2, SRZ ;  /* 0x0000000000027805 */ /* 0x000fe2000001ff00 */
[----:B--2---:R-:W-:-:S09]  /*3c010*/  UISETP.NE.AND UP0, UPT, UR4, URZ, UPT ;  /* 0x000000ff0400728c */ /* 0x004fd2000bf05270 */
[----:B------:R-:W-:Y:S05]  /*3c020*/  BRA.U UP0, `(.L_x_57) ;  /* 0x0000000100087547 */ /* 0x000fea000b800000 */
[----:B------:R-:W2:Y:S02]  /*3c030*/  LDC.64 R2, c[0x0][0x3d8] ;  /* 0x0000f600ff027b82 */ /* 0x000ea40000000a00 */
[----:B--2---:R-:W5:Y:S02]  /*3c040*/  LDG.E.64 R2, desc[UR8][R2.64] ;  /* 0x0000000802027981 */ /* 0x004f64000c1e1b00 */
.L_x_57:
[----:B-----5:R-:W-:-:S04]  /*3c050*/  IADD3 R2, P0, PT, R12, R2, RZ ;  /* 0x000000020c027210 */ /* 0x020fc80007f1e0ff */
[----:B------:R-:W-:-:S05]  /*3c060*/  LEA.HI.X.SX32 R3, R12, R3, 0x1, P0 ;  /* 0x000000030c037211 */ /* 0x000fca00000f0eff */
[----:B---3--:R3:W-:Y:S04]  /*3c070*/  STG.E.64 desc[UR8][R4.64], R2 ;  /* 0x0000000204007986 */ /* 0x0087e8000c101b08 */
.L_x_3:
[----:B------:R-:W-:Y:S05]  /*3c080*/  BSYNC B0 ;  /* 0x0000000000007941 */ /* 0x000fea0003800000 */
.L_x_0:
[----:B0----5:R-:W0:Y:S01]  /*3c090*/  LDC.64 R10, c[0x0][0x3e8] ;  /* 0x0000fa00ff0a7b82 */ /* 0x021e220000000a00 */
[----:B--23--:R-:W2:Y:S01]  /*3c0a0*/  S2R R5, SR_CTAID.X ;  /* 0x0000000000057919 */ /* 0x00cea20000002500 */
[----:B------:R-:W3:Y:S06]  /*3c0b0*/  S2R R7, SR_TID.X ;  /* 0x0000000000077919 */ /* 0x000eec0000002100 */
[----:B------:R-:W4:Y:S01]  /*3c0c0*/  LDC R4, c[0x0][0x360] ;  /* 0x0000d800ff047b82 */ /* 0x000f220000000800 */
[----:B0-----:R-:W-:-:S07]  /*3c0d0*/  LOP3.LUT R0, R10, 0x7f, RZ, 0xc0, !PT ;  /* 0x0000007f0a007812 */ /* 0x001fce00078ec0ff */
[----:B------:R-:W-:Y:S01]  /*3c0e0*/  BAR.SYNC.DEFER_BLOCKING 0x0 ;  /* 0x0000000000007b1d */ /* 0x000fe20000010000 */
[C---:B------:R-:W-:Y:S02]  /*3c0f0*/  IADD3 R2, P1, PT, -R0.reuse, 0x80, RZ ;  /* 0x0000008000027810 */ /* 0x040fe40007f3e1ff */
[----:B------:R-:W-:-:S03]  /*3c100*/  ISETP.NE.U32.AND P0, PT, R0, RZ, PT ;  /* 0x000000ff0000720c */ /* 0x000fc60003f05070 */
[----:B------:R-:W-:Y:S01]  /*3c110*/  IMAD.X R3, RZ, RZ, -0x1, P1 ;  /* 0xffffffffff037424 */ /* 0x000fe200008e06ff */
[----:B------:R-:W-:Y:S01]  /*3c120*/  ISETP.NE.AND.EX P0, PT, RZ, RZ, PT, P0 ;  /* 0x000000ffff00720c */ /* 0x000fe20003f05300 */
[----:B---3--:R-:W-:-:S03]  /*3c130*/  IMAD.SHL.U32 R7, R7, 0x80, RZ ;  /* 0x0000008007077824 */ /* 0x008fc600078e00ff */
[----:B------:R-:W-:Y:S02]  /*3c140*/  SEL R2, R2, RZ, P0 ;  /* 0x000000ff02027207 */ /* 0x000fe40000000000 */
[----:B------:R-:W-:-:S03]  /*3c150*/  SEL R3, R3, RZ, P0 ;  /* 0x000000ff03037207 */ /* 0x000fc60000000000 */
[----:B--2---:R-:W-:-:S03]  /*3c160*/  IMAD.WIDE.U32 R8, R5, 0x17c880, R2 ;  /* 0x0017c88005087825 */ /* 0x004fc600078e0002 */
[----:B------:R-:W-:Y:S01]  /*3c170*/  IADD3 R6, P0, PT, R8, R10, RZ ;  /* 0x0000000a08067210 */ /* 0x000fe20007f1e0ff */
[----:B------:R-:W-:Y:S02]  /*3c180*/  IMAD.MOV.U32 R10, RZ, RZ, R7 ;  /* 0x000000ffff0a7224 */ /* 0x000fe400078e0007 */
[----:B------:R-:W-:Y:S01]  /*3c190*/  IMAD.MOV.U32 R8, RZ, RZ, RZ ;  /* 0x000000ffff087224 */ /* 0x000fe200078e00ff */
[----:B------:R-:W-:-:S04]  /*3c1a0*/  IADD3 R6, P1, PT, R6, -0x80, RZ ;  /* 0xffffff8006067810 */ /* 0x000fc80007f3e0ff */
[----:B------:R-:W-:Y:S01]  /*3c1b0*/  IADD3.X R9, PT, PT, R9, -0x1, R11, P1, P0 ;  /* 0xffffffff09097810 */ /* 0x000fe20000fe040b */
[----:B------:R-:W-:Y:S02]  /*3c1c0*/  IMAD.MOV.U32 R11, RZ, RZ, RZ ;  /* 0x000000ffff0b7224 */ /* 0x000fe400078e00ff */
[----:B----4-:R-:W-:-:S07]  /*3c1d0*/  IMAD.WIDE.U32 R10, R5, 0x17c880, R10 ;  /* 0x0017c880050a7825 */ /* 0x010fce00078e000a */
.L_x_62:
[----:B------:R-:W-:-:S04]  /*3c1e0*/  ISETP.NE.U32.AND P0, PT, R0, RZ, PT ;  /* 0x000000ff0000720c */ /* 0x000fc80003f05070 */
[----:B------:R-:W-:-:S13]  /*3c1f0*/  ISETP.NE.AND.EX P0, PT, RZ, RZ, PT, P0 ;  /* 0x000000ffff00720c */ /* 0x000fda0003f05300 */
[----:B------:R-:W-:Y:S05]  /*3c200*/  @P0 BRA `(.L_x_58) ;  /* 0x0000000400000947 */ /* 0x000fea0003800000 */
[----:B------:R-:W0:Y:S01]  /*3c210*/  LDC.64 R12, c[0x0][0x3e8] ;  /* 0x0000fa00ff0c7b82 */ /* 0x000e220000000a00 */
[----:B------:R-:W-:Y:S01]  /*3c220*/  IADD3 R16, P0, PT, R7, R6, RZ ;  /* 0x0000000607107210 */ /* 0x000fe20007f1e0ff */
[----:B------:R-:W2:Y:S01]  /*3c230*/  LDCU.64 UR4, c[0x0][0x3e8] ;  /* 0x00007d00ff0477ac */ /* 0x000ea20008000a00 */
[----:B------:R-:W-:Y:S03]  /*3c240*/  BSSY.RECONVERGENT B0, `(.L_x_59) ;  /* 0x0000028000007945 */ /* 0x000fe60003800200 */
[----:B------:R-:W-:Y:S02]  /*3c250*/  IMAD.X R17, R8, 0x1, R9, P0 ;  /* 0x0000000108117824 */ /* 0x000fe400000e0609 */
[----:B0-----:R-:W-:-:S03]  /*3c260*/  IMAD.WIDE.U32 R14, R5, 0x17c880, R12 ;  /* 0x0017c880050e7825 */ /* 0x001fc600078e000c */
[----:B------:R-:W-:-:S04]  /*3c270*/  IADD3 R13, P1, P2, -R0, R14, R7 ;  /* 0x0000000e000d7210 */ /* 0x000fc80007a3e107 */
[----:B------:R-:W-:Y:S02]  /*3c280*/  IADD3.X R12, PT, PT, R15, -0x1, R8, P1, P2 ;  /* 0xffffffff0f0c7810 */ /* 0x000fe40000fe4408 */
[----:B------:R-:W-:Y:S02]  /*3c290*/  ISETP.GE.U32.AND P0, PT, R16, R13, PT ;  /* 0x0000000d1000720c */ /* 0x000fe40003f06070 */
[----:B--2---:R-:W-:Y:S02]  /*3c2a0*/  IADD3 R14, P2, P4, R10, UR4, R2 ;  /* 0x000000040a0e7c10 */ /* 0x004fe4000fc5e002 */
[----:B------:R-:W-:Y:S02]  /*3c2b0*/  ISETP.GE.U32.AND.EX P0, PT, R17, R12, PT, P0 ;  /* 0x0000000c1100720c */ /* 0x000fe40003f06100 */
[----:B------:R-:W-:-:S11]  /*3c2c0*/  IADD3.X R15, PT, PT, R11, UR5, R3, P2, P4 ;  /* 0x000000050b0f7c10 */ /* 0x000fd600097e8403 */
[----:B------:R-:W-:Y:S01]  /*3c2d0*/  @P0 IADD3 R16, P1, PT, R16, 0x80, RZ ;  /* 0x0000008010100810 */ /* 0x000fe20007f3e0ff */
[----:B------:R-:W-:-:S03]  /*3c2e0*/  @P0 IMAD.MOV.U32 R11, RZ, RZ, R15 ;  /* 0x000000ffff0b0224 */ /* 0x000fc600078e000f */
[----:B------:R-:W-:Y:S01]  /*3c2f0*/  IADD3 R10, P3, PT, -R16, R13, RZ ;  /* 0x0000000d100a7210 */ /* 0x000fe20007f7e1ff */
[----:B------:R-:W-:Y:S01]  /*3c300*/  @P0 IMAD.X R17, RZ, RZ, R17, P1 ;  /* 0x000000ffff110224 */ /* 0x000fe200008e0611 */
[----:B------:R-:W-:Y:S02]  /*3c310*/  ISETP.GT.U32.AND P1, PT, R13, R16, PT ;  /* 0x000000100d00720c */ /* 0x000fe40003f24070 */
[----:B------:R-:W-:Y:S01]  /*3c320*/  ISETP.LE.U32.AND P2, PT, R10, 0x180, PT ;  /* 0x000001800a00780c */ /* 0x000fe20003f43070 */
[----:B------:R-:W-:Y:S01]  /*3c330*/  @P0 IMAD.MOV.U32 R10, RZ, RZ, R14 ;  /* 0x000000ffff0a0224 */ /* 0x000fe200078e000e */
[C---:B------:R-:W-:Y:S01]  /*3c340*/  ISETP.GT.U32.AND.EX P1, PT, R12.reuse, R17, PT, P1 ;  /* 0x000000110c00720c */ /* 0x040fe20003f24110 */
[----:B------:R-:W-:Y:S01]  /*3c350*/  IMAD.X R18, R12, 0x1, ~R17, P3 ;  /* 0x000000010c127824 */ /* 0x000fe200018e0e11 */
[----:B------:R-:W-:Y:S02]  /*3c360*/  @P0 IADD3 R14, P3, PT, R14, 0x80, RZ ;  /* 0x000000800e0e0810 */ /* 0x000fe40007f7e0ff */
[----:B------:R0:W-:Y:S02]  /*3c370*/  @P0 CCTL.E.RML2 [R10] ;  /* 0x000000000a00098f */ /* 0x0001e40005800100 */
[----:B------:R-:W-:Y:S01]  /*3c380*/  ISETP.LE.U32.OR.EX P2, PT, R18, RZ, !P1, P2 ;  /* 0x000000ff1200720c */ /* 0x000fe20004f43520 */
[----:B------:R-:W-:Y:S01]  /*3c390*/  @P0 IMAD.X R15, RZ, RZ, R15, P3 ;  /* 0x000000ffff0f0224 */ /* 0x000fe200018e060f */
[----:B------:R-:W-:-:S11]  /*3c3a0*/  PLOP3.LUT P1, PT, P0, PT, PT, 0x8, 0x80 ;  /* 0x000000000080781c */ /* 0x000fd6000072e170 */
[----:B0-----:R-:W-:Y:S05]  /*3c3b0*/  @P2 BRA `(.L_x_60) ;  /* 0x0000000000402947 */ /* 0x001fea0003800000 */
[----:B------:R-:W-:Y:S02]  /*3c3c0*/  IADD3 R19, P0, PT, R13, -0x180, RZ ;  /* 0xfffffe800d137810 */ /* 0x000fe40007f1e0ff */
[----:B------:R-:W-:Y:S02]  /*3c3d0*/  PLOP3.LUT P1, PT, PT, PT, PT, 0x8, 0x80 ;  /* 0x000000000080781c */ /* 0x000fe40003f2e170 */
[----:B------:R-:W-:-:S11]  /*3c3e0*/  IADD3.X R18, PT, PT, R12, -0x1, RZ, P0, !PT ;  /* 0xffffffff0c127810 */ /* 0x000fd600007fe4ff */
.L_x_61:
[----:B------:R-:W-:Y:S01]  /*3c3f0*/  IMAD.MOV.U32 R10, RZ, RZ, R14 ;  /* 0x000000ffff0a7224 */ /* 0x000fe200078e000e */
[----:B------:R-:W-:Y:S01]  /*3c400*/  IADD3 R16, P0, PT, R16, 0x200, RZ ;  /* 0x0000020010107810 */ /* 0x000fe20007f1e0ff */
[----:B------:R-:W-:-:S03]  /*3c410*/  IMAD.MOV.U32 R11, RZ, RZ, R15 ;  /* 0x000000ffff0b7224 */ /* 0x000fc600078e000f */
[----:B------:R-:W-:Y:S01]  /*3c420*/  IADD3 R14, P2, PT, R10, 0x200, RZ ;  /* 0x000002000a0e7810 */ /* 0x000fe20007f5e0ff */
[----:B------:R-:W-:Y:S01]  /*3c430*/  IMAD.X R17, RZ, RZ, R17, P0 ;  /* 0x000000ffff117224 */ /* 0x000fe200000e0611 */
[----:B------:R0:W-:Y:S04]  /*3c440*/  CCTL.E.RML2 [R10] ;  /* 0x000000000a00798f */ /* 0x0001e80005800100 */
[----:B------:R0:W-:Y:S04]  /*3c450*/  CCTL.E.RML2 [R10+0x80] ;  /* 0x000000800a00798f */ /* 0x0001e80005800100 */
[----:B------:R0:W-:Y:S04]  /*3c460*/  CCTL.E.RML2 [R10+0x100] ;  /* 0x000001000a00798f */ /* 0x0001e80005800100 */
[----:B------:R0:W-:Y:S01]  /*3c470*/  CCTL.E.RML2 [R10+0x180] ;  /* 0x000001800a00798f */ /* 0x0001e20005800100 */
[----:B------:R-:W-:Y:S01]  /*3c480*/  ISETP.GE.U32.AND P0, PT, R16, R19, PT ;  /* 0x000000131000720c */ /* 0x000fe20003f06070 */
[----:B------:R-:W-:-:S03]  /*3c490*/  IMAD.X R15, RZ, RZ, R11, P2 ;  /* 0x000000ffff0f7224 */ /* 0x000fc600010e060b */
[----:B------:R-:W-:-:S13]  /*3c4a0*/  ISETP.GE.U32.AND.EX P0, PT, R17, R18, PT, P0 ;  /* 0x000000121100720c */ /* 0x000fda0003f06100 */
[----:B0-----:R-:W-:Y:S05]  /*3c4b0*/  @!P0 BRA `(.L_x_61) ;  /* 0xfffffffc00cc8947 */ /* 0x001fea000383ffff */
.L_x_60:
[----:B------:R-:W-:Y:S05]  /*3c4c0*/  BSYNC.RECONVERGENT B0 ;  /* 0x0000000000007941 */ /* 0x000fea0003800200 */
.L_x_59:
[----:B------:R-:W-:Y:S02]  /*3c4d0*/  IADD3 R10, P3, PT, -R16, R13, RZ ;  /* 0x0000000d100a7210 */ /* 0x000fe40007f7e1ff */
[----:B------:R-:W-:Y:S02]  /*3c4e0*/  ISETP.GT.U32.AND P2, PT, R13, R16, PT ;  /* 0x000000100d00720c */ /* 0x000fe40003f44070 */
[----:B------:R-:W-:Y:S01]  /*3c4f0*/  ISETP.LE.U32.AND P0, PT, R10, 0x80, PT ;  /* 0x000000800a00780c */ /* 0x000fe20003f03070 */
[C---:B------:R-:W-:Y:S01]  /*3c500*/  IMAD.X R10, R12.reuse, 0x1, ~R17, P3 ;  /* 0x000000010c0a7824 */ /* 0x040fe200018e0e11 */
[----:B------:R-:W-:-:S04]  /*3c510*/  ISETP.GT.U32.AND.EX P2, PT, R12, R17, PT, P2 ;  /* 0x000000110c00720c */ /* 0x000fc80003f44120 */
[----:B------:R-:W-:-:S13]  /*3c520*/  ISETP.LE.U32.OR.EX P0, PT, R10, RZ, !P2, P0 ;  /* 0x000000ff0a00720c */ /* 0x000fda0005703500 */
[----:B------:R-:W-:Y:S01]  /*3c530*/  @!P0 IADD3 R16, P3, PT, R16, 0x100, RZ ;  /* 0x0000010010108810 */ /* 0x000fe20007f7e0ff */
[----:B------:R-:W-:Y:S01]  /*3c540*/  @!P0 IMAD.MOV.U32 R10, RZ, RZ, R14 ;  /* 0x000000ffff0a8224 */ /* 0x000fe200078e000e */
[----:B------:R-:W-:Y:S01]  /*3c550*/  @!P0 PLOP3.LUT P1, PT, PT, PT, PT, 0x8, 0x80 ;  /* 0x000000000080881c */ /* 0x000fe20003f2e170 */
[----:B------:R-:W-:Y:S01]  /*3c560*/  @!P0 IMAD.MOV.U32 R11, RZ, RZ, R15 ;  /* 0x000000ffff0b8224 */ /* 0x000fe200078e000f */
[----:B------:R-:W-:Y:S01]  /*3c570*/  ISETP.LT.U32.AND P2, PT, R16, R13, PT ;  /* 0x0000000d1000720c */ /* 0x000fe20003f41070 */
[----:B------:R-:W-:Y:S01]  /*3c580*/  @!P0 IMAD.X R17, RZ, RZ, R17, P3 ;  /* 0x000000ffff118224 */ /* 0x000fe200018e0611 */
[----:B------:R-:W-:Y:S02]  /*3c590*/  @!P0 IADD3 R14, P3, PT, R14, 0x100, RZ ;  /* 0x000001000e0e8810 */ /* 0x000fe40007f7e0ff */
[----:B------:R0:W-:Y:S02]  /*3c5a0*/  @!P0 CCTL.E.RML2 [R10] ;  /* 0x000000000a00898f */ /* 0x0001e40005800100 */
[----:B------:R-:W-:Y:S01]  /*3c5b0*/  ISETP.LT.U32.OR.EX P1, PT, R17, R12, P1, P2 ;  /* 0x0000000c1100720c */ /* 0x000fe20000f21520 */
[----:B------:R-:W-:Y:S01]  /*3c5c0*/  @!P0 IMAD.X R15, RZ, RZ, R15, P3 ;  /* 0x000000ffff0f8224 */ /* 0x000fe200018e060f */
[----:B------:R0:W-:Y:S02]  /*3c5d0*/  @!P0 CCTL.E.RML2 [R10+0x80] ;  /* 0x000000800a00898f */ /* 0x0001e40005800100 */
[----:B0-----:R-:W-:-:S02]  /*3c5e0*/  IMAD.MOV.U32 R10, RZ, RZ, R14 ;  /* 0x000000ffff0a7224 */ /* 0x001fc400078e000e */
[----:B------:R-:W-:-:S07]  /*3c5f0*/  IMAD.MOV.U32 R11, RZ, RZ, R15 ;  /* 0x000000ffff0b7224 */ /* 0x000fce00078e000f */
[----:B------:R0:W-:Y:S02]  /*3c600*/  @P1 CCTL.E.RML2 [R10] ;  /* 0x000000000a00198f */ /* 0x0001e40005800100 */
.L_x_58:
[----:B------:R-:W-:-:S05]  /*3c610*/  LEA R7, P0, R4, R7, 0x7 ;  /* 0x0000000704077211 */ /* 0x000fca00078038ff */
[----:B------:R-:W-:Y:S01]  /*3c620*/  IMAD.X R8, RZ, RZ, R8, P0 ;  /* 0x000000ffff087224 */ /* 0x000fe200000e0608 */
[----:B------:R-:W-:Y:S01]  /*3c630*/  ISETP.GE.U32.AND P0, PT, R7, 0x17c880, PT ;  /* 0x0017c8800700780c */ /* 0x000fe20003f06070 */
[----:B0-----:R-:W-:Y:S02]  /*3c640*/  IMAD.MOV.U32 R10, RZ, RZ, R7 ;  /* 0x000000ffff0a7224 */ /* 0x001fe400078e0007 */
[----:B------:R-:W-:Y:S01]  /*3c650*/  IMAD.MOV.U32 R11, RZ, RZ, R8 ;  /* 0x000000ffff0b7224 */ /* 0x000fe200078e0008 */
[----:B------:R-:W-:Y:S01]  /*3c660*/  ISETP.GE.U32.AND.EX P0, PT, R8, RZ, PT, P0 ;  /* 0x000000ff0800720c */ /* 0x000fe20003f06100 */
[----:B------:R-:W-:-:S12]  /*3c670*/  IMAD.WIDE.U32 R10, R5, 0x17c880, R10 ;  /* 0x0017c880050a7825 */ /* 0x000fd800078e000a */
[----:B------:R-:W-:Y:S05]  /*3c680*/  @!P0 BRA `(.L_x_62) ;  /* 0xfffffff800d48947 */ /* 0x000fea000383ffff */
[----:B------:R-:W-:Y:S05]  /*3c690*/  EXIT ;  /* 0x000000000000794d */ /* 0x000fea0003800000 */
.L_x_8:
[----:B------:R-:W-:Y:S01]  /*3c6a0*/  BSSY B1, `(.L_x_63) ;  /* 0x0000006000017945 */ /* 0x000fe20003800000 */
[----:B------:R-:W-:Y:S01]  /*3c6b0*/  PLOP3.LUT P0, PT, P0, PT, PT, 0x8, 0x80 ;  /* 0x000000000080781c */ /* 0x000fe2000070e170 */
[----:B------:R-:W-:-:S12]  /*3c6c0*/  IMAD.MOV.U32 R2, RZ, RZ, -0x1 ;  /* 0xffffffffff027424 */ /* 0x000fd800078e00ff */
[----:B--2--5:R-:W-:Y:S05]  /*3c6d0*/  WARPSYNC.COLLECTIVE R2, `(.L_x_64) ;  /* 0x0000000002087348 */ /* 0x024fea0003c00000 */
[----:B------:R-:W-:Y:S01]  /*3c6e0*/  VOTE.ANY P0, P0 ;  /* 0x0000000000ff7806 */ /* 0x000fe20000000100 */
[----:B--2--5:R-:W-:-:S12]  /*3c6f0*/  ENDCOLLECTIVE ;  /* 0x000000000000791b */ /* 0x024fd80003800000 */
.L_x_64:
[----:B------:R-:W-:Y:S05]  /*3c700*/  BSYNC B1 ;  /* 0x0000000000017941 */ /* 0x000fea0003800000 */
.L_x_63:
[----:B------:R-:W-:Y:S05]  /*3c710*/  BRA `(.L_x_65) ;  /* 0xfffffd9800487947 */ /* 0x000fea000383ffff */
.L_x_12:
[----:B------:R-:W-:Y:S01]  /*3c720*/  BSSY B1, `(.L_x_66) ;  /* 0x0000006000017945 */ /* 0x000fe20003800000 */
[----:B------:R-:W-:Y:S01]  /*3c730*/  PLOP3.LUT P0, PT, P0, PT, PT, 0x8, 0x80 ;  /* 0x000000000080781c */ /* 0x000fe2000070e170 */
[----:B------:R-:W-:-:S12]  /*3c740*/  IMAD.MOV.U32 R2, RZ, RZ, -0x1 ;  /* 0xffffffffff027424 */ /* 0x000fd800078e00ff */
[----:B--2--5:R-:W-:Y:S05]  /*3c750*/  WARPSYNC.COLLECTIVE R2, `(.L_x_67) ;  /* 0x0000000002087348 */ /* 0x024fea0003c00000 */
[----:B------:R-:W-:Y:S01]  /*3c760*/  VOTE.ANY P0, P0 ;  /* 0x0000000000ff7806 */ /* 0x000fe20000000100 */
[----:B--2--5:R-:W-:-:S12]  /*3c770*/  ENDCOLLECTIVE ;  /* 0x000000000000791b */ /* 0x024fd80003800000 */
.L_x_67:
[----:B------:R-:W-:Y:S05]  /*3c780*/  BSYNC B1 ;  /* 0x0000000000017941 */ /* 0x000fea0003800000 */
.L_x_66:
[----:B------:R-:W-:Y:S05]  /*3c790*/  BRA `(.L_x_68) ;  /* 0xfffffd9800607947 */ /* 0x000fea000383ffff */
.L_x_14:
[----:B------:R-:W0:Y:S01]  /*3c7a0*/  S2R R3, SR_GEMASK ;  /* 0x0000000000037919 */ /* 0x000e220000003c00 */
[----:B------:R-:W-:Y:S01]  /*3c7b0*/  BSSY B1, `(.L_x_69) ;  /* 0x0000007000017945 */ /* 0x000fe20003800000 */
[----:B------:R-:W-:Y:S01]  /*3c7c0*/  ISETP.NE.AND P0, PT, R4, 0x65, PT ;  /* 0x000000650400780c */ /* 0x000fe20003f05270 */
[----:B------:R-:W-:Y:S01]  /*3c7d0*/  IMAD.MOV.U32 R2, RZ, RZ, -0x1 ;  /* 0xffffffffff027424 */ /* 0x000fe200078e00ff */
[----:B------:R-:W-:-:S13]  /*3c7e0*/  PLOP3.LUT P1, PT, P1, PT, PT, 0x8, 0x80 ;  /* 0x000000000080781c */ /* 0x000fda0000f2e170 */
[----:B0----5:R-:W-:Y:S05]  /*3c7f0*/  WARPSYNC.COLLECTIVE R2, `(.L_x_70) ;  /* 0x0000000002087348 */ /* 0x021fea0003c00000 */
[----:B------:R-:W-:Y:S01]  /*3c800*/  VOTE.ANY R2, PT, P1 ;  /* 0x0000000000027806 */ /* 0x000fe200008e0100 */
[----:B0----5:R-:W-:Y:S06]  /*3c810*/  ENDCOLLECTIVE ;  /* 0x000000000000791b */ /* 0x021fec0003800000 */
.L_x_70:
[----:B------:R-:W-:Y:S05]  /*3c820*/  BSYNC B1 ;  /* 0x0000000000017941 */ /* 0x000fea0003800000 */
.L_x_69:
[----:B------:R-:W-:Y:S01]  /*3c830*/  LOP3.LUT R2, R2, 0x80000000, R3, 0xec, !PT ;  /* 0x8000000002027812 */ /* 0x000fe200078eec03 */
[----:B------:R-:W-:Y:S02]  /*3c840*/  IMAD.MOV.U32 R25, RZ, RZ, R5 ;  /* 0x000000ffff197224 */ /* 0x000fe400078e0005 */
[----:B------:R-:W-:Y:S02]  /*3c850*/  IMAD.MOV.U32 R17, RZ, RZ, 0x1 ;  /* 0x00000001ff117424 */ /* 0x000fe400078e00ff */
[----:B------:R-:W-:-:S05]  /*3c860*/  VIADD R3, R2, 0xffffffff ;  /* 0xffffffff02037836 */ /* 0x000fca0000000000 */
[----:B------:R-:W-:-:S04]  /*3c870*/  LOP3.LUT R2, R2, R3, RZ, 0xc, !PT ;  /* 0x0000000302027212 */ /* 0x000fc800078e0cff */
[----:B------:R0:W1:Y:S02]  /*3c880*/  POPC R3, R2 ;  /* 0x0000000200037309 */ /* 0x0000640000000000 */
[----:B0-----:R-:W-:Y:S02]  /*3c890*/  IMAD.MOV.U32 R2, RZ, RZ, -0x1 ;  /* 0xffffffffff027424 */ /* 0x001fe400078e00ff */
[----:B-1----:R-:W-:-:S07]  /*3c8a0*/  IMAD.MOV.U32 R16, RZ, RZ, R3 ;  /* 0x000000ffff107224 */ /* 0x002fce00078e0003 */
[----:B------:R-:W-:Y:S05]  /*3c8b0*/  WARPSYNC.COLLECTIVE R2, `(.L_x_71) ;  /* 0x0000000002087348 */ /* 0x000fea0003c00000 */
[----:B------:R0:W1:Y:S02]  /*3c8c0*/  SHFL.DOWN P1, R26, R25, R17, R16 ;  /* 0x08000011191a7389 */ /* 0x0000640000020010 */
[----:B01----:R-:W-:Y:S05]  /*3c8d0*/  ENDCOLLECTIVE ;  /* 0x000000000000791b */ /* 0x003fea0003800000 */
.L_x_71:
[----:B------:R-:W-:Y:S02]  /*3c8e0*/  VIADD R2, R0, 0x2 ;  /* 0x0000000200027836 */ /* 0x000fe40000000000 */
[----:B------:R-:W-:-:S03]  /*3c8f0*/  IMAD.MOV.U32 R17, RZ, RZ, 0x2 ;  /* 0x00000002ff117424 */ /* 0x000fc600078e00ff */
[-C--:B------:R-:W-:Y:S01]  /*3c900*/  ISETP.GT.AND P2, PT, R2, R3.reuse, PT ;  /* 0x000000030200720c */ /* 0x080fe20003f44270 */
[----:B------:R-:W-:Y:S01]  /*3c910*/  IMAD.MOV.U32 R2, RZ, RZ, -0x1 ;  /* 0xffffffffff027424 */ /* 0x000fe200078e00ff */
[----:B------:R-:W-:-:S04]  /*3c920*/  ISETP.GE.AND P1, PT, R0, R3, PT ;  /* 0x000000030000720c */ /* 0x000fc80003f26270 */
[----:B------:R-:W-:-:S05]  /*3c930*/  SEL R26, R26, RZ, !P1 ;  /* 0x000000ff1a1a7207 */ /* 0x000fca0004800000 */
[----:B------:R-:W-:-:S04]  /*3c940*/  IMAD.IADD R5, R26, 0x1, R5 ;  /* 0x000000011a057824 */ /* 0x000fc800078e0205 */
[----:B------:R-:W-:-:S07]  /*3c950*/  IMAD.MOV.U32 R25, RZ, RZ, R5 ;  /* 0x000000ffff197224 */ /* 0x000fce00078e0005 */
[----:B------:R-:W-:Y:S05]  /*3c960*/  WARPSYNC.COLLECTIVE R2, `(.L_x_72) ;  /* 0x0000000002087348 */ /* 0x000fea0003c00000 */
[----:B------:R0:W1:Y:S02]  /*3c970*/  SHFL.DOWN P1, R26, R25, R17, R16 ;  /* 0x08000011191a7389 */ /* 0x0000640000020010 */
[----:B01----:R-:W-:Y:S05]  /*3c980*/  ENDCOLLECTIVE ;  /* 0x000000000000791b */ /* 0x003fea0003800000 */
.L_x_72:
[----:B------:R-:W-:Y:S02]  /*3c990*/  VIADD R2, R0, 0x4 ;  /* 0x0000000400027836 */ /* 0x000fe40000000000 */
[----:B------:R-:W-:Y:S01]  /*3c9a0*/  IMAD.MOV.U32 R17, RZ, RZ, 0x4 ;  /* 0x00000004ff117424 */ /* 0x000fe200078e00ff */
[----:B------:R-:W-:Y:S02]  /*3c9b0*/  SEL R26, R26, RZ, !P2 ;  /* 0x000000ff1a1a7207 */ /* 0x000fe40005000000 */
[----:B------:R-:W-:Y:S01]  /*3c9c0*/  ISETP.GT.AND P2, PT, R2, R3, PT ;  /* 0x000000030200720c */ /* 0x000fe20003f44270 */
[----:B------:R-:W-:Y:S02]  /*3c9d0*/  IMAD.MOV.U32 R2, RZ, RZ, -0x1 ;  /* 0xffffffffff027424 */ /* 0x000fe400078e00ff */
[----:B------:R-:W-:-:S04]  /*3c9e0*/  IMAD.IADD R5, R5, 0x1, R26 ;  /* 0x0000000105057824 */ /* 0x000fc800078e021a */
[----:B------:R-:W-:-:S07]  /*3c9f0*/  IMAD.MOV.U32 R25, RZ, RZ, R5 ;  /* 0x000000ffff197224 */ /* 0x000fce00078e0005 */
[----:B------:R-:W-:Y:S05]  /*3ca00*/  WARPSYNC.COLLECTIVE R2, `(.L_x_73) ;  /* 0x0000000002087348 */ /* 0x000fea0003c00000 */
[----:B------:R0:W1:Y:S02]  /*3ca10*/  SHFL.DOWN P1, R26, R25, R17, R16 ;  /* 0x08000011191a7389 */ /* 0x0000640000020010 */
[----:B01----:R-:W-:Y:S05]  /*3ca20*/  ENDCOLLECTIVE ;  /* 0x000000000000791b */ /* 0x003fea0003800000 */
.L_x_73:
        /* <DEDUP_REMOVED lines=10> */
.L_x_74:
[----:B------:R-:W-:Y:S01]  /*3cad0*/  IMAD.MOV.U32 R17, RZ, RZ, 0x10 ;  /* 0x00000010ff117424 */ /* 0x000fe200078e00ff */
[----:B------:R-:W-:-:S05]  /*3cae0*/  SEL R26, R26, RZ, !P2 ;  /* 0x000000ff1a1a7207 */ /* 0x000fca0005000000 */
[----:B------:R-:W-:-:S04]  /*3caf0*/  IMAD.IADD R5, R5, 0x1, R26 ;  /* 0x0000000105057824 */ /* 0x000fc800078e021a */
[----:B------:R-:W-:-:S07]  /*3cb00*/  IMAD.MOV.U32 R25, RZ, RZ, R5 ;  /* 0x000000ffff197224 */ /* 0x000fce00078e0005 */
[----:B------:R-:W-:Y:S05]  /*3cb10*/  WARPSYNC.COLLECTIVE R2, `(.L_x_75) ;  /* 0x0000000002087348 */ /* 0x000fea0003c00000 */
[----:B------:R0:W1:Y:S02]  /*3cb20*/  SHFL.DOWN P1, R26, R25, R17, R16 ;  /* 0x08000011191a7389 */ /* 0x0000640000020010 */
[----:B01----:R-:W-:Y:S05]  /*3cb30*/  ENDCOLLECTIVE ;  /* 0x000000000000791b */ /* 0x003fea0003800000 */
.L_x_75:
[----:B------:R-:W-:-:S05]  /*3cb40*/  VIADD R2, R0, 0x10 ;  /* 0x0000001000027836 */ /* 0x000fca0000000000 */
[----:B------:R-:W-:Y:S01]  /*3cb50*/  ISETP.GT.AND P1, PT, R2, R3, PT ;  /* 0x000000030200720c */ /* 0x000fe20003f24270 */
[----:B------:R-:W-:-:S03]  /*3cb60*/  IMAD.MOV.U32 R2, RZ, RZ, -0x1 ;  /* 0xffffffffff027424 */ /* 0x000fc600078e00ff */
[----:B------:R-:W-:-:S09]  /*3cb70*/  SEL R3, R26, RZ, !P1 ;  /* 0x000000ff1a037207 */ /* 0x000fd20004800000 */
[----:B------:R-:W-:Y:S05]  /*3cb80*/  WARPSYNC.COLLECTIVE R2, `(.L_x_76) ;  /* 0x0000000002087348 */ /* 0x000fea0003c00000 */
[----:B------:R-:W-:Y:S01]  /*3cb90*/  VOTE.ALL P0, P0 ;  /* 0x0000000000ff7806 */ /* 0x000fe20000000000 */
[----:B------:R-:W-:-:S12]  /*3cba0*/  ENDCOLLECTIVE ;  /* 0x000000000000791b */ /* 0x000fd80003800000 */
.L_x_76:
[----:B------:R-:W-:Y:S02]  /*3cbb0*/  IMAD.IADD R3, R5, 0x1, R3 ;  /* 0x0000000105037824 */ /* 0x000fe400078e0203 */
[----:B------:R-:W0:Y:S02]  /*3cbc0*/  LDC.64 R4, c[0x0][0x3a0] ;  /* 0x0000e800ff047b82 */ /* 0x000e240000000a00 */
[----:B0-----:R-:W-:-:S05]  /*3cbd0*/  IADD3 R4, P1, PT, R4, 0x100, RZ ;  /* 0x0000010004047810 */ /* 0x001fca0007f3e0ff */
[----:B------:R-:W-:Y:S01]  /*3cbe0*/  IMAD.X R5, RZ, RZ, R5, P1 ;  /* 0x000000ffff057224 */ /* 0x000fe200008e0605 */
[----:B------:R-:W-:Y:S07]  /*3cbf0*/  BRA `(.L_x_77) ;  /* 0xfffffd9800007947 */ /* 0x000fee000383ffff */
.L_x_16:
[----:B------:R-:W-:Y:S01]  /*3cc00*/  BSSY B1, `(.L_x_78) ;  /* 0x0000006000017945 */ /* 0x000fe20003800000 */
[----:B------:R-:W-:Y:S01]  /*3cc10*/  PLOP3.LUT P0, PT, P0, PT, PT, 0x8, 0x80 ;  /* 0x000000000080781c */ /* 0x000fe2000070e170 */
[----:B------:R-:W-:-:S12]  /*3cc20*/  IMAD.MOV.U32 R2, RZ, RZ, -0x1 ;  /* 0xffffffffff027424 */ /* 0x000fd800078e00ff */
[----:B-----5:R-:W-:Y:S05]  /*3cc30*/  WARPSYNC.COLLECTIVE R2, `(.L_x_79) ;  /* 0x0000000002087348 */ /* 0x020fea0003c00000 */
[----:B------:R-:W-:Y:S01]  /*3cc40*/  VOTE.ANY P0, P0 ;  /* 0x0000000000ff7806 */ /* 0x000fe20000000100 */
[----:B-----5:R-:W-:-:S12]  /*3cc50*/  ENDCOLLECTIVE ;  /* 0x000000000000791b */ /* 0x020fd80003800000 */
.L_x_79:
[----:B------:R-:W-:Y:S05]  /*3cc60*/  BSYNC B1 ;  /* 0x0000000000017941 */ /* 0x000fea0003800000 */
.L_x_78:
[----:B------:R-:W-:Y:S05]  /*3cc70*/  BRA `(.L_x_80) ;  /* 0xfffffd9800047947 */ /* 0x000fea000383ffff */
.L_x_20:
[----:B------:R-:W-:Y:S01]  /*3cc80*/  BSSY B1, `(.L_x_81) ;  /* 0x0000006000017945 */ /* 0x000fe20003800000 */
[----:B------:R-:W-:Y:S01]  /*3cc90*/  PLOP3.LUT P0, PT, P0, PT, PT, 0x8, 0x80 ;  /* 0x000000000080781c */ /* 0x000fe2000070e170 */
[----:B------:R-:W-:-:S12]  /*3cca0*/  IMAD.MOV.U32 R2, RZ, RZ, -0x1 ;  /* 0xffffffffff027424 */ /* 0x000fd800078e00ff */
[----:B-----5:R-:W-:Y:S05]  /*3ccb0*/  WARPSYNC.COLLECTIVE R2, `(.L_x_82) ;  /* 0x0000000002087348 */ /* 0x020fea0003c00000 */
[----:B------:R-:W-:Y:S01]  /*3ccc0*/  VOTE.ANY P0, P0 ;  /* 0x0000000000ff7806 */ /* 0x000fe20000000100 */
[----:B-----5:R-:W-:-:S12]  /*3ccd0*/  ENDCOLLECTIVE ;  /* 0x000000000000791b */ /* 0x020fd80003800000 */
.L_x_82:
[----:B------:R-:W-:Y:S05]  /*3cce0*/  BSYNC B1 ;  /* 0x0000000000017941 */ /* 0x000fea0003800000 */
.L_x_81:
[----:B------:R-:W-:Y:S05]  /*3ccf0*/  BRA `(.L_x_83) ;  /* 0xfffffd9800207947 */ /* 0x000fea000383ffff */
.L_x_22:
[----:B------:R-:W-:Y:S01]  /*3cd00*/  BSSY B1, `(.L_x_84) ;  /* 0x0000006000017945 */ /* 0x000fe20003800000 */
[----:B------:R-:W-:Y:S01]  /*3cd10*/  PLOP3.LUT P1, PT, P0, PT, PT, 0x8, 0x80 ;  /* 0x000000000080781c */ /* 0x000fe2000072e170 */
[----:B------:R-:W-:-:S12]  /*3cd20*/  IMAD.MOV.U32 R2, RZ, RZ, -0x1 ;  /* 0xffffffffff027424 */ /* 0x000fd800078e00ff */
[----:B-----5:R-:W-:Y:S05]  /*3cd30*/  WARPSYNC.COLLECTIVE R2, `(.L_x_85) ;  /* 0x0000000002087348 */ /* 0x020fea0003c00000 */
[----:B------:R-:W-:Y:S01]  /*3cd40*/  VOTE.ANY R2, PT, P1 ;  /* 0x0000000000027806 */ /* 0x000fe200008e0100 */
[----:B-----5:R-:W-:Y:S06]  /*3cd50*/  ENDCOLLECTIVE ;  /* 0x000000000000791b */ /* 0x020fec0003800000 */
.L_x_85:
[----:B------:R-:W-:Y:S05]  /*3cd60*/  BSYNC B1 ;  /* 0x0000000000017941 */ /* 0x000fea0003800000 */
.L_x_84:
[----:B------:R-:W0:Y:S01]  /*3cd70*/  S2R R16, SR_GEMASK ;  /* 0x0000000000107919 */ /* 0x000e220000003c00 */
[----:B------:R-:W-:Y:S02]  /*3cd80*/  IMAD.MOV.U32 R17, RZ, RZ, 0x1 ;  /* 0x00000001ff117424 */ /* 0x000fe400078e00ff */
[----:B------:R-:W-:Y:S01]  /*3cd90*/  VIADD R18, R18, 0xffffffe0 ;  /* 0xffffffe012127836 */ /* 0x000fe20000000000 */
[----:B0-----:R-:W-:-:S05]  /*3cda0*/  LOP3.LUT R2, R2, 0x80000000, R16, 0xec, !PT ;  /* 0x8000000002027812 */ /* 0x001fca00078eec10 */
[----:B------:R-:W-:-:S05]  /*3cdb0*/  VIADD R16, R2, 0xffffffff ;  /* 0xffffffff02107836 */ /* 0x000fca0000000000 */
[----:B------:R-:W-:Y:S01]  /*3cdc0*/  LOP3.LUT R16, R2, R16, RZ, 0xc, !PT ;  /* 0x0000001002107212 */ /* 0x000fe200078e0cff */
[----:B------:R-:W-:-:S05]  /*3cdd0*/  IMAD.MOV.U32 R2, RZ, RZ, -0x1 ;  /* 0xffffffffff027424 */ /* 0x000fca00078e00ff */
[----:B------:R-:W0:Y:S02]  /*3cde0*/  POPC R16, R16 ;  /* 0x0000001000107309 */ /* 0x000e240000000000 */
[----:B0-----:R-:W-:Y:S05]  /*3cdf0*/  WARPSYNC.COLLECTIVE R2, `(.L_x_86) ;  /* 0x0000000002087348 */ /* 0x001fea0003c00000 */
[----:B0-----:R0:W1:Y:S02]  /*3ce00*/  SHFL.DOWN P1, R26, R25, R17, R16 ;  /* 0x08000011191a7389 */ /* 0x0010640000020010 */
[----:B01----:R-:W-:Y:S05]  /*3ce10*/  ENDCOLLECTIVE ;  /* 0x000000000000791b */ /* 0x003fea0003800000 */
.L_x_86:
[CC--:B------:R-:W-:Y:S01]  /*3ce20*/  ISETP.GE.AND P0, PT, R0.reuse, R16.reuse, PT ;  /* 0x000000100000720c */ /* 0x0c0fe20003f06270 */
[----:B------:R-:W-:Y:S02]  /*3ce30*/  VIADD R2, R0, 0x2 ;  /* 0x0000000200027836 */ /* 0x000fe40000000000 */
[----:B------:R-:W-:Y:S01]  /*3ce40*/  IMAD.MOV.U32 R17, RZ, RZ, 0x2 ;  /* 0x00000002ff117424 */ /* 0x000fe200078e00ff */
[----:B------:R-:W-:Y:S02]  /*3ce50*/  SEL R26, R26, RZ, !P0 ;  /* 0x000000ff1a1a7207 */ /* 0x000fe40004000000 */
[----:B------:R-:W-:Y:S01]  /*3ce60*/  ISETP.GT.AND P0, PT, R2, R16, PT ;  /* 0x000000100200720c */ /* 0x000fe20003f04270 */
[----:B------:R-:W-:Y:S02]  /*3ce70*/  IMAD.MOV.U32 R2, RZ, RZ, -0x1 ;  /* 0xffffffffff027424 */ /* 0x000fe400078e00ff */
[----:B------:R-:W-:-:S10]  /*3ce80*/  IMAD.IADD R25, R26, 0x1, R25 ;  /* 0x000000011a197824 */ /* 0x000fd400078e0219 */
[----:B------:R-:W-:Y:S05]  /*3ce90*/  WARPSYNC.COLLECTIVE R2, `(.L_x_87) ;  /* 0x0000000002087348 */ /* 0x000fea0003c00000 */
[----:B------:R0:W1:Y:S02]  /*3cea0*/  SHFL.DOWN P1, R26, R25, R17, R16 ;  /* 0x08000011191a7389 */ /* 0x0000640000020010 */
[----:B01----:R-:W-:Y:S05]  /*3ceb0*/  ENDCOLLECTIVE ;  /* 0x000000000000791b */ /* 0x003fea0003800000 */
.L_x_87:
        /* <DEDUP_REMOVED lines=9> */
.L_x_88:
        /* <DEDUP_REMOVED lines=9> */
.L_x_89:
[----:B------:R-:W-:Y:S01]  /*3cfe0*/  IMAD.MOV.U32 R17, RZ, RZ, 0x10 ;  /* 0x00000010ff117424 */ /* 0x000fe200078e00ff */
[----:B------:R-:W-:-:S05]  /*3cff0*/  SEL R26, R26, RZ, !P0 ;  /* 0x000000ff1a1a7207 */ /* 0x000fca0004000000 */
[----:B------:R-:W-:-:S07]  /*3d000*/  IMAD.IADD R25, R25, 0x1, R26 ;  /* 0x0000000119197824 */ /* 0x000fce00078e021a */
[----:B------:R-:W-:Y:S05]  /*3d010*/  WARPSYNC.COLLECTIVE R2, `(.L_x_90) ;  /* 0x0000000002087348 */ /* 0x000fea0003c00000 */
[----:B------:R0:W1:Y:S02]  /*3d020*/  SHFL.DOWN P1, R26, R25, R17, R16 ;  /* 0x08000011191a7389 */ /* 0x0000640000020010 */
[----:B01----:R-:W-:Y:S05]  /*3d030*/  ENDCOLLECTIVE ;  /* 0x000000000000791b */ /* 0x003fea0003800000 */
.L_x_90:
[----:B------:R-:W-:-:S05]  /*3d040*/  VIADD R2, R0, 0x10 ;  /* 0x0000001000027836 */ /* 0x000fca0000000000 */
[----:B------:R-:W-:Y:S01]  /*3d050*/  ISETP.GT.AND P0, PT, R2, R16, PT ;  /* 0x000000100200720c */ /* 0x000fe20003f04270 */
[----:B------:R-:W-:-:S03]  /*3d060*/  IMAD.MOV.U32 R2, RZ, RZ, -0x1 ;  /* 0xffffffffff027424 */ /* 0x000fc600078e00ff */
[----:B------:R-:W-:Y:S02]  /*3d070*/  SEL R26, R26, RZ, !P0 ;  /* 0x000000ff1a1a7207 */ /* 0x000fe40004000000 */
[----:B------:R-:W-:Y:S02]  /*3d080*/  ISETP.NE.AND P0, PT, R24, 0x65, PT ;  /* 0x000000651800780c */ /* 0x000fe40003f05270 */
[----:B------:R-:W-:-:S11]  /*3d090*/  IADD3 R3, PT, PT, R25, R26, R3 ;  /* 0x0000001a19037210 */ /* 0x000fd60007ffe003 */
[----:B------:R-:W-:Y:S05]  /*3d0a0*/  WARPSYNC.COLLECTIVE R2, `(.L_x_91) ;  /* 0x0000000002087348 */ /* 0x000fea0003c00000 */
[----:B------:R-:W-:Y:S01]  /*3d0b0*/  VOTE.ALL P0, P0 ;  /* 0x0000000000ff7806 */ /* 0x000fe20000000000 */
[----:B------:R-:W-:-:S12]  /*3d0c0*/  ENDCOLLECTIVE ;  /* 0x000000000000791b */ /* 0x000fd80003800000 */
.L_x_91:
[----:B------:R-:W-:Y:S05]  /*3d0d0*/  BRA `(.L_x_92) ;  /* 0xfffffd9400bc7947 */ /* 0x000fea000383ffff */
.L_x_38:
[----:B------:R-:W-:Y:S01]  /*3d0e0*/  BSSY B2, `(.L_x_93) ;  /* 0x0000006000027945 */ /* 0x000fe20003800000 */
[----:B------:R-:W-:Y:S01]  /*3d0f0*/  PLOP3.LUT P0, PT, P0, PT, PT, 0x8, 0x80 ;  /* 0x000000000080781c */ /* 0x000fe2000070e170 */
[----:B------:R-:W-:-:S12]  /*3d100*/  IMAD.MOV.U32 R2, RZ, RZ, -0x1 ;  /* 0xffffffffff027424 */ /* 0x000fd800078e00ff */
[----:B-----5:R-:W-:Y:S05]  /*3d110*/  WARPSYNC.COLLECTIVE R2, `(.L_x_94) ;  /* 0x0000000002087348 */ /* 0x020fea0003c00000 */
[----:B------:R-:W-:Y:S01]  /*3d120*/  VOTE.ANY P0, P0 ;  /* 0x0000000000ff7806 */ /* 0x000fe20000000100 */
[----:B-----5:R-:W-:-:S12]  /*3d130*/  ENDCOLLECTIVE ;  /* 0x000000000000791b */ /* 0x020fd80003800000 */
.L_x_94:
[----:B------:R-:W-:Y:S05]  /*3d140*/  BSYNC B2 ;  /* 0x0000000000027941 */ /* 0x000fea0003800000 */
.L_x_93:
[----:B------:R-:W-:Y:S05]  /*3d150*/  BRA `(.L_x_95) ;  /* 0xffffff6c00607947 */ /* 0x000fea000383ffff */
.L_x_42:
[----:B------:R-:W-:Y:S01]  /*3d160*/  BSSY B2, `(.L_x_96) ;  /* 0x0000006000027945 */ /* 0x000fe20003800000 */
[----:B------:R-:W-:Y:S01]  /*3d170*/  PLOP3.LUT P0, PT, P0, PT, PT, 0x8, 0x80 ;  /* 0x000000000080781c */ /* 0x000fe2000070e170 */
[----:B------:R-:W-:-:S12]  /*3d180*/  IMAD.MOV.U32 R2, RZ, RZ, -0x1 ;  /* 0xffffffffff027424 */ /* 0x000fd800078e00ff */
[----:B-----5:R-:W-:Y:S05]  /*3d190*/  WARPSYNC.COLLECTIVE R2, `(.L_x_97) ;  /* 0x0000000002087348 */ /* 0x020fea0003c00000 */
[----:B------:R-:W-:Y:S01]  /*3d1a0*/  VOTE.ANY P0, P0 ;  /* 0x0000000000ff7806 */ /* 0x000fe20000000100 */
[----:B-----5:R-:W-:-:S12]  /*3d1b0*/  ENDCOLLECTIVE ;  /* 0x000000000000791b */ /* 0x020fd80003800000 */
.L_x_97:
[----:B------:R-:W-:Y:S05]  /*3d1c0*/  BSYNC B2 ;  /* 0x0000000000027941 */ /* 0x000fea0003800000 */
.L_x_96:
[----:B------:R-:W-:Y:S05]  /*3d1d0*/  BRA `(.L_x_98) ;  /* 0xffffff6c00787947 */ /* 0x000fea000383ffff */
.L_x_44:
        /* <DEDUP_REMOVED lines=8> */
.L_x_100:
[----:B------:R-:W-:Y:S05]  /*3d260*/  BSYNC B2 ;  /* 0x0000000000027941 */ /* 0x000fea0003800000 */
.L_x_99:
[----:B------:R-:W-:Y:S01]  /*3d270*/  LOP3.LUT R2, R2, 0x80000000, R27, 0xec, !PT ;  /* 0x8000000002027812 */ /* 0x000fe200078eec1b */
[----:B------:R-:W-:Y:S01]  /*3d280*/  IMAD.MOV.U32 R25, RZ, RZ, R15 ;  /* 0x000000ffff197224 */ /* 0x000fe200078e000f */
[----:B------:R-:W0:Y:S01]  /*3d290*/  LDC.64 R20, c[0x0][0x3a0] ;  /* 0x0000e800ff147b82 */ /* 0x000e220000000a00 */
[----:B------:R-:W-:Y:S02]  /*3d2a0*/  IMAD.MOV.U32 R17, RZ, RZ, 0x1 ;  /* 0x00000001ff117424 */ /* 0x000fe400078e00ff */
[----:B------:R-:W-:-:S05]  /*3d2b0*/  VIADD R14, R2, 0xffffffff ;  /* 0xffffffff020e7836 */ /* 0x000fca0000000000 */
[----:B------:R-:W-:-:S04]  /*3d2c0*/  LOP3.LUT R2, R2, R14, RZ, 0xc, !PT ;  /* 0x0000000e02027212 */ /* 0x000fc800078e0cff */
[----:B------:R1:W2:Y:S02]  /*3d2d0*/  POPC R16, R2 ;  /* 0x0000000200107309 */ /* 0x0002a40000000000 */
[----:B-1----:R-:W-:-:S07]  /*3d2e0*/  IMAD.MOV.U32 R2, RZ, RZ, -0x1 ;  /* 0xffffffffff027424 */ /* 0x002fce00078e00ff */
[----:B0-2---:R-:W-:Y:S05]  /*3d2f0*/  WARPSYNC.COLLECTIVE R2, `(.L_x_101) ;  /* 0x0000000002087348 */ /* 0x005fea0003c00000 */
[----:B--2---:R1:W2:Y:S02]  /*3d300*/  SHFL.DOWN P1, R26, R25, R17, R16 ;  /* 0x08000011191a7389 */ /* 0x0042a40000020010 */
[----:B012---:R-:W-:Y:S05]  /*3d310*/  ENDCOLLECTIVE ;  /* 0x000000000000791b */ /* 0x007fea0003800000 */
.L_x_101:
        /* <DEDUP_REMOVED lines=11> */
.L_x_102:
        /* <DEDUP_REMOVED lines=10> */
.L_x_103:
        /* <DEDUP_REMOVED lines=10> */
.L_x_104:
[----:B------:R-:W-:Y:S01]  /*3d510*/  IMAD.MOV.U32 R17, RZ, RZ, 0x10 ;  /* 0x00000010ff117424 */ /* 0x000fe200078e00ff */
[----:B------:R-:W-:-:S05]  /*3d520*/  SEL R19, R26, RZ, !P2 ;  /* 0x000000ff1a137207 */ /* 0x000fca0005000000 */
[----:B------:R-:W-:-:S04]  /*3d530*/  IMAD.IADD R19, R15, 0x1, R19 ;  /* 0x000000010f137824 */ /* 0x000fc800078e0213 */
[----:B------:R-:W-:-:S07]  /*3d540*/  IMAD.MOV.U32 R25, RZ, RZ, R19 ;  /* 0x000000ffff197224 */ /* 0x000fce00078e0013 */
[----:B------:R-:W-:Y:S05]  /*3d550*/  WARPSYNC.COLLECTIVE R2, `(.L_x_105) ;  /* 0x0000000002087348 */ /* 0x000fea0003c00000 */
[----:B------:R0:W1:Y:S02]  /*3d560*/  SHFL.DOWN P1, R26, R25, R17, R16 ;  /* 0x08000011191a7389 */ /* 0x0000640000020010 */
[----:B01----:R-:W-:Y:S05]  /*3d570*/  ENDCOLLECTIVE ;  /* 0x000000000000791b */ /* 0x003fea0003800000 */
.L_x_105:
[----:B------:R-:W-:-:S05]  /*3d580*/  VIADD R2, R18, 0x10 ;  /* 0x0000001012027836 */ /* 0x000fca0000000000 */
[----:B------:R-:W-:Y:S01]  /*3d590*/  ISETP.GT.AND P1, PT, R2, R16, PT ;  /* 0x000000100200720c */ /* 0x000fe20003f24270 */
[----:B------:R-:W-:-:S03]  /*3d5a0*/  IMAD.MOV.U32 R2, RZ, RZ, -0x1 ;  /* 0xffffffffff027424 */ /* 0x000fc600078e00ff */
[----:B------:R-:W-:Y:S02]  /*3d5b0*/  SEL R26, R26, RZ, !P1 ;  /* 0x000000ff1a1a7207 */ /* 0x000fe40004800000 */
[----:B------:R-:W-:-:S13]  /*3d5c0*/  IADD3 R20, P1, PT, R20, 0x100, RZ ;  /* 0x0000010014147810 */ /* 0x000fda0007f3e0ff */
[----:B------:R-:W-:Y:S05]  /*3d5d0*/  WARPSYNC.COLLECTIVE R2, `(.L_x_106) ;  /* 0x0000000002087348 */ /* 0x000fea0003c00000 */
[----:B------:R-:W-:Y:S01]  /*3d5e0*/  VOTE.ALL P0, P0 ;  /* 0x0000000000ff7806 */ /* 0x000fe20000000000 */
[----:B------:R-:W-:-:S12]  /*3d5f0*/  ENDCOLLECTIVE ;  /* 0x000000000000791b */ /* 0x000fd80003800000 */
.L_x_106:
[----:B------:R-:W-:Y:S02]  /*3d600*/  IMAD.IADD R19, R19, 0x1, R26 ;  /* 0x0000000113137824 */ /* 0x000fe400078e021a */
[----:B------:R-:W-:Y:S01]  /*3d610*/  IMAD.X R21, RZ, RZ, R21, P1 ;  /* 0x000000ffff157224 */ /* 0x000fe200008e0615 */
[----:B------:R-:W-:Y:S06]  /*3d620*/  BRA `(.L_x_107) ;  /* 0xffffff6c001c7947 */ /* 0x000fec000383ffff */
.L_x_46:
[----:B------:R-:W-:Y:S01]  /*3d630*/  BSSY B2, `(.L_x_108) ;  /* 0x0000006000027945 */ /* 0x000fe20003800000 */
[----:B------:R-:W-:Y:S01]  /*3d640*/  PLOP3.LUT P0, PT, P0, PT, PT, 0x8, 0x80 ;  /* 0x000000000080781c */ /* 0x000fe2000070e170 */
[----:B------:R-:W-:-:S12]  /*3d650*/  IMAD.MOV.U32 R2, RZ, RZ, -0x1 ;  /* 0xffffffffff027424 */ /* 0x000fd800078e00ff */
[----:B-----5:R-:W-:Y:S05]  /*3d660*/  WARPSYNC.COLLECTIVE R2, `(.L_x_109) ;  /* 0x0000000002087348 */ /* 0x020fea0003c00000 */
[----:B------:R-:W-:Y:S01]  /*3d670*/  VOTE.ANY P0, P0 ;  /* 0x0000000000ff7806 */ /* 0x000fe20000000100 */
[----:B-----5:R-:W-:-:S12]  /*3d680*/  ENDCOLLECTIVE ;  /* 0x000000000000791b */ /* 0x020fd80003800000 */
.L_x_109:
[----:B------:R-:W-:Y:S05]  /*3d690*/  BSYNC B2 ;  /* 0x0000000000027941 */ /* 0x000fea0003800000 */
.L_x_108:
[----:B------:R-:W-:Y:S05]  /*3d6a0*/  BRA `(.L_x_110) ;  /* 0xffffff6c00287947 */ /* 0x000fea000383ffff */
.L_x_50:
[----:B------:R-:W-:Y:S01]  /*3d6b0*/  BSSY B2, `(.L_x_111) ;  /* 0x0000006000027945 */ /* 0x000fe20003800000 */
[----:B------:R-:W-:Y:S01]  /*3d6c0*/  PLOP3.LUT P0, PT, P0, PT, PT, 0x8, 0x80 ;  /* 0x000000000080781c */ /* 0x000fe2000070e170 */
[----:B------:R-:W-:-:S12]  /*3d6d0*/  IMAD.MOV.U32 R2, RZ, RZ, -0x1 ;  /* 0xffffffffff027424 */ /* 0x000fd800078e00ff */
[----:B-----5:R-:W-:Y:S05]  /*3d6e0*/  WARPSYNC.COLLECTIVE R2, `(.L_x_112) ;  /* 0x0000000002087348 */ /* 0x020fea0003c00000 */
[----:B------:R-:W-:Y:S01]  /*3d6f0*/  VOTE.ANY P0, P0 ;  /* 0x0000000000ff7806 */ /* 0x000fe20000000100 */
[----:B-----5:R-:W-:-:S12]  /*3d700*/  ENDCOLLECTIVE ;  /* 0x000000000000791b */ /* 0x020fd80003800000 */
.L_x_112:
[----:B------:R-:W-:Y:S05]  /*3d710*/  BSYNC B2 ;  /* 0x0000000000027941 */ /* 0x000fea0003800000 */
.L_x_111:
[----:B------:R-:W-:Y:S05]  /*3d720*/  BRA `(.L_x_113) ;  /* 0xffffff6c00447947 */ /* 0x000fea000383ffff */
.L_x_52:
[----:B------:R-:W-:Y:S01]  /*3d730*/  BSSY B2, `(.L_x_114) ;  /* 0x0000006000027945 */ /* 0x000fe20003800000 */
[----:B------:R-:W-:Y:S01]  /*3d740*/  PLOP3.LUT P1, PT, P0, PT, PT, 0x8, 0x80 ;  /* 0x000000000080781c */ /* 0x000fe2000072e170 */
[----:B------:R-:W-:-:S12]  /*3d750*/  IMAD.MOV.U32 R2, RZ, RZ, -0x1 ;  /* 0xffffffffff027424 */ /* 0x000fd800078e00ff */
[----:B-----5:R-:W-:Y:S05]  /*3d760*/  WARPSYNC.COLLECTIVE R2, `(.L_x_115) ;  /* 0x0000000002087348 */ /* 0x020fea0003c00000 */
[----:B------:R-:W-:Y:S01]  /*3d770*/  VOTE.ANY R2, PT, P1 ;  /* 0x0000000000027806 */ /* 0x000fe200008e0100 */
[----:B-----5:R-:W-:Y:S06]  /*3d780*/  ENDCOLLECTIVE ;  /* 0x000000000000791b */ /* 0x020fec0003800000 */
.L_x_115:
[----:B------:R-:W-:Y:S05]  /*3d790*/  BSYNC B2 ;  /* 0x0000000000027941 */ /* 0x000fea0003800000 */
.L_x_114:
[----:B------:R-:W-:Y:S01]  /*3d7a0*/  LOP3.LUT R2, R2, 0x80000000, R27, 0xec, !PT ;  /* 0x8000000002027812 */ /* 0x000fe200078eec1b */
[----:B------:R-:W-:Y:S02]  /*3d7b0*/  IMAD.MOV.U32 R25, RZ, RZ, R15 ;  /* 0x000000ffff197224 */ /* 0x000fe400078e000f */
[----:B------:R-:W-:Y:S02]  /*3d7c0*/  IMAD.MOV.U32 R17, RZ, RZ, 0x1 ;  /* 0x00000001ff117424 */ /* 0x000fe400078e00ff */
[----:B------:R-:W-:Y:S02]  /*3d7d0*/  VIADD R16, R2, 0xffffffff ;  /* 0xffffffff02107836 */ /* 0x000fe40000000000 */
[----:B------:R-:W-:-:S03]  /*3d7e0*/  VIADD R22, R22, 0xffffffe0 ;  /* 0xffffffe016167836 */ /* 0x000fc60000000000 */
[----:B------:R-:W-:Y:S01]  /*3d7f0*/  LOP3.LUT R16, R2, R16, RZ, 0xc, !PT ;  /* 0x0000001002107212 */ /* 0x000fe200078e0cff */
[----:B------:R-:W-:-:S05]  /*3d800*/  IMAD.MOV.U32 R2, RZ, RZ, -0x1 ;  /* 0xffffffffff027424 */ /* 0x000fca00078e00ff */
[----:B------:R-:W0:Y:S02]  /*3d810*/  POPC R16, R16 ;  /* 0x0000001000107309 */ /* 0x000e240000000000 */
[----:B0-----:R-:W-:Y:S05]  /*3d820*/  WARPSYNC.COLLECTIVE R2, `(.L_x_116) ;  /* 0x0000000002087348 */ /* 0x001fea0003c00000 */
[----:B0-----:R0:W1:Y:S02]  /*3d830*/  SHFL.DOWN P1, R26, R25, R17, R16 ;  /* 0x08000011191a7389 */ /* 0x0010640000020010 */
[----:B01----:R-:W-:Y:S05]  /*3d840*/  ENDCOLLECTIVE ;  /* 0x000000000000791b */ /* 0x003fea0003800000 */
.L_x_116:
[CC--:B------:R-:W-:Y:S01]  /*3d850*/  ISETP.GE.AND P0, PT, R18.reuse, R16.reuse, PT ;  /* 0x000000101200720c */ /* 0x0c0fe20003f06270 */
        /* <DEDUP_REMOVED lines=10> */
.L_x_117:
        /* <DEDUP_REMOVED lines=10> */
.L_x_118:
        /* <DEDUP_REMOVED lines=10> */
.L_x_119:
[----:B------:R-:W-:Y:S01]  /*3da40*/  IMAD.MOV.U32 R17, RZ, RZ, 0x10 ;  /* 0x00000010ff117424 */ /* 0x000fe200078e00ff */
[----:B------:R-:W-:-:S05]  /*3da50*/  SEL R26, R26, RZ, !P0 ;  /* 0x000000ff1a1a7207 */ /* 0x000fca0004000000 */
[----:B------:R-:W-:-:S04]  /*3da60*/  IMAD.IADD R15, R15, 0x1, R26 ;  /* 0x000000010f0f7824 */ /* 0x000fc800078e021a */
[----:B------:R-:W-:-:S07]  /*3da70*/  IMAD.MOV.U32 R25, RZ, RZ, R15 ;  /* 0x000000ffff197224 */ /* 0x000fce00078e000f */
[----:B------:R-:W-:Y:S05]  /*3da80*/  WARPSYNC.COLLECTIVE R2, `(.L_x_120) ;  /* 0x0000000002087348 */ /* 0x000fea0003c00000 */
[----:B------:R0:W1:Y:S02]  /*3da90*/  SHFL.DOWN P1, R26, R25, R17, R16 ;  /* 0x08000011191a7389 */ /* 0x0000640000020010 */
[----:B01----:R-:W-:Y:S05]  /*3daa0*/  ENDCOLLECTIVE ;  /* 0x000000000000791b */ /* 0x003fea0003800000 */
.L_x_120:
        /* <DEDUP_REMOVED lines=9> */
.L_x_121:
[----:B------:R-:W-:Y:S05]  /*3db40*/  BRA `(.L_x_122) ;  /* 0xffffff6800cc7947 */ /* 0x000fea000383ffff */
.L_x_123:
[----:B------:R-:W-:-:S00]  /*3db50*/  BRA `(.L_x_123) ;  /* 0xfffffffc00fc7947 */ /* 0x000fc0000383ffff */
[----:B------:R-:W-:-:S00]  /*3db60*/  NOP ;  /* 0x0000000000007918 */ /* 0x000fc00000000000 */
        /* <DEDUP_REMOVED lines=9> */
.L_x_144:


//--------------------- .text._ZN3cub18CUB_300001_SM_10006detail4scan23DeviceCompactInitKernelINS0_13ScanTileStateIiLb1EEEPlEEvT_iT0_ --------------------------
	.section	.text._ZN3cub18CUB_300001_SM_10006detail4scan23DeviceCompactInitKernelINS0_13ScanTileStateIiLb1EEEPlEEvT_iT0_,"ax",@progbits
	.align	128
        .global         _ZN3cub18CUB_300001_SM_10006detail4scan23DeviceCompactInitKernelINS0_13ScanTileStateIiLb1EEEPlEEvT_iT0_
        .type           _ZN3cub18CUB_300001_SM_10006detail4scan23DeviceCompactInitKernelINS0_13ScanTileStateIiLb1EEEPlEEvT_iT0_,@function
        .size           _ZN3cub18CUB_300001_SM_10006detail4scan23DeviceCompactInitKernelINS0_13ScanTileStateIiLb1EEEPlEEvT_iT0_,(.L_x_145 - _ZN3cub18CUB_300001_SM_10006detail4scan23DeviceCompactInitKernelINS0_13ScanTileStateIiLb1EEEPlEEvT_iT0_)
        .other          _ZN3cub18CUB_300001_SM_10006detail4scan23DeviceCompactInitKernelINS0_13ScanTileStateIiLb1EEEPlEEvT_iT0_,@"STO_CUDA_ENTRY STV_DEFAULT"
_ZN3cub18CUB_300001_SM_10006detail4scan23DeviceCompactInitKernelINS0_13ScanTileStateIiLb1EEEPlEEvT_iT0_:
.text._ZN3cub18CUB_300001_SM_10006detail4scan23DeviceCompactInitKernelINS0_13ScanTileStateIiLb1EEEPlEEvT_iT0_:
[----:B------:R-:W-:Y:S01]  /*0000*/  LDC R1, c[0x0][0x37c] ;  /* 0x0000df00ff017b82 */ /* 0x000fe20000000800 */
[----:B------:R-:W0:Y:S07]  /*0010*/  S2R R0, SR_TID.X ;  /* 0x0000000000007919 */ /* 0x000e2e0000002100 */
[----:B------:R-:W1:Y:S01]  /*0020*/  S2UR UR6, SR_CTAID.X ;  /* 0x00000000000679c3 */ /* 0x000e620000002500 */
[----:B------:R-:W2:Y:S07]  /*0030*/  LDCU UR4, c[0x0][0x388] ;  /* 0x00007100ff0477ac */ /* 0x000eae0008000800 */
[----:B------:R-:W1:Y:S01]  /*0040*/  LDC R7, c[0x0][0x360] ;  /* 0x0000d800ff077b82 */ /* 0x000e620000000800 */
[C---:B0-----:R-:W-:Y:S01]  /*0050*/  ISETP.GT.U32.AND P0, PT, R0.reuse, 0x1f, PT ;  /* 0x0000001f0000780c */ /* 0x041fe20003f04070 */
[----:B-1----:R-:W-:Y:S01]  /*0060*/  IMAD R7, R7, UR6, R0 ;  /* 0x0000000607077c24 */ /* 0x002fe2000f8e0200 */
[----:B------:R-:W-:-:S02]  /*0070*/  LOP3.LUT P2, RZ, R0, UR6, RZ, 0xfc, !PT ;  /* 0x0000000600ff7c12 */ /* 0x000fc4000f84fcff */
[----:B------:R-:W-:Y:S02]  /*0080*/  ISETP.NE.OR P0, PT, RZ, UR6, P0 ;  /* 0x00000006ff007c0c */ /* 0x000fe40008705670 */
[----:B--2---:R-:W-:Y:S01]  /*0090*/  ISETP.GE.AND P1, PT, R7, UR4, PT ;  /* 0x0000000407007c0c */ /* 0x004fe2000bf26270 */
[----:B------:R-:W0:Y:S10]  /*00a0*/  LDCU.64 UR4, c[0x0][0x358] ;  /* 0x00006b00ff0477ac */ /* 0x000e340008000a00 */
[----:B------:R-:W1:Y:S02]  /*00b0*/  @!P0 LDC.64 R4, c[0x0][0x380] ;  /* 0x0000e000ff048b82 */ /* 0x000e640000000a00 */
[----:B------:R-:W-:-:S06]  /*00c0*/  @!P1 MOV R6, 0x63 ;  /* 0x0000006300069802 */ /* 0x000fcc0000000f00 */
[----:B------:R-:W2:Y:S01]  /*00d0*/  @!P1 LDC.64 R2, c[0x0][0x380] ;  /* 0x0000e000ff029b82 */ /* 0x000ea20000000a00 */
[----:B-1----:R-:W-:-:S04]  /*00e0*/  @!P0 IMAD.WIDE.U32 R4, R0, 0x8, R4 ;  /* 0x0000000800048825 */ /* 0x002fc800078e0004 */
[----:B--2---:R-:W-:-:S04]  /*00f0*/  @!P1 IMAD.WIDE R2, R7, 0x8, R2 ;  /* 0x0000000807029825 */ /* 0x004fc800078e0202 */
[----:B------:R-:W-:-:S05]  /*0100*/  IMAD.MOV.U32 R7, RZ, RZ, RZ ;  /* 0x000000ffff077224 */ /* 0x000fca00078e00ff */
[----:B0-----:R0:W-:Y:S04]  /*0110*/  @!P1 STG.E.64 desc[UR4][R2.64+0x100], R6 ;  /* 0x0001000602009986 */ /* 0x0011e8000c101b04 */
[----:B------:R0:W-:Y:S01]  /*0120*/  @!P0 STG.E.64 desc[UR4][R4.64], RZ ;  /* 0x000000ff04008986 */ /* 0x0001e2000c101b04 */
[----:B------:R-:W-:Y:S05]  /*0130*/  @P2 EXIT ;  /* 0x000000000000294d */ /* 0x000fea0003800000 */
[----:B0-----:R-:W0:Y:S02]  /*0140*/  LDC.64 R2, c[0x0][0x390] ;  /* 0x0000e400ff027b82 */ /* 0x001e240000000a00 */
[----:B0-----:R-:W-:Y:S01]  /*0150*/  STG.E.64 desc[UR4][R2.64], RZ ;  /* 0x000000ff02007986 */ /* 0x001fe2000c101b04 */
[----:B------:R-:W-:Y:S05]  /*0160*/  EXIT ;  /* 0x000000000000794d */ /* 0x000fea0003800000 */
.L_x_124:
        /* <DEDUP_REMOVED lines=9> */
.L_x_145:


//--------------------- .text._ZN3cub18CUB_300001_SM_10006detail8for_each13static_kernelINS2_12policy_hub_t12policy_500_tElN6thrust24THRUST_300001_SM_1000_NS8cuda_cub6__fill7functorINS7_6detail15normal_iteratorINS7_10device_ptrI15LINKLIST_MEMBEREEEESE_EEEEvT0_T1_ --------------------------
	.section	.text._ZN3cub18CUB_300001_SM_10006detail8for_each13static_kernelINS2_12policy_hub_t12policy_500_tElN6thrust24THRUST_300001_SM_1000_NS8cuda_cub6__fill7functorINS7_6detail15normal_iteratorINS7_10device_ptrI15LINKLIST_MEMBEREEEESE_EEEEvT0_T1_,"ax",@progbits
	.align	128
        .global         _ZN3cub18CUB_300001_SM_10006detail8for_each13static_kernelINS2_12policy_hub_t12policy_500_tElN6thrust24THRUST_300001_SM_1000_NS8cuda_cub6__fill7functorINS7_6detail15normal_iteratorINS7_10device_ptrI15LINKLIST_MEMBEREEEESE_EEEEvT0_T1_
        .type           _ZN3cub18CUB_300001_SM_10006detail8for_each13static_kernelINS2_12policy_hub_t12policy_500_tElN6thrust24THRUST_300001_SM_1000_NS8cuda_cub6__fill7functorINS7_6detail15normal_iteratorINS7_10device_ptrI15LINKLIST_MEMBEREEEESE_EEEEvT0_T1_,@function
        .size           _ZN3cub18CUB_300001_SM_10006detail8for_each13static_kernelINS2_12policy_hub_t12policy_500_tElN6thrust24THRUST_300001_SM_1000_NS8cuda_cub6__fill7functorINS7_6detail15normal_iteratorINS7_10device_ptrI15LINKLIST_MEMBEREEEESE_EEEEvT0_T1_,(.L_x_146 - _ZN3cub18CUB_300001_SM_10006detail8for_each13static_kernelINS2_12policy_hub_t12policy_500_tElN6thrust24THRUST_300001_SM_1000_NS8cuda_cub6__fill7functorINS7_6detail15normal_iteratorINS7_10device_ptrI15LINKLIST_MEMBEREEEESE_EEEEvT0_T1_)
        .other          _ZN3cub18CUB_300001_SM_10006detail8for_each13static_kernelINS2_12policy_hub_t12policy_500_tElN6thrust24THRUST_300001_SM_1000_NS8cuda_cub6__fill7functorINS7_6detail15normal_iteratorINS7_10device_ptrI15LINKLIST_MEMBEREEEESE_EEEEvT0_T1_,@"STO_CUDA_ENTRY STV_DEFAULT"
_ZN3cub18CUB_300001_SM_10006detail8for_each13static_kernelINS2_12policy_hub_t12policy_500_tElN6thrust24THRUST_300001_SM_1000_NS8cuda_cub6__fill7functorINS7_6detail15normal_iteratorINS7_10device_ptrI15LINKLIST_MEMBEREEEESE_EEEEvT0_T1_:
.text._ZN3cub18CUB_300001_SM_10006detail8for_each13static_kernelINS2_12policy_hub_t12policy_500_tElN6thrust24THRUST_300001_SM_1000_NS8cuda_cub6__fill7functorINS7_6detail15normal_iteratorINS7_10device_ptrI15LINKLIST_MEMBEREEEESE_EEEEvT0_T1_:
[----:B------:R-:W-:Y:S01]  /*0000*/  LDC R1, c[0x0][0x37c] ;  /* 0x0000df00ff017b82 */ /* 0x000fe20000000800 */
[----:B------:R-:W0:Y:S07]  /*0010*/  S2R R7, SR_CTAID.X ;  /* 0x0000000000077919 */ /* 0x000e2e0000002500 */
[----:B------:R-:W1:Y:S01]  /*0020*/  LDC.64 R4, c[0x0][0x380] ;  /* 0x0000e000ff047b82 */ /* 0x000e620000000a00 */
[----:B------:R-:W2:Y:S01]  /*0030*/  LDCU.64 UR4, c[0x0][0x358] ;  /* 0x00006b00ff0477ac */ /* 0x000ea20008000a00 */
[----:B0-----:R-:W-:-:S03]  /*0040*/  IMAD.WIDE.U32 R2, R7, 0x200, RZ ;  /* 0x0000020007027825 */ /* 0x001fc600078e00ff */
[----:B-1----:R-:W-:-:S04]  /*0050*/  IADD3 R0, P1, PT, -R2, R4, RZ ;  /* 0x0000000402007210 */ /* 0x002fc80007f3e1ff */
[----:B------:R-:W-:Y:S01]  /*0060*/  ISETP.GE.U32.AND P0, PT, R0, 0x200, PT ;  /* 0x000002000000780c */ /* 0x000fe20003f06070 */
[----:B------:R-:W-:-:S05]  /*0070*/  IMAD.X R0, R5, 0x1, ~R3, P1 ;  /* 0x0000000105007824 */ /* 0x000fca00008e0e03 */
[----:B------:R-:W-:-:S13]  /*0080*/  ISETP.GE.AND.EX P0, PT, R0, RZ, PT, P0 ;  /* 0x000000ff0000720c */ /* 0x000fda0003f06300 */
[----:B--2---:R-:W-:Y:S05]  /*0090*/  @!P0 BRA `(.L_x_125) ;  /* 0x000000bc00b08947 */ /* 0x004fea0003800000 */
[----:B------:R-:W0:Y:S01]  /*00a0*/  S2R R2, SR_TID.X ;  /* 0x0000000000027919 */ /* 0x000e220000002100 */
[----:B------:R-:W1:Y:S01]  /*00b0*/  LDC.64 R4, c[0x0][0x388] ;  /* 0x0000e200ff047b82 */ /* 0x000e620000000a00 */
[----:B------:R-:W-:-:S07]  /*00c0*/  IMAD.MOV.U32 R3, RZ, RZ, RZ ;  /* 0x000000ffff037224 */ /* 0x000fce00078e00ff */
[----:B------:R-:W2:Y:S08]  /*00d0*/  LDC.64 R8, c[0x0][0x390] ;  /* 0x0000e400ff087b82 */ /* 0x000eb00000000a00 */
[----:B------:R-:W3:Y:S08]  /*00e0*/  LDC.64 R10, c[0x0][0x398] ;  /* 0x0000e600ff0a7b82 */ /* 0x000ef00000000a00 */
[----:B------:R-:W4:Y:S01]  /*00f0*/  LDC.64 R12, c[0x0][0x3b0] ;  /* 0x0000ec00ff0c7b82 */ /* 0x000f220000000a00 */
[----:B0-----:R-:W-:-:S07]  /*0100*/  IMAD.WIDE.U32 R2, R7, 0x200, R2 ;  /* 0x0000020007027825 */ /* 0x001fce00078e0002 */
[----:B------:R-:W0:Y:S01]  /*0110*/  LDC.64 R14, c[0x0][0x3b8] ;  /* 0x0000ee00ff0e7b82 */ /* 0x000e220000000a00 */
[----:B------:R-:W-:Y:S02]  /*0120*/  IMAD R7, R3, 0x17c8, RZ ;  /* 0x000017c803077824 */ /* 0x000fe400078e02ff */
[----:B-1----:R-:W-:-:S05]  /*0130*/  IMAD.WIDE.U32 R2, R2, 0x17c8, R4 ;  /* 0x000017c802027825 */ /* 0x002fca00078e0004 */
[----:B------:R-:W1:Y:S01]  /*0140*/  LDC.64 R4, c[0x0][0x3a0] ;  /* 0x0000e800ff047b82 */ /* 0x000e620000000a00 */
[----:B------:R-:W-:-:S05]  /*0150*/  IADD3 R3, PT, PT, R3, R7, RZ ;  /* 0x0000000703037210 */ /* 0x000fca0007ffe0ff */
[----:B--2---:R2:W-:Y:S02]  /*0160*/  STG.E.64 desc[UR4][R2.64], R8 ;  /* 0x0000000802007986 */ /* 0x0045e4000c101b04 */
[----:B------:R-:W5:Y:S02]  /*0170*/  LDC.64 R6, c[0x0][0x3a8] ;  /* 0x0000ea00ff067b82 */ /* 0x000f640000000a00 */
[----:B---3--:R3:W-:Y:S04]  /*0180*/  STG.E.64 desc[UR4][R2.64+0x8], R10 ;  /* 0x0000080a02007986 */ /* 0x0087e8000c101b04 */
[----:B----4-:R-:W-:Y:S02]  /*0190*/  STG.E.64 desc[UR4][R2.64+0x20], R12 ;  /* 0x0000200c02007986 */ /* 0x010fe4000c101b04 */
[----:B------:R-:W4:Y:S02]  /*01a0*/  LDC.64 R16, c[0x0][0x3c0] ;  /* 0x0000f000ff107b82 */ /* 0x000f240000000a00 */
[----:B0-----:R-:W-:Y:S06]  /*01b0*/  STG.E.64 desc[UR4][R2.64+0x28], R14 ;  /* 0x0000280e02007986 */ /* 0x001fec000c101b04 */
[----:B--2---:R-:W0:Y:S01]  /*01c0*/  LDC.64 R8, c[0x0][0x3f0] ;  /* 0x0000fc00ff087b82 */ /* 0x004e220000000a00 */
[----:B-1----:R1:W-:Y:S07]  /*01d0*/  STG.E.64 desc[UR4][R2.64+0x10], R4 ;  /* 0x0000100402007986 */ /* 0x0023ee000c101b04 */
[----:B------:R-:W2:Y:S01]  /*01e0*/  LDC.64 R18, c[0x0][0x3c8] ;  /* 0x0000f200ff127b82 */ /* 0x000ea20000000a00 */
[----:B-----5:R5:W-:Y:S07]  /*01f0*/  STG.E.64 desc[UR4][R2.64+0x18], R6 ;  /* 0x0000180602007986 */ /* 0x020bee000c101b04 */
[----:B------:R-:W3:Y:S01]  /*0200*/  LDC.64 R20, c[0x0][0x3d0] ;  /* 0x0000f400ff147b82 */ /* 0x000ee20000000a00 */
[----:B----4-:R-:W-:Y:S07]  /*0210*/  STG.E.64 desc[UR4][R2.64+0x30], R16 ;  /* 0x0000301002007986 */ /* 0x010fee000c101b04 */
[----:B------:R-:W4:Y:S01]  /*0220*/  LDC.64 R22, c[0x0][0x3d8] ;  /* 0x0000f600ff167b82 */ /* 0x000f220000000a00 */
[----:B0-----:R0:W-:Y:S07]  /*0230*/  STG.E.64 desc[UR4][R2.64+0x60], R8 ;  /* 0x0000600802007986 */ /* 0x0011ee000c101b04 */
[----:B------:R-:W5:Y:S01]  /*0240*/  LDC.64 R24, c[0x0][0x3e0] ;  /* 0x0000f800ff187b82 */ /* 0x000f620000000a00 */
[----:B--2---:R2:W-:Y:S07]  /*0250*/  STG.E.64 desc[UR4][R2.64+0x38], R18 ;  /* 0x0000381202007986 */ /* 0x0045ee000c101b04 */
[----:B------:R-:W0:Y:S01]  /*0260*/  LDC.64 R26, c[0x0][0x3e8] ;  /* 0x0000fa00ff1a7b82 */ /* 0x000e220000000a00 */
[----:B---3--:R3:W-:Y:S07]  /*0270*/  STG.E.64 desc[UR4][R2.64+0x40], R20 ;  /* 0x0000401402007986 */ /* 0x0087ee000c101b04 */
[----:B------:R-:W2:Y:S01]  /*0280*/  LDC.64 R10, c[0x0][0x3f8] ;  /* 0x0000fe00ff0a7b82 */ /* 0x000ea20000000a00 */
[----:B----4-:R4:W-:Y:S07]  /*0290*/  STG.E.64 desc[UR4][R2.64+0x48], R22 ;  /* 0x0000481602007986 */ /* 0x0109ee000c101b04 */
[----:B-1----:R-:W1:Y:S01]  /*02a0*/  LDC.64 R4, c[0x0][0x400] ;  /* 0x00010000ff047b82 */ /* 0x002e620000000a00 */
[----:B-----5:R5:W-:Y:S07]  /*02b0*/  STG.E.64 desc[UR4][R2.64+0x50], R24 ;  /* 0x0000501802007986 */ /* 0x020bee000c101b04 */
[----:B------:R-:W3:Y:S01]  /*02c0*/  LDC.64 R6, c[0x0][0x408] ;  /* 0x00010200ff067b82 */ /* 0x000ee20000000a00 */
[----:B0-----:R-:W-:Y:S07]  /*02d0*/  STG.E.64 desc[UR4][R2.64+0x58], R26 ;  /* 0x0000581a02007986 */ /* 0x001fee000c101b04 */
[----:B------:R-:W0:Y:S01]  /*02e0*/  LDC.64 R12, c[0x0][0x410] ;  /* 0x00010400ff0c7b82 */ /* 0x000e220000000a00 */
[----:B--2---:R2:W-:Y:S07]  /*02f0*/  STG.E.64 desc[UR4][R2.64+0x68], R10 ;  /* 0x0000680a02007986 */ /* 0x0045ee000c101b04 */
[----:B------:R-:W4:Y:S01]  /*0300*/  LDC.64 R8, c[0x0][0x448] ;  /* 0x00011200ff087b82 */ /* 0x000f220000000a00 */
[----:B-1----:R1:W-:Y:S07]  /*0310*/  STG.E.64 desc[UR4][R2.64+0x70], R4 ;  /* 0x0000700402007986 */ /* 0x0023ee000c101b04 */
[----:B------:R-:W5:Y:S01]  /*0320*/  LDC.64 R14, c[0x0][0x418] ;  /* 0x00010600ff0e7b82 */ /* 0x000f620000000a00 */
[----:B---3--:R3:W-:Y:S07]  /*0330*/  STG.E.64 desc[UR4][R2.64+0x78], R6 ;  /* 0x0000780602007986 */ /* 0x0087ee000c101b04 */
[----:B------:R-:W2:Y:S01]  /*0340*/  LDC.64 R16, c[0x0][0x420] ;  /* 0x00010800ff107b82 */ /* 0x000ea20000000a00 */
[----:B0-----:R0:W-:Y:S07]  /*0350*/  STG.E.64 desc[UR4][R2.64+0x80], R12 ;  /* 0x0000800c02007986 */ /* 0x0011ee000c101b04 */
[----:B------:R-:W1:Y:S01]  /*0360*/  LDC.64 R18, c[0x0][0x428] ;  /* 0x00010a00ff127b82 */ /* 0x000e620000000a00 */
[----:B----4-:R4:W-:Y:S07]  /*0370*/  STG.E.64 desc[UR4][R2.64+0xb8], R8 ;  /* 0x0000b80802007986 */ /* 0x0109ee000c101b04 */
[----:B------:R-:W3:Y:S01]  /*0380*/  LDC.64 R20, c[0x0][0x430] ;  /* 0x00010c00ff147b82 */ /* 0x000ee20000000a00 */
[----:B-----5:R5:W-:Y:S07]  /*0390*/  STG.E.64 desc[UR4][R2.64+0x88], R14 ;  /* 0x0000880e02007986 */ /* 0x020bee000c101b04 */
        /* <DEDUP_REMOVED lines=11> */
[----:B-----5:R-:W-:Y:S07]  /*0450*/  STG.E.64 desc[UR4][R2.64+0xc0], R10 ;  /* 0x0000c00a02007986 */ /* 0x020fee000c101b04 */
[----:B------:R-:W5:Y:S01]  /*0460*/  LDC.64 R12, c[0x0][0x470] ;  /* 0x00011c00ff0c7b82 */ /* 0x000f620000000a00 */
[----:B--2---:R2:W-:Y:S07]  /*0470*/  STG.E.64 desc[UR4][R2.64+0xc8], R26 ;  /* 0x0000c81a02007986 */ /* 0x0045ee000c101b04 */
[----:B------:R-:W0:Y:S01]  /*0480*/  LDC.64 R8, c[0x0][0x4b8] ;  /* 0x00012e00ff087b82 */ /* 0x000e220000000a00 */
[----:B-1----:R1:W-:Y:S07]  /*0490*/  STG.E.64 desc[UR4][R2.64+0xd0], R4 ;  /* 0x0000d00402007986 */ /* 0x0023ee000c101b04 */
[----:B------:R-:W4:Y:S01]  /*04a0*/  LDC.64 R14, c[0x0][0x478] ;  /* 0x00011e00ff0e7b82 */ /* 0x000f220000000a00 */
[----:B---3--:R3:W-:Y:S07]  /*04b0*/  STG.E.64 desc[UR4][R2.64+0xd8], R6 ;  /* 0x0000d80602007986 */ /* 0x0087ee000c101b04 */
[----:B------:R-:W2:Y:S01]  /*04c0*/  LDC.64 R16, c[0x0][0x480] ;  /* 0x00012000ff107b82 */ /* 0x000ea20000000a00 */
[----:B-----5:R-:W-:Y:S07]  /*04d0*/  STG.E.64 desc[UR4][R2.64+0xe0], R12 ;  /* 0x0000e00c02007986 */ /* 0x020fee000c101b04 */
[----:B------:R-:W5:Y:S01]  /*04e0*/  LDC.64 R18, c[0x0][0x488] ;  /* 0x00012200ff127b82 */ /* 0x000f620000000a00 */
[----:B0-----:R0:W-:Y:S07]  /*04f0*/  STG.E.64 desc[UR4][R2.64+0x128], R8 ;  /* 0x0001280802007986 */ /* 0x0011ee000c101b04 */
[----:B------:R-:W1:Y:S01]  /*0500*/  LDC.64 R20, c[0x0][0x490] ;  /* 0x00012400ff147b82 */ /* 0x000e620000000a00 */
[----:B----4-:R4:W-:Y:S07]  /*0510*/  STG.E.64 desc[UR4][R2.64+0xe8], R14 ;  /* 0x0000e80e02007986 */ /* 0x0109ee000c101b04 */
[----:B------:R-:W3:Y:S01]  /*0520*/  LDC.64 R22, c[0x0][0x498] ;  /* 0x00012600ff167b82 */ /* 0x000ee20000000a00 */
[----:B--2---:R-:W-:Y:S07]  /*0530*/  STG.E.64 desc[UR4][R2.64+0xf0], R16 ;  /* 0x0000f01002007986 */ /* 0x004fee000c101b04 */
[----:B------:R-:W2:Y:S01]  /*0540*/  LDC.64 R24, c[0x0][0x4a0] ;  /* 0x00012800ff187b82 */ /* 0x000ea20000000a00 */
[----:B-----5:R-:W-:Y:S07]  /*0550*/  STG.E.64 desc[UR4][R2.64+0xf8], R18 ;  /* 0x0000f81202007986 */ /* 0x020fee000c101b04 */
[----:B------:R-:W5:Y:S01]  /*0560*/  LDC.64 R26, c[0x0][0x4b0] ;  /* 0x00012c00ff1a7b82 */ /* 0x000f620000000a00 */
[----:B-1----:R-:W-:Y:S07]  /*0570*/  STG.E.64 desc[UR4][R2.64+0x100], R20 ;  /* 0x0001001402007986 */ /* 0x002fee000c101b04 */
[----:B------:R-:W1:Y:S01]  /*0580*/  LDC.64 R4, c[0x0][0x4d8] ;  /* 0x00013600ff047b82 */ /* 0x000e620000000a00 */
[----:B---3--:R-:W-:Y:S07]  /*0590*/  STG.E.64 desc[UR4][R2.64+0x108], R22 ;  /* 0x0001081602007986 */ /* 0x008fee000c101b04 */
[----:B------:R-:W3:Y:S01]  /*05a0*/  LDC.64 R6, c[0x0][0x4e0] ;  /* 0x00013800ff067b82 */ /* 0x000ee20000000a00 */
[----:B--2---:R2:W-:Y:S07]  /*05b0*/  STG.E.64 desc[UR4][R2.64+0x110], R24 ;  /* 0x0001101802007986 */ /* 0x0045ee000c101b04 */
[----:B0-----:R-:W0:Y:S01]  /*05c0*/  LDC.64 R8, c[0x0][0x4e8] ;  /* 0x00013a00ff087b82 */ /* 0x001e220000000a00 */
[----:B-----5:R5:W-:Y:S07]  /*05d0*/  STG.E.64 desc[UR4][R2.64+0x120], R26 ;  /* 0x0001201a02007986 */ /* 0x020bee000c101b04 */
[----:B------:R-:W5:Y:S01]  /*05e0*/  LDC.64 R10, c[0x0][0x4f0] ;  /* 0x00013c00ff0a7b82 */ /* 0x000f620000000a00 */
[----:B-1----:R1:W-:Y:S07]  /*05f0*/  STG.E.64 desc[UR4][R2.64+0x148], R4 ;  /* 0x0001480402007986 */ /* 0x0023ee000c101b04 */
[----:B------:R-:W1:Y:S01]  /*0600*/  LDC.64 R12, c[0x0][0x4f8] ;  /* 0x00013e00ff0c7b82 */ /* 0x000e620000000a00 */
[----:B---3--:R3:W-:Y:S07]  /*0610*/  STG.E.64 desc[UR4][R2.64+0x150], R6 ;  /* 0x0001500602007986 */ /* 0x0087ee000c101b04 */
[----:B----4-:R-:W4:Y:S01]  /*0620*/  LDC.64 R14, c[0x0][0x500] ;  /* 0x00014000ff0e7b82 */ /* 0x010f220000000a00 */
[----:B0-----:R0:W-:Y:S07]  /*0630*/  STG.E.64 desc[UR4][R2.64+0x158], R8 ;  /* 0x0001580802007986 */ /* 0x0011ee000c101b04 */
[----:B--2---:R-:W2:Y:S01]  /*0640*/  LDC.64 R24, c[0x0][0x4c0] ;  /* 0x00013000ff187b82 */ /* 0x004ea20000000a00 */
[----:B-----5:R5:W-:Y:S07]  /*0650*/  STG.E.64 desc[UR4][R2.64+0x160], R10 ;  /* 0x0001600a02007986 */ /* 0x020bee000c101b04 */
[----:B------:R-:W3:Y:S01]  /*0660*/  LDC.64 R16, c[0x0][0x508] ;  /* 0x00014200ff107b82 */ /* 0x000ee20000000a00 */
[----:B-1----:R1:W-:Y:S07]  /*0670*/  STG.E.64 desc[UR4][R2.64+0x168], R12 ;  /* 0x0001680c02007986 */ /* 0x0023ee000c101b04 */
[----:B------:R-:W0:Y:S01]  /*0680*/  LDC.64 R18, c[0x0][0x510] ;  /* 0x00014400ff127b82 */ /* 0x000e220000000a00 */
[----:B----4-:R4:W-:Y:S07]  /*0690*/  STG.E.64 desc[UR4][R2.64+0x170], R14 ;  /* 0x0001700e02007986 */ /* 0x0109ee000c101b04 */
[----:B------:R-:W5:Y:S01]  /*06a0*/  LDC.64 R20, c[0x0][0x518] ;  /* 0x00014600ff147b82 */ /* 0x000f620000000a00 */
[----:B--2---:R2:W-:Y:S07]  /*06b0*/  STG.E.64 desc[UR4][R2.64+0x130], R24 ;  /* 0x0001301802007986 */ /* 0x0045ee000c101b04 */
[----:B------:R-:W1:Y:S01]  /*06c0*/  LDC.64 R22, c[0x0][0x520] ;  /* 0x00014800ff167b82 */ /* 0x000e620000000a00 */
[----:B---3--:R3:W-:Y:S07]  /*06d0*/  STG.E.64 desc[UR4][R2.64+0x178], R16 ;  /* 0x0001781002007986 */ /* 0x0087ee000c101b04 */
[----:B------:R-:W4:Y:S01]  /*06e0*/  LDC.64 R26, c[0x0][0x4c8] ;  /* 0x00013200ff1a7b82 */ /* 0x000f220000000a00 */
[----:B0-----:R0:W-:Y:S07]  /*06f0*/  STG.E.64 desc[UR4][R2.64+0x180], R18 ;  /* 0x0001801202007986 */ /* 0x0011ee000c101b04 */
[----:B------:R-:W2:Y:S01]  /*0700*/  LDC.64 R4, c[0x0][0x530] ;  /* 0x00014c00ff047b82 */ /* 0x000ea20000000a00 */
        /* <DEDUP_REMOVED lines=18> */
[----:B--2---:R-:W-:Y:S07]  /*0830*/  STG.E.64 desc[UR4][R2.64+0x198], R24 ;  /* 0x0001981802007986 */ /* 0x004fee000c101b04 */
[----:B------:R-:W2:Y:S01]  /*0840*/  LDC.64 R22, c[0x0][0x578] ;  /* 0x00015e00ff167b82 */ /* 0x000ea20000000a00 */
[----:B---3--:R3:W-:Y:S07]  /*0850*/  STG.E.64 desc[UR4][R2.64+0x1d0], R16 ;  /* 0x0001d01002007986 */ /* 0x0087ee000c101b04 */
[----:B------:R-:W1:Y:S01]  /*0860*/  LDC.64 R26, c[0x0][0x580] ;  /* 0x00016000ff1a7b82 */ /* 0x000e620000000a00 */
[----:B0-----:R0:W-:Y:S07]  /*0870*/  STG.E.64 desc[UR4][R2.64+0x1d8], R18 ;  /* 0x0001d81202007986 */ /* 0x0011ee000c101b04 */
[----:B------:R-:W4:Y:S01]  /*0880*/  LDC.64 R4, c[0x0][0x588] ;  /* 0x00016200ff047b82 */ /* 0x000f220000000a00 */
[----:B-----5:R5:W-:Y:S07]  /*0890*/  STG.E.64 desc[UR4][R2.64+0x1e0], R20 ;  /* 0x0001e01402007986 */ /* 0x020bee000c101b04 */
[----:B------:R-:W3:Y:S01]  /*08a0*/  LDC.64 R6, c[0x0][0x590] ;  /* 0x00016400ff067b82 */ /* 0x000ee20000000a00 */
[----:B--2---:R2:W-:Y:S07]  /*08b0*/  STG.E.64 desc[UR4][R2.64+0x1e8], R22 ;  /* 0x0001e81602007986 */ /* 0x0045ee000c101b04 */
[----:B------:R-:W0:Y:S01]  /*08c0*/  LDC.64 R8, c[0x0][0x598] ;  /* 0x00016600ff087b82 */ /* 0x000e220000000a00 */
[----:B-1----:R1:W-:Y:S07]  /*08d0*/  STG.E.64 desc[UR4][R2.64+0x1f0], R26 ;  /* 0x0001f01a02007986 */ /* 0x0023ee000c101b04 */
[----:B------:R-:W5:Y:S01]  /*08e0*/  LDC.64 R10, c[0x0][0x5a0] ;  /* 0x00016800ff0a7b82 */ /* 0x000f620000000a00 */
[----:B----4-:R4:W-:Y:S07]  /*08f0*/  STG.E.64 desc[UR4][R2.64+0x1f8], R4 ;  /* 0x0001f80402007986 */ /* 0x0109ee000c101b04 */
        /* <DEDUP_REMOVED lines=237> */
[----:B-1----:R-:W-:Y:S07]  /*17d0*/  STG.E.64 desc[UR4][R2.64+0x118], R28 ;  /* 0x0001181c02007986 */ /* 0x002fee000c101b04 */
[----:B------:R-:W1:Y:S01]  /*17e0*/  LDC.64 R8, c[0x0][0x958] ;  /* 0x00025600ff087b82 */ /* 0x000e620000000a00 */
[----:B----4-:R4:W-:Y:S07]  /*17f0*/  STG.E.64 desc[UR4][R2.64+0x5b0], R26 ;  /* 0x0005b01a02007986 */ /* 0x0109ee000c101b04 */
[----:B------:R-:W5:Y:S01]  /*1800*/  LDC.64 R10, c[0x0][0x960] ;  /* 0x00025800ff0a7b82 */ /* 0x000f620000000a00 */
[----:B---3--:R3:W-:Y:S07]  /*1810*/  STG.E.64 desc[UR4][R2.64+0x5b8], R4 ;  /* 0x0005b80402007986 */ /* 0x0087ee000c101b04 */
[----:B------:R-:W2:Y:S01]  /*1820*/  LDC.64 R12, c[0x0][0x968] ;  /* 0x00025a00ff0c7b82 */ /* 0x000ea20000000a00 */
[----:B0-----:R0:W-:Y:S07]  /*1830*/  STG.E.64 desc[UR4][R2.64+0x5c0], R6 ;  /* 0x0005c00602007986 */ /* 0x0011ee000c101b04 */
[----:B------:R-:W4:Y:S01]  /*1840*/  LDC.64 R14, c[0x0][0x970] ;  /* 0x00025c00ff0e7b82 */ /* 0x000f220000000a00 */
[----:B-1----:R1:W-:Y:S07]  /*1850*/  STG.E.64 desc[UR4][R2.64+0x5c8], R8 ;  /* 0x0005c80802007986 */ /* 0x0023ee000c101b04 */
[----:B------:R-:W3:Y:S01]  /*1860*/  LDC.64 R16, c[0x0][0x978] ;  /* 0x00025e00ff107b82 */ /* 0x000ee20000000a00 */
[----:B-----5:R5:W-:Y:S07]  /*1870*/  STG.E.64 desc[UR4][R2.64+0x5d0], R10 ;  /* 0x0005d00a02007986 */ /* 0x020bee000c101b04 */
[----:B------:R-:W0:Y:S01]  /*1880*/  LDC.64 R18, c[0x0][0x980] ;  /* 0x00026000ff127b82 */ /* 0x000e220000000a00 */
[----:B--2---:R2:W-:Y:S07]  /*1890*/  STG.E.64 desc[UR4][R2.64+0x5d8], R12 ;  /* 0x0005d80c02007986 */ /* 0x0045ee000c101b04 */
        /* <DEDUP_REMOVED lines=13> */
[----:B----4-:R-:W-:Y:S07]  /*1970*/  STG.E.64 desc[UR4][R2.64+0x610], R26 ;  /* 0x0006101a02007986 */ /* 0x010fee000c101b04 */
[----:B------:R-:W4:Y:S01]  /*1980*/  LDC.64 R10, c[0x0][0x9c0] ;  /* 0x00027000ff0a7b82 */ /* 0x000f220000000a00 */
[----:B---3--:R3:W-:Y:S07]  /*1990*/  STG.E.64 desc[UR4][R2.64+0x618], R4 ;  /* 0x0006180402007986 */ /* 0x0087ee000c101b04 */
[----:B------:R-:W5:Y:S01]  /*19a0*/  LDC.64 R12, c[0x0][0x9c8] ;  /* 0x00027200ff0c7b82 */ /* 0x000f620000000a00 */
[----:B0-----:R0:W-:Y:S07]  /*19b0*/  STG.E.64 desc[UR4][R2.64+0x620], R6 ;  /* 0x0006200602007986 */ /* 0x0011ee000c101b04 */
[----:B------:R-:W2:Y:S01]  /*19c0*/  LDC R29, c[0x0][0x4d0] ;  /* 0x00013400ff1d7b82 */ /* 0x000ea20000000800 */
[----:B-1----:R1:W-:Y:S07]  /*19d0*/  STG.E.64 desc[UR4][R2.64+0x628], R8 ;  /* 0x0006280802007986 */ /* 0x0023ee000c101b04 */
[----:B------:R-:W3:Y:S01]  /*19e0*/  LDC.64 R14, c[0x0][0x9d0] ;  /* 0x00027400ff0e7b82 */ /* 0x000ee20000000a00 */
[----:B----4-:R4:W-:Y:S07]  /*19f0*/  STG.E.64 desc[UR4][R2.64+0x630], R10 ;  /* 0x0006300a02007986 */ /* 0x0109ee000c101b04 */
[----:B------:R-:W0:Y:S01]  /*1a00*/  LDC.64 R16, c[0x0][0x9d8] ;  /* 0x00027600ff107b82 */ /* 0x000e220000000a00 */
[----:B-----5:R-:W-:Y:S07]  /*1a10*/  STG.E.64 desc[UR4][R2.64+0x638], R12 ;  /* 0x0006380c02007986 */ /* 0x020fee000c101b04 */
[----:B------:R-:W5:Y:S01]  /*1a20*/  LDC.64 R18, c[0x0][0x9e0] ;  /* 0x00027800ff127b82 */ /* 0x000f620000000a00 */
[----:B--2---:R-:W-:Y:S07]  /*1a30*/  STG.E desc[UR4][R2.64+0x140], R29 ;  /* 0x0001401d02007986 */ /* 0x004fee000c101904 */
        /* <DEDUP_REMOVED lines=401> */
[----:B-----5:R-:W-:Y:S07]  /*3350*/  STG.E.64 desc[UR4][R2.64+0xc80], R8 ;  /* 0x000c800802007986 */ /* 0x020fee000c101b04 */
[----:B------:R-:W5:Y:S01]  /*3360*/  LDC.64 R18, c[0x0][0x1038] ;  /* 0x00040e00ff127b82 */ /* 0x000f620000000a00 */
[----:B--2---:R-:W-:Y:S07]  /*3370*/  STG.E.64 desc[UR4][R2.64+0xc88], R10 ;  /* 0x000c880a02007986 */ /* 0x004fee000c101b04 */
[----:B------:R-:W2:Y:S01]  /*3380*/  LDC.64 R20, c[0x0][0x1040] ;  /* 0x00041000ff147b82 */ /* 0x000ea20000000a00 */
[----:B-1----:R1:W-:Y:S07]  /*3390*/  STG.E.64 desc[UR4][R2.64+0xc98], R14 ;  /* 0x000c980e02007986 */ /* 0x0023ee000c101b04 */
[----:B------:R-:W3:Y:S01]  /*33a0*/  LDC.64 R22, c[0x0][0x1048] ;  /* 0x00041200ff167b82 */ /* 0x000ee20000000a00 */
[----:B----4-:R4:W-:Y:S07]  /*33b0*/  STG.E.64 desc[UR4][R2.64+0xca0], R16 ;  /* 0x000ca01002007986 */ /* 0x0109ee000c101b04 */
[----:B------:R-:W0:Y:S01]  /*33c0*/  LDC.64 R24, c[0x0][0x1050] ;  /* 0x00041400ff187b82 */ /* 0x000e220000000a00 */
[----:B-----5:R5:W-:Y:S07]  /*33d0*/  STG.E.64 desc[UR4][R2.64+0xca8], R18 ;  /* 0x000ca81202007986 */ /* 0x020bee000c101b04 */
[----:B------:R-:W1:Y:S01]  /*33e0*/  LDC.64 R12, c[0x0][0x1020] ;  /* 0x00040800ff0c7b82 */ /* 0x000e620000000a00 */
[----:B--2---:R2:W-:Y:S07]  /*33f0*/  STG.E.64 desc[UR4][R2.64+0xcb0], R20 ;  /* 0x000cb01402007986 */ /* 0x0045ee000c101b04 */
[----:B------:R-:W4:Y:S01]  /*3400*/  LDC.64 R26, c[0x0][0x1058] ;  /* 0x00041600ff1a7b82 */ /* 0x000f220000000a00 */
[----:B---3--:R3:W-:Y:S04]  /*3410*/  STG.E.64 desc[UR4][R2.64+0xcb8], R22 ;  /* 0x000cb81602007986 */ /* 0x0087e8000c101b04 */
[----:B0-----:R0:W-:Y:S03]  /*3420*/  STG.E.64 desc[UR4][R2.64+0xcc0], R24 ;  /* 0x000cc01802007986 */ /* 0x0011e6000c101b04 */
[----:B------:R-:W5:Y:S01]  /*3430*/  LDC.64 R4, c[0x0][0x1060] ;  /* 0x00041800ff047b82 */ /* 0x000f620000000a00 */
[----:B-1----:R1:W-:Y:S07]  /*3440*/  STG.E.64 desc[UR4][R2.64+0xc90], R12 ;  /* 0x000c900c02007986 */ /* 0x0023ee000c101b04 */
[----:B------:R-:W2:Y:S01]  /*3450*/  LDC.64 R6, c[0x0][0x1068] ;  /* 0x00041a00ff067b82 */ /* 0x000ea20000000a00 */
[----:B----4-:R4:W-:Y:S07]  /*3460*/  STG.E.64 desc[UR4][R2.64+0xcc8], R26 ;  /* 0x000cc81a02007986 */ /* 0x0109ee000c101b04 */
[----:B------:R-:W3:Y:S08]  /*3470*/  LDC.64 R14, c[0x0][0x1088] ;  /* 0x00042200ff0e7b82 */ /* 0x000ef00000000a00 */
[----:B------:R-:W0:Y:S01]  /*3480*/  LDC.64 R16, c[0x0][0x1090] ;  /* 0x00042400ff107b82 */ /* 0x000e220000000a00 */
[----:B-----5:R5:W-:Y:S07]  /*3490*/  STG.E.64 desc[UR4][R2.64+0xcd0], R4 ;  /* 0x000cd00402007986 */ /* 0x020bee000c101b04 */
[----:B------:R-:W1:Y:S01]  /*34a0*/  LDC.64 R18, c[0x0][0x1098] ;  /* 0x00042600ff127b82 */ /* 0x000e620000000a00 */
[----:B--2---:R2:W-:Y:S07]  /*34b0*/  STG.E.64 desc[UR4][R2.64+0xcd8], R6 ;  /* 0x000cd80602007986 */ /* 0x0045ee000c101b04 */
[----:B------:R-:W4:Y:S01]  /*34c0*/  LDC.64 R20, c[0x0][0x10a0] ;  /* 0x00042800ff147b82 */ /* 0x000f220000000a00 */
[----:B---3--:R3:W-:Y:S07]  /*34d0*/  STG.E.64 desc[UR4][R2.64+0xcf8], R14 ;  /* 0x000cf80e02007986 */ /* 0x0087ee000c101b04 */
[----:B------:R-:W5:Y:S01]  /*34e0*/  LDC.64 R22, c[0x0][0x10a8] ;  /* 0x00042a00ff167b82 */ /* 0x000f620000000a00 */
[----:B0-----:R0:W-:Y:S07]  /*34f0*/  STG.E.64 desc[UR4][R2.64+0xd00], R16 ;  /* 0x000d001002007986 */ /* 0x0011ee000c101b04 */
        /* <DEDUP_REMOVED lines=377> */
[----:B-----5:R-:W-:Y:S07]  /*4c90*/  STG.E.64 desc[UR4][R2.64+0x12d0], R4 ;  /* 0x0012d00402007986 */ /* 0x020fee000c101b04 */
        /* <DEDUP_REMOVED lines=355> */
[----:B-----5:R-:W-:Y:S07]  /*62d0*/  STG.E.64 desc[UR4][R2.64+0x17c848], R4 ;  /* 0x17c8480402007986 */ /* 0x020fee000c101b04 */
[----:B------:R-:W5:Y:S01]  /*62e0*/  LDC.64 R16, c[0x0][0x460] ;  /* 0x00011800ff107b82 */ /* 0x000f620000000a00 */
[----:B-1----:R1:W-:Y:S07]  /*62f0*/  STG.E.64 desc[UR4][R2.64+0x17c8a0], R26 ;  /* 0x17c8a01a02007986 */ /* 0x0023ee000c101b04 */
[----:B------:R-:W3:Y:S01]  /*6300*/  LDC.64 R18, c[0x0][0x468] ;  /* 0x00011a00ff127b82 */ /* 0x000ee20000000a00 */
[----:B----4-:R-:W-:Y:S07]  /*6310*/  STG.E.64 desc[UR4][R2.64+0x17c8a8], R6 ;  /* 0x17c8a80602007986 */ /* 0x010fee000c101b04 */
[----:B------:R-:W4:Y:S01]  /*6320*/  LDC.64 R20, c[0x0][0x470] ;  /* 0x00011c00ff147b82 */ /* 0x000f220000000a00 */
[----:B--2---:R2:W-:Y:S07]  /*6330*/  STG.E.64 desc[UR4][R2.64+0x17c8c8], R14 ;  /* 0x17c8c80e02007986 */ /* 0x0045ee000c101b04 */
[----:B------:R-:W0:Y:S01]  /*6340*/  LDC.64 R22, c[0x0][0x478] ;  /* 0x00011e00ff167b82 */ /* 0x000e220000000a00 */
[----:B-----5:R5:W-:Y:S07]  /*6350*/  STG.E.64 desc[UR4][R2.64+0x17c8d0], R16 ;  /* 0x17c8d01002007986 */ /* 0x020bee000c101b04 */
[----:B------:R-:W1:Y:S01]  /*6360*/  LDC.64 R24, c[0x0][0x480] ;  /* 0x00012000ff187b82 */ /* 0x000e620000000a00 */
[----:B---3--:R3:W-:Y:S07]  /*6370*/  STG.E.64 desc[UR4][R2.64+0x17c8d8], R18 ;  /* 0x17c8d81202007986 */ /* 0x0087ee000c101b04 */
[----:B------:R-:W2:Y:S01]  /*6380*/  LDC.64 R8, c[0x0][0x440] ;  /* 0x00011000ff087b82 */ /* 0x000ea20000000a00 */
[----:B----4-:R4:W-:Y:S07]  /*6390*/  STG.E.64 desc[UR4][R2.64+0x17c8e0], R20 ;  /* 0x17c8e01402007986 */ /* 0x0109ee000c101b04 */
[----:B------:R-:W5:Y:S01]  /*63a0*/  LDC.64 R10, c[0x0][0x448] ;  /* 0x00011200ff0a7b82 */ /* 0x000f620000000a00 */
[----:B0-----:R0:W-:Y:S07]  /*63b0*/  STG.E.64 desc[UR4][R2.64+0x17c8e8], R22 ;  /* 0x17c8e81602007986 */ /* 0x0011ee000c101b04 */
[----:B------:R-:W3:Y:S01]  /*63c0*/  LDC.64 R12, c[0x0][0x450] ;  /* 0x00011400ff0c7b82 */ /* 0x000ee20000000a00 */
[----:B-1----:R1:W-:Y:S07]  /*63d0*/  STG.E.64 desc[UR4][R2.64+0x17c8f0], R24 ;  /* 0x17c8f01802007986 */ /* 0x0023ee000c101b04 */
[----:B------:R-:W4:Y:S01]  /*63e0*/  LDC.64 R26, c[0x0][0x488] ;  /* 0x00012200ff1a7b82 */ /* 0x000f220000000a00 */
[----:B--2---:R2:W-:Y:S07]  /*63f0*/  STG.E.64 desc[UR4][R2.64+0x17c8b0], R8 ;  /* 0x17c8b00802007986 */ /* 0x0045ee000c101b04 */
[----:B------:R-:W0:Y:S01]  /*6400*/  LDC.64 R4, c[0x0][0x490] ;  /* 0x00012400ff047b82 */ /* 0x000e220000000a00 */
[----:B-----5:R5:W-:Y:S07]  /*6410*/  STG.E.64 desc[UR4][R2.64+0x17c8b8], R10 ;  /* 0x17c8b80a02007986 */ /* 0x020bee000c101b04 */
[----:B------:R-:W1:Y:S01]  /*6420*/  LDC.64 R28, c[0x0][0x498] ;  /* 0x00012600ff1c7b82 */ /* 0x000e620000000a00 */
[----:B---3--:R3:W-:Y:S07]  /*6430*/  STG.E.64 desc[UR4][R2.64+0x17c8c0], R12 ;  /* 0x17c8c00c02007986 */ /* 0x0087ee000c101b04 */
[----:B------:R-:W2:Y:S01]  /*6440*/  LDC.64 R14, c[0x0][0x4a0] ;  /* 0x00012800ff0e7b82 */ /* 0x000ea20000000a00 */
[----:B----4-:R-:W-:Y:S07]  /*6450*/  STG.E.64 desc[UR4][R2.64+0x17c8f8], R26 ;  /* 0x17c8f81a02007986 */ /* 0x010fee000c101b04 */
[----:B------:R-:W4:Y:S01]  /*6460*/  LDC.64 R16, c[0x0][0x4a8] ;  /* 0x00012a00ff107b82 */ /* 0x000f220000000a00 */
[----:B0-----:R-:W-:Y:S07]  /*6470*/  STG.E.64 desc[UR4][R2.64+0x17c900], R4 ;  /* 0x17c9000402007986 */ /* 0x001fee000c101b04 */
[----:B------:R-:W0:Y:S01]  /*6480*/  LDC.64 R18, c[0x0][0x4b0] ;  /* 0x00012c00ff127b82 */ /* 0x000e220000000a00 */
[----:B-1----:R-:W-:Y:S07]  /*6490*/  STG.E.64 desc[UR4][R2.64+0x17c908], R28 ;  /* 0x17c9081c02007986 */ /* 0x002fee000c101b04 */
[----:B------:R-:W1:Y:S01]  /*64a0*/  LDC.64 R20, c[0x0][0x4b8] ;  /* 0x00012e00ff147b82 */ /* 0x000e620000000a00 */
[----:B--2---:R2:W-:Y:S07]  /*64b0*/  STG.E.64 desc[UR4][R2.64+0x17c910], R14 ;  /* 0x17c9100e02007986 */ /* 0x0045ee000c101b04 */
[----:B------:R-:W5:Y:S01]  /*64c0*/  LDC.64 R22, c[0x0][0x4c0] ;  /* 0x00013000ff167b82 */ /* 0x000f620000000a00 */
[----:B----4-:R4:W-:Y:S07]  /*64d0*/  STG.E.64 desc[UR4][R2.64+0x17c918], R16 ;  /* 0x17c9181002007986 */ /* 0x0109ee000c101b04 */
[----:B------:R-:W3:Y:S01]  /*64e0*/  LDC.64 R24, c[0x0][0x4c8] ;  /* 0x00013200ff187b82 */ /* 0x000ee20000000a00 */
[----:B0-----:R-:W-:Y:S07]  /*64f0*/  STG.E.64 desc[UR4][R2.64+0x17c920], R18 ;  /* 0x17c9201202007986 */ /* 0x001fee000c101b04 */
[----:B------:R-:W0:Y:S01]  /*6500*/  LDC.64 R6, c[0x0][0x4d8] ;  /* 0x00013600ff067b82 */ /* 0x000e220000000a00 */
[----:B-1----:R-:W-:Y:S07]  /*6510*/  STG.E.64 desc[UR4][R2.64+0x17c928], R20 ;  /* 0x17c9281402007986 */ /* 0x002fee000c101b04 */
[----:B------:R-:W1:Y:S01]  /*6520*/  LDC R0, c[0x0][0x4d0] ;  /* 0x00013400ff007b82 */ /* 0x000e620000000800 */
[----:B-----5:R-:W-:Y:S07]  /*6530*/  STG.E.64 desc[UR4][R2.64+0x17c930], R22 ;  /* 0x17c9301602007986 */ /* 0x020fee000c101b04 */
[----:B------:R-:W5:Y:S01]  /*6540*/  LDC.64 R8, c[0x0][0x4e0] ;  /* 0x00013800ff087b82 */ /* 0x000f620000000a00 */
[----:B---3--:R-:W-:Y:S07]  /*6550*/  STG.E.64 desc[UR4][R2.64+0x17c938], R24 ;  /* 0x17c9381802007986 */ /* 0x008fee000c101b04 */
[----:B------:R-:W3:Y:S01]  /*6560*/  LDC.64 R10, c[0x0][0x4e8] ;  /* 0x00013a00ff0a7b82 */ /* 0x000ee20000000a00 */
[----:B0-----:R-:W-:Y:S07]  /*6570*/  STG.E.64 desc[UR4][R2.64+0x17c948], R6 ;  /* 0x17c9480602007986 */ /* 0x001fee000c101b04 */
[----:B------:R-:W0:Y:S01]  /*6580*/  LDC.64 R12, c[0x0][0x4f0] ;  /* 0x00013c00ff0c7b82 */ /* 0x000e220000000a00 */
[----:B-1----:R-:W-:Y:S04]  /*6590*/  STG.E desc[UR4][R2.64+0x17c940], R0 ;  /* 0x17c9400002007986 */ /* 0x002fe8000c101904 */
[----:B-----5:R1:W-:Y:S03]  /*65a0*/  STG.E.64 desc[UR4][R2.64+0x17c950], R8 ;  /* 0x17c9500802007986 */ /* 0x0203e6000c101b04 */
[----:B--2---:R-:W2:Y:S01]  /*65b0*/  LDC.64 R14, c[0x0][0x500] ;  /* 0x00014000ff0e7b82 */ /* 0x004ea20000000a00 */
[----:B---3--:R3:W-:Y:S07]  /*65c0*/  STG.E.64 desc[UR4][R2.64+0x17c958], R10 ;  /* 0x17c9580a02007986 */ /* 0x0087ee000c101b04 */
[----:B----4-:R-:W4:Y:S01]  /*65d0*/  LDC.64 R16, c[0x0][0x508] ;  /* 0x00014200ff107b82 */ /* 0x010f220000000a00 */
[----:B0-----:R0:W-:Y:S07]  /*65e0*/  STG.E.64 desc[UR4][R2.64+0x17c960], R12 ;  /* 0x17c9600c02007986 */ /* 0x0011ee000c101b04 */
[----:B-1----:R-:W1:Y:S08]  /*65f0*/  LDC.64 R8, c[0x0][0x540] ;  /* 0x00015000ff087b82 */ /* 0x002e700000000a00 */
[----:B---3--:R-:W3:Y:S01]  /*6600*/  LDC.64 R10, c[0x0][0x548] ;  /* 0x00015200ff0a7b82 */ /* 0x008ee20000000a00 */
[----:B--2---:R2:W-:Y:S07]  /*6610*/  STG.E.64 desc[UR4][R2.64+0x17c970], R14 ;  /* 0x17c9700e02007986 */ /* 0x0045ee000c101b04 */
[----:B0-----:R-:W0:Y:S01]  /*6620*/  LDC.64 R12, c[0x0][0x550] ;  /* 0x00015400ff0c7b82 */ /* 0x001e220000000a00 */
[----:B----4-:R4:W-:Y:S07]  /*6630*/  STG.E.64 desc[UR4][R2.64+0x17c978], R16 ;  /* 0x17c9781002007986 */ /* 0x0109ee000c101b04 */
[----:B------:R-:W5:Y:S01]  /*6640*/  LDC.64 R18, c[0x0][0x510] ;  /* 0x00014400ff127b82 */ /* 0x000f620000000a00 */
[----:B-1----:R1:W-:Y:S07]  /*6650*/  STG.E.64 desc[UR4][R2.64+0x17c9b0], R8 ;  /* 0x17c9b00802007986 */ /* 0x0023ee000c101b04 */
[----:B------:R-:W2:Y:S01]  /*6660*/  LDC.64 R20, c[0x0][0x518] ;  /* 0x00014600ff147b82 */ /* 0x000ea20000000a00 */
[----:B---3--:R3:W-:Y:S07]  /*6670*/  STG.E.64 desc[UR4][R2.64+0x17c9b8], R10 ;  /* 0x17c9b80a02007986 */ /* 0x0087ee000c101b04 */
[----:B------:R-:W4:Y:S01]  /*6680*/  LDC.64 R22, c[0x0][0x520] ;  /* 0x00014800ff167b82 */ /* 0x000f220000000a00 */
[----:B0-----:R0:W-:Y:S07]  /*6690*/  STG.E.64 desc[UR4][R2.64+0x17c9c0], R12 ;  /* 0x17c9c00c02007986 */ /* 0x0011ee000c101b04 */
[----:B------:R-:W1:Y:S01]  /*66a0*/  LDC.64 R24, c[0x0][0x528] ;  /* 0x00014a00ff187b82 */ /* 0x000e620000000a00 */
[----:B-----5:R5:W-:Y:S07]  /*66b0*/  STG.E.64 desc[UR4][R2.64+0x17c980], R18 ;  /* 0x17c9801202007986 */ /* 0x020bee000c101b04 */
[----:B------:R-:W3:Y:S01]  /*66c0*/  LDC.64 R26, c[0x0][0x530] ;  /* 0x00014c00ff1a7b82 */ /* 0x000ee20000000a00 */
[----:B--2---:R2:W-:Y:S07]  /*66d0*/  STG.E.64 desc[UR4][R2.64+0x17c988], R20 ;  /* 0x17c9881402007986 */ /* 0x0045ee000c101b04 */
[----:B------:R-:W0:Y:S01]  /*66e0*/  LDC.64 R28, c[0x0][0x538] ;  /* 0x00014e00ff1c7b82 */ /* 0x000e220000000a00 */
        /* <DEDUP_REMOVED lines=154> */
[----:B--2---:R-:W-:Y:S07]  /*7090*/  STG.E.64 desc[UR4][R2.64+0x17cc28], R14 ;  /* 0x17cc280e02007986 */ /* 0x004fee000c101b04 */
[----:B------:R-:W2:Y:S01]  /*70a0*/  LDC.64 R12, c[0x0][0x7e0] ;  /* 0x0001f800ff0c7b82 */ /* 0x000ea20000000a00 */
[----:B----4-:R-:W-:Y:S07]  /*70b0*/  STG.E.64 desc[UR4][R2.64+0x17cc30], R16 ;  /* 0x17cc301002007986 */ /* 0x010fee000c101b04 */
[----:B------:R-:W4:Y:S01]  /*70c0*/  LDC.64 R18, c[0x0][0x7d0] ;  /* 0x0001f400ff127b82 */ /* 0x000f220000000a00 */
[----:B-1----:R1:W-:Y:S07]  /*70d0*/  STG.E.64 desc[UR4][R2.64+0x17cc38], R8 ;  /* 0x17cc380802007986 */ /* 0x0023ee000c101b04 */
[----:B------:R-:W0:Y:S01]  /*70e0*/  LDC.64 R20, c[0x0][0x7e8] ;  /* 0x0001fa00ff147b82 */ /* 0x000e220000000a00 */
[----:B---3--:R3:W-:Y:S07]  /*70f0*/  STG.E.64 desc[UR4][R2.64+0x17cc48], R10 ;  /* 0x17cc480a02007986 */ /* 0x0087ee000c101b04 */
[----:B------:R-:W5:Y:S01]  /*7100*/  LDC.64 R22, c[0x0][0x7f0] ;  /* 0x0001fc00ff167b82 */ /* 0x000f620000000a00 */
[----:B--2---:R2:W-:Y:S07]  /*7110*/  STG.E.64 desc[UR4][R2.64+0x17cc50], R12 ;  /* 0x17cc500c02007986 */ /* 0x0045ee000c101b04 */
[----:B------:R-:W1:Y:S01]  /*7120*/  LDC.64 R24, c[0x0][0x7f8] ;  /* 0x0001fe00ff187b82 */ /* 0x000e620000000a00 */
[----:B----4-:R4:W-:Y:S07]  /*7130*/  STG.E.64 desc[UR4][R2.64+0x17cc40], R18 ;  /* 0x17cc401202007986 */ /* 0x0109ee000c101b04 */
[----:B------:R-:W3:Y:S01]  /*7140*/  LDC.64 R26, c[0x0][0x800] ;  /* 0x00020000ff1a7b82 */ /* 0x000ee20000000a00 */
[----:B0-----:R0:W-:Y:S07]  /*7150*/  STG.E.64 desc[UR4][R2.64+0x17cc58], R20 ;  /* 0x17cc581402007986 */ /* 0x0011ee000c101b04 */
[----:B------:R-:W2:Y:S01]  /*7160*/  LDC.64 R28, c[0x0][0x808] ;  /* 0x00020200ff1c7b82 */ /* 0x000ea20000000a00 */
[----:B-----5:R5:W-:Y:S07]  /*7170*/  STG.E.64 desc[UR4][R2.64+0x17cc60], R22 ;  /* 0x17cc601602007986 */ /* 0x020bee000c101b04 */
        /* <DEDUP_REMOVED lines=39> */
[----:B---3--:R-:W-:Y:S07]  /*73f0*/  STG.E.64 desc[UR4][R2.64+0x17ccf8], R14 ;  /* 0x17ccf80e02007986 */ /* 0x008fee000c101b04 */
[----:B------:R-:W3:Y:S01]  /*7400*/  LDC.64 R18, c[0x0][0x8a8] ;  /* 0x00022a00ff127b82 */ /* 0x000ee20000000a00 */
[----:B--2---:R2:W-:Y:S07]  /*7410*/  STG.E.64 desc[UR4][R2.64+0x17cd00], R10 ;  /* 0x17cd000a02007986 */ /* 0x0045ee000c101b04 */
[----:B------:R-:W5:Y:S01]  /*7420*/  LDC.64 R20, c[0x0][0x8b0] ;  /* 0x00022c00ff147b82 */ /* 0x000f620000000a00 */
[----:B----4-:R4:W-:Y:S07]  /*7430*/  STG.E.64 desc[UR4][R2.64+0x17cd08], R12 ;  /* 0x17cd080c02007986 */ /* 0x0109ee000c101b04 */
[----:B------:R-:W1:Y:S01]  /*7440*/  LDC.64 R22, c[0x0][0x8b8] ;  /* 0x00022e00ff167b82 */ /* 0x000e620000000a00 */
[----:B0-----:R0:W-:Y:S07]  /*7450*/  STG.E.64 desc[UR4][R2.64+0x17cd10], R16 ;  /* 0x17cd101002007986 */ /* 0x0011ee000c101b04 */
[----:B------:R-:W2:Y:S01]  /*7460*/  LDC.64 R24, c[0x0][0x8c0] ;  /* 0x00023000ff187b82 */ /* 0x000ea20000000a00 */
[----:B---3--:R3:W-:Y:S07]  /*7470*/  STG.E.64 desc[UR4][R2.64+0x17cd18], R18 ;  /* 0x17cd181202007986 */ /* 0x0087ee000c101b04 */
[----:B------:R-:W4:Y:S01]  /*7480*/  LDC.64 R26, c[0x0][0x8c8] ;  /* 0x00023200ff1a7b82 */ /* 0x000f220000000a00 */
[----:B-----5:R5:W-:Y:S07]  /*7490*/  STG.E.64 desc[UR4][R2.64+0x17cd20], R20 ;  /* 0x17cd201402007986 */ /* 0x020bee000c101b04 */
[----:B------:R-:W0:Y:S01]  /*74a0*/  LDC.64 R28, c[0x0][0x8d0] ;  /* 0x00023400ff1c7b82 */ /* 0x000e220000000a00 */
[----:B-1----:R1:W-:Y:S07]  /*74b0*/  STG.E.64 desc[UR4][R2.64+0x17cd28], R22 ;  /* 0x17cd281602007986 */ /* 0x0023ee000c101b04 */
        /* <DEDUP_REMOVED lines=161> */
[----:B0-----:R-:W-:Y:S07]  /*7ed0*/  STG.E.64 desc[UR4][R2.64+0x17cfa0], R28 ;  /* 0x17cfa01c02007986 */ /* 0x001fee000c101b04 */
[----:B------:R-:W0:Y:S01]  /*7ee0*/  LDC.64 R10, c[0x0][0xb50] ;  /* 0x0002d400ff0a7b82 */ /* 0x000e220000000a00 */
[----:B---3--:R3:W-:Y:S07]  /*7ef0*/  STG.E.64 desc[UR4][R2.64+0x17cfa8], R4 ;  /* 0x17cfa80402007986 */ /* 0x0087ee000c101b04 */
[----:B------:R-:W2:Y:S01]  /*7f00*/  LDC.64 R12, c[0x0][0xb58] ;  /* 0x0002d600ff0c7b82 */ /* 0x000ea20000000a00 */
[----:B-----5:R5:W-:Y:S07]  /*7f10*/  STG.E.64 desc[UR4][R2.64+0x17cfb0], R6 ;  /* 0x17cfb00602007986 */ /* 0x020bee000c101b04 */
[----:B------:R-:W4:Y:S01]  /*7f20*/  LDC.64 R14, c[0x0][0xb60] ;  /* 0x0002d800ff0e7b82 */ /* 0x000f220000000a00 */
[----:B-1----:R1:W-:Y:S07]  /*7f30*/  STG.E.64 desc[UR4][R2.64+0x17cfb8], R8 ;  /* 0x17cfb80802007986 */ /* 0x0023ee000c101b04 */
[----:B------:R-:W3:Y:S01]  /*7f40*/  LDC.64 R16, c[0x0][0xb68] ;  /* 0x0002da00ff107b82 */ /* 0x000ee20000000a00 */
[----:B0-----:R0:W-:Y:S07]  /*7f50*/  STG.E.64 desc[UR4][R2.64+0x17cfc0], R10 ;  /* 0x17cfc00a02007986 */ /* 0x0011ee000c101b04 */
[----:B------:R-:W5:Y:S01]  /*7f60*/  LDC.64 R18, c[0x0][0xb70] ;  /* 0x0002dc00ff127b82 */ /* 0x000f620000000a00 */
[----:B--2---:R2:W-:Y:S07]  /*7f70*/  STG.E.64 desc[UR4][R2.64+0x17cfc8], R12 ;  /* 0x17cfc80c02007986 */ /* 0x0045ee000c101b04 */
[----:B------:R-:W1:Y:S01]  /*7f80*/  LDC.64 R20, c[0x0][0xb78] ;  /* 0x0002de00ff147b82 */ /* 0x000e620000000a00 */
[----:B----4-:R4:W-:Y:S07]  /*7f90*/  STG.E.64 desc[UR4][R2.64+0x17cfd0], R14 ;  /* 0x17cfd00e02007986 */ /* 0x0109ee000c101b04 */
        /* <DEDUP_REMOVED lines=371> */
[----:B----4-:R-:W-:Y:S07]  /*96d0*/  STG.E.64 desc[UR4][R2.64+0x17d008], R28 ;  /* 0x17d0081c02007986 */ /* 0x010fee000c101b04 */
[----:B------:R-:W4:Y:S01]  /*96e0*/  LDC.64 R8, c[0x0][0x1150] ;  /* 0x00045400ff087b82 */ /* 0x000f220000000a00 */
[----:B---3--:R3:W-:Y:S07]  /*96f0*/  STG.E.64 desc[UR4][R2.64+0x17d5a8], R26 ;  /* 0x17d5a81a02007986 */ /* 0x0087ee000c101b04 */
[----:B------:R-:W0:Y:S01]  /*9700*/  LDC.64 R10, c[0x0][0x1158] ;  /* 0x00045600ff0a7b82 */ /* 0x000e220000000a00 */
[----:B-----5:R5:W-:Y:S07]  /*9710*/  STG.E.64 desc[UR4][R2.64+0x17d5b0], R4 ;  /* 0x17d5b00402007986 */ /* 0x020bee000c101b04 */
[----:B------:R-:W2:Y:S01]  /*9720*/  LDC.64 R12, c[0x0][0x1160] ;  /* 0x00045800ff0c7b82 */ /* 0x000ea20000000a00 */
[----:B-1----:R1:W-:Y:S07]  /*9730*/  STG.E.64 desc[UR4][R2.64+0x17d5b8], R6 ;  /* 0x17d5b80602007986 */ /* 0x0023ee000c101b04 */
[----:B------:R-:W3:Y:S01]  /*9740*/  LDC.64 R14, c[0x0][0x1168] ;  /* 0x00045a00ff0e7b82 */ /* 0x000ee20000000a00 */
[----:B----4-:R4:W-:Y:S07]  /*9750*/  STG.E.64 desc[UR4][R2.64+0x17d5c0], R8 ;  /* 0x17d5c00802007986 */ /* 0x0109ee000c101b04 */
[----:B------:R-:W5:Y:S01]  /*9760*/  LDC.64 R16, c[0x0][0x1170] ;  /* 0x00045c00ff107b82 */ /* 0x000f620000000a00 */
[----:B0-----:R0:W-:Y:S07]  /*9770*/  STG.E.64 desc[UR4][R2.64+0x17d5c8], R10 ;  /* 0x17d5c80a02007986 */ /* 0x0011ee000c101b04 */
[----:B------:R-:W1:Y:S01]  /*9780*/  LDC.64 R18, c[0x0][0x1178] ;  /* 0x00045e00ff127b82 */ /* 0x000e620000000a00 */
[----:B--2---:R2:W-:Y:S07]  /*9790*/  STG.E.64 desc[UR4][R2.64+0x17d5d0], R12 ;  /* 0x17d5d00c02007986 */ /* 0x0045ee000c101b04 */
        /* <DEDUP_REMOVED lines=397> */
[----:B---3--:R-:W-:Y:S07]  /*b070*/  STG.E.64 desc[UR4][R2.64+0x17dc08], R26 ;  /* 0x17dc081a02007986 */ /* 0x008fee000c101b04 */
[----:B------:R-:W3:Y:S01]  /*b080*/  LDC.64 R10, c[0x0][0x17b8] ;  /* 0x0005ee00ff0a7b82 */ /* 0x000ee20000000a00 */
[----:B-----5:R5:W-:Y:S07]  /*b090*/  STG.E.64 desc[UR4][R2.64+0x17dc10], R4 ;  /* 0x17dc100402007986 */ /* 0x020bee000c101b04 */
[----:B------:R-:W0:Y:S01]  /*b0a0*/  LDC.64 R12, c[0x0][0x17c0] ;  /* 0x0005f000ff0c7b82 */ /* 0x000e220000000a00 */
[----:B-1----:R1:W-:Y:S07]  /*b0b0*/  STG.E.64 desc[UR4][R2.64+0x17dc18], R6 ;  /* 0x17dc180602007986 */ /* 0x0023ee000c101b04 */
[----:B------:R-:W2:Y:S01]  /*b0c0*/  LDC.64 R14, c[0x0][0x17c8] ;  /* 0x0005f200ff0e7b82 */ /* 0x000ea20000000a00 */
[----:B----4-:R4:W-:Y:S07]  /*b0d0*/  STG.E.64 desc[UR4][R2.64+0x17dc20], R8 ;  /* 0x17dc200802007986 */ /* 0x0109ee000c101b04 */
[----:B------:R-:W5:Y:S01]  /*b0e0*/  LDC.64 R16, c[0x0][0x17d0] ;  /* 0x0005f400ff107b82 */ /* 0x000f620000000a00 */
[----:B---3--:R3:W-:Y:S07]  /*b0f0*/  STG.E.64 desc[UR4][R2.64+0x17dc28], R10 ;  /* 0x17dc280a02007986 */ /* 0x0087ee000c101b04 */
[----:B------:R-:W1:Y:S01]  /*b100*/  LDC.64 R18, c[0x0][0x17d8] ;  /* 0x0005f600ff127b82 */ /* 0x000e620000000a00 */
[----:B0-----:R0:W-:Y:S07]  /*b110*/  STG.E.64 desc[UR4][R2.64+0x17dc30], R12 ;  /* 0x17dc300c02007986 */ /* 0x0011ee000c101b04 */
[----:B------:R-:W4:Y:S01]  /*b120*/  LDC.64 R20, c[0x0][0x17e0] ;  /* 0x0005f800ff147b82 */ /* 0x000f220000000a00 */
[----:B--2---:R2:W-:Y:S07]  /*b130*/  STG.E.64 desc[UR4][R2.64+0x17dc38], R14 ;  /* 0x17dc380e02007986 */ /* 0x0045ee000c101b04 */
[----:B------:R-:W3:Y:S01]  /*b140*/  LDC.64 R22, c[0x0][0x17e8] ;  /* 0x0005fa00ff167b82 */ /* 0x000ee20000000a00 */
[----:B-----5:R5:W-:Y:S07]  /*b150*/  STG.E.64 desc[UR4][R2.64+0x17dc40], R16 ;  /* 0x17dc401002007986 */ /* 0x020bee000c101b04 */
[----:B------:R-:W0:Y:S01]  /*b160*/  LDC.64 R24, c[0x0][0x17f0] ;  /* 0x0005fc00ff187b82 */ /* 0x000e220000000a00 */
[----:B-1----:R1:W-:Y:S04]  /*b170*/  STG.E.64 desc[UR4][R2.64+0x17dc48], R18 ;  /* 0x17dc481202007986 */ /* 0x0023e8000c101b04 */
[----:B----4-:R4:W-:Y:S03]  /*b180*/  STG.E.64 desc[UR4][R2.64+0x17dc50], R20 ;  /* 0x17dc501402007986 */ /* 0x0109e6000c101b04 */
[----:B------:R-:W2:Y:S01]  /*b190*/  LDC.64 R4, c[0x0][0x17f8] ;  /* 0x0005fe00ff047b82 */ /* 0x000ea20000000a00 */
[----:B---3--:R3:W-:Y:S07]  /*b1a0*/  STG.E.64 desc[UR4][R2.64+0x17dc58], R22 ;  /* 0x17dc581602007986 */ /* 0x0087ee000c101b04 */
[----:B------:R-:W5:Y:S01]  /*b1b0*/  LDC.64 R6, c[0x0][0x1800] ;  /* 0x00060000ff067b82 */ /* 0x000f620000000a00 */
[----:B0-----:R0:W-:Y:S07]  /*b1c0*/  STG.E.64 desc[UR4][R2.64+0x17dc60], R24 ;  /* 0x17dc601802007986 */ /* 0x0011ee000c101b04 */
[----:B------:R-:W1:Y:S08]  /*b1d0*/  LDC.64 R8, c[0x0][0x1808] ;  /* 0x00060200ff087b82 */ /* 0x000e700000000a00 */
[----:B------:R-:W4:Y:S01]  /*b1e0*/  LDC.64 R10, c[0x0][0x1810] ;  /* 0x00060400ff0a7b82 */ /* 0x000f220000000a00 */
[----:B--2---:R2:W-:Y:S07]  /*b1f0*/  STG.E.64 desc[UR4][R2.64+0x17dc68], R4 ;  /* 0x17dc680402007986 */ /* 0x0045ee000c101b04 */
        /* <DEDUP_REMOVED lines=191> */
[----:B--2---:R-:W-:Y:S07]  /*bdf0*/  STG.E.64 desc[UR4][R2.64+0x17cf70], R28 ;  /* 0x17cf701c02007986 */ /* 0x004fee000c101b04 */
[----:B------:R-:W2:Y:S01]  /*be00*/  LDC.64 R10, c[0x0][0x1b10] ;  /* 0x0006c400ff0a7b82 */ /* 0x000ea20000000a00 */
[----:B-----5:R-:W-:Y:S07]  /*be10*/  STG.E.64 desc[UR4][R2.64+0x17df68], R4 ;  /* 0x17df680402007986 */ /* 0x020fee000c101b04 */
[----:B------:R-:W5:Y:S01]  /*be20*/  LDC.64 R12, c[0x0][0x1b18] ;  /* 0x0006c600ff0c7b82 */ /* 0x000f620000000a00 */
[----:B-1----:R-:W-:Y:S07]  /*be30*/  STG.E.64 desc[UR4][R2.64+0x17df70], R6 ;  /* 0x17df700602007986 */ /* 0x002fee000c101b04 */
[----:B------:R-:W1:Y:S01]  /*be40*/  LDC.64 R14, c[0x0][0x1b20] ;  /* 0x0006c800ff0e7b82 */ /* 0x000e620000000a00 */
[----:B----4-:R-:W-:Y:S07]  /*be50*/  STG.E.64 desc[UR4][R2.64+0x17df78], R8 ;  /* 0x17df780802007986 */ /* 0x010fee000c101b04 */
        /* <DEDUP_REMOVED lines=8> */
[----:B---3--:R-:W3:Y:S01]  /*bee0*/  LDC.64 R24, c[0x0][0x1b48] ;  /* 0x0006d200ff187b82 */ /* 0x008ee20000000a00 */
[----:B--2---:R-:W-:Y:S07]  /*bef0*/  STG.E.64 desc[UR4][R2.64+0x17dfa0], R18 ;  /* 0x17dfa01202007986 */ /* 0x004fee000c101b04 */
[----:B0-----:R-:W0:Y:S01]  /*bf00*/  LDC.64 R26, c[0x0][0x1b50] ;  /* 0x0006d400ff1a7b82 */ /* 0x001e220000000a00 */
[----:B-----5:R-:W-:Y:S04]  /*bf10*/  STG.E.64 desc[UR4][R2.64+0x17dfa8], R20 ;  /* 0x17dfa81402007986 */ /* 0x020fe8000c101b04 */
[----:B-1----:R-:W-:Y:S04]  /*bf20*/  STG.E.64 desc[UR4][R2.64+0x17dfb0], R22 ;  /* 0x17dfb01602007986 */ /* 0x002fe8000c101b04 */
[----:B---3--:R-:W-:Y:S04]  /*bf30*/  STG.E.64 desc[UR4][R2.64+0x17dfb8], R24 ;  /* 0x17dfb81802007986 */ /* 0x008fe8000c101b04 */
[----:B0-----:R-:W-:Y:S01]  /*bf40*/  STG.E.64 desc[UR4][R2.64+0x17dfc0], R26 ;  /* 0x17dfc01a02007986 */ /* 0x001fe2000c101b04 */
[----:B------:R-:W-:Y:S05]  /*bf50*/  EXIT ;  /* 0x000000000000794d */ /* 0x000fea0003800000 */
.L_x_125:
[----:B------:R-:W0:Y:S01]  /*bf60*/  S2R R5, SR_TID.X ;  /* 0x0000000000057919 */ /* 0x000e220000002100 */
[----:B------:R-:W-:Y:S01]  /*bf70*/  IMAD R7, R7, -0x200, R4 ;  /* 0xfffffe0007077824 */ /* 0x000fe200078e0204 */
[----:B------:R-:W-:Y:S04]  /*bf80*/  BSSY.RECONVERGENT B0, `(.L_x_126) ;  /* 0x0000600000007945 */ /* 0x000fe80003800200 */
[----:B------:R-:W-:Y:S02]  /*bf90*/  SHF.R.S32.HI R4, RZ, 0x1f, R7 ;  /* 0x0000001fff047819 */ /* 0x000fe40000011407 */
[----:B0-----:R-:W-:Y:S01]  /*bfa0*/  ISETP.GT.U32.AND P0, PT, R7, R5, PT ;  /* 0x000000050700720c */ /* 0x001fe20003f04070 */
[----:B------:R-:W-:-:S03]  /*bfb0*/  VIADD R0, R5, 0x100 ;  /* 0x0000010005007836 */ /* 0x000fc60000000000 */
[----:B------:R-:W-:Y:S02]  /*bfc0*/  ISETP.GT.AND.EX P0, PT, R4, RZ, PT, P0 ;  /* 0x000000ff0400720c */ /* 0x000fe40003f04300 */
[----:B------:R-:W-:-:S04]  /*bfd0*/  ISETP.GT.U32.AND P1, PT, R7, R0, PT ;  /* 0x000000000700720c */ /* 0x000fc80003f24070 */
[----:B------:R-:W-:-:S07]  /*bfe0*/  ISETP.GT.AND.EX P1, PT, R4, RZ, PT, P1 ;  /* 0x000000ff0400720c */ /* 0x000fce0003f24310 */
[----:B------:R-:W-:Y:S06]  /*bff0*/  @!P0 BRA `(.L_x_127) ;  /* 0x0000005c00e08947 */ /* 0x000fec0003800000 */
[----:B------:R-:W0:Y:S01]  /*c000*/  LDC.64 R10, c[0x0][0x388] ;  /* 0x0000e200ff0a7b82 */ /* 0x000e220000000a00 */
[----:B------:R-:W-:-:S04]  /*c010*/  IADD3 R13, P0, PT, R2, R5, RZ ;  /* 0x00000005020d7210 */ /* 0x000fc80007f1e0ff */
[----:B------:R-:W-:-:S03]  /*c020*/  IADD3.X R0, PT, PT, RZ, R3, RZ, P0, !PT ;  /* 0x00000003ff007210 */ /* 0x000fc600007fe4ff */
[----:B------:R-:W1:Y:S02]  /*c030*/  LDC.64 R8, c[0x0][0x398] ;  /* 0x0000e600ff087b82 */ /* 0x000e640000000a00 */
[----:B------:R-:W-:-:S06]  /*c040*/  IMAD R29, R0, 0x17c8, RZ ;  /* 0x000017c8001d7824 */ /* 0x000fcc00078e02ff */
[----:B------:R-:W2:Y:S08]  /*c050*/  LDC.64 R18, c[0x0][0x3b8] ;  /* 0x0000ee00ff127b82 */ /* 0x000eb00000000a00 */
[----:B------:R-:W3:Y:S01]  /*c060*/  LDC.64 R16, c[0x0][0x3c0] ;  /* 0x0000f000ff107b82 */ /* 0x000ee20000000a00 */
[----:B0-----:R-:W-:-:S04]  /*c070*/  IMAD.WIDE.U32 R10, R13, 0x17c8, R10 ;  /* 0x000017c80d0a7825 */ /* 0x001fc800078e000a */
[----:B------:R-:W-:-:S03]  /*c080*/  IMAD.IADD R11, R11, 0x1, R29 ;  /* 0x000000010b0b7824 */ /* 0x000fc600078e021d */
[----:B------:R-:W0:Y:S02]  /*c090*/  LDC.64 R6, c[0x0][0x390] ;  /* 0x0000e400ff067b82 */ /* 0x000e240000000a00 */
[----:B-1----:R1:W-:Y:S06]  /*c0a0*/  STG.E.64 desc[UR4][R10.64+0x8], R8 ;  /* 0x000008080a007986 */ /* 0x0023ec000c101b04 */
[----:B------:R-:W4:Y:S01]  /*c0b0*/  LDC.64 R22, c[0x0][0x3a8] ;  /* 0x0000ea00ff167b82 */ /* 0x000f220000000a00 */
[----:B--2---:R2:W-:Y:S07]  /*c0c0*/  STG.E.64 desc[UR4][R10.64+0x28], R18 ;  /* 0x000028120a007986 */ /* 0x0045ee000c101b04 */
[----:B------:R-:W5:Y:S01]  /*c0d0*/  LDC.64 R20, c[0x0][0x3b0] ;  /* 0x0000ec00ff147b82 */ /* 0x000f620000000a00 */
[----:B---3--:R3:W-:Y:S07]  /*c0e0*/  STG.E.64 desc[UR4][R10.64+0x30], R16 ;  /* 0x000030100a007986 */ /* 0x0087ee000c101b04 */
[----:B------:R-:W2:Y:S01]  /*c0f0*/  LDC.64 R24, c[0x0][0x3a0] ;  /* 0x0000e800ff187b82 */ /* 0x000ea20000000a00 */
[----:B0-----:R0:W-:Y:S07]  /*c100*/  STG.E.64 desc[UR4][R10.64], R6 ;  /* 0x000000060a007986 */ /* 0x0011ee000c101b04 */
[----:B-1----:R-:W1:Y:S01]  /*c110*/  LDC.64 R8, c[0x0][0x3f0] ;  /* 0x0000fc00ff087b82 */ /* 0x002e620000000a00 */
[----:B----4-:R4:W-:Y:S07]  /*c120*/  STG.E.64 desc[UR4][R10.64+0x18], R22 ;  /* 0x000018160a007986 */ /* 0x0109ee000c101b04 */
[----:B------:R-:W0:Y:S01]  /*c130*/  LDC.64 R12, c[0x0][0x3d0] ;  /* 0x0000f400ff0c7b82 */ /* 0x000e220000000a00 */
[----:B-----5:R5:W-:Y:S07]  /*c140*/  STG.E.64 desc[UR4][R10.64+0x20], R20 ;  /* 0x000020140a007986 */ /* 0x020bee000c101b04 */
[----:B------:R-:W4:Y:S01]  /*c150*/  LDC.64 R14, c[0x0][0x3c8] ;  /* 0x0000f200ff0e7b82 */ /* 0x000f220000000a00 */
[----:B--2---:R2:W-:Y:S07]  /*c160*/  STG.E.64 desc[UR4][R10.64+0x10], R24 ;  /* 0x000010180a007986 */ /* 0x0045ee000c101b04 */
[----:B------:R-:W5:Y:S01]  /*c170*/  LDC.64 R18, c[0x0][0x410] ;  /* 0x00010400ff127b82 */ /* 0x000f620000000a00 */
[----:B-1----:R1:W-:Y:S07]  /*c180*/  STG.E.64 desc[UR4][R10.64+0x60], R8 ;  /* 0x000060080a007986 */ /* 0x0023ee000c101b04 */
[----:B---3--:R-:W3:Y:S01]  /*c190*/  LDC.64 R16, c[0x0][0x418] ;  /* 0x00010600ff107b82 */ /* 0x008ee20000000a00 */
[----:B0-----:R0:W-:Y:S07]  /*c1a0*/  STG.E.64 desc[UR4][R10.64+0x40], R12 ;  /* 0x0000400c0a007986 */ /* 0x0011ee000c101b04 */
[----:B------:R-:W1:Y:S01]  /*c1b0*/  LDC.64 R6, c[0x0][0x3e8] ;  /* 0x0000fa00ff067b82 */ /* 0x000e620000000a00 */
[----:B----4-:R4:W-:Y:S07]  /*c1c0*/  STG.E.64 desc[UR4][R10.64+0x38], R14 ;  /* 0x0000380e0a007986 */ /* 0x0109ee000c101b04 */
[----:B------:R-:W0:Y:S01]  /*c1d0*/  LDC.64 R22, c[0x0][0x400] ;  /* 0x00010000ff167b82 */ /* 0x000e220000000a00 */
[----:B-----5:R5:W-:Y:S07]  /*c1e0*/  STG.E.64 desc[UR4][R10.64+0x80], R18 ;  /* 0x000080120a007986 */ /* 0x020bee000c101b04 */
[----:B------:R-:W4:Y:S01]  /*c1f0*/  LDC.64 R20, c[0x0][0x408] ;  /* 0x00010200ff147b82 */ /* 0x000f220000000a00 */
[----:B---3--:R3:W-:Y:S07]  /*c200*/  STG.E.64 desc[UR4][R10.64+0x88], R16 ;  /* 0x000088100a007986 */ /* 0x0087ee000c101b04 */
[----:B--2---:R-:W2:Y:S01]  /*c210*/  LDC.64 R24, c[0x0][0x3f8] ;  /* 0x0000fe00ff187b82 */ /* 0x004ea20000000a00 */
[----:B-1----:R1:W-:Y:S07]  /*c220*/  STG.E.64 desc[UR4][R10.64+0x58], R6 ;  /* 0x000058060a007986 */ /* 0x0023ee000c101b04 */
[----:B------:R-:W5:Y:S01]  /*c230*/  LDC.64 R26, c[0x0][0x3d8] ;  /* 0x0000f600ff1a7b82 */ /* 0x000f620000000a00 */
[----:B0-----:R0:W-:Y:S07]  /*c240*/  STG.E.64 desc[UR4][R10.64+0x70], R22 ;  /* 0x000070160a007986 */ /* 0x0011ee000c101b04 */
[----:B------:R-:W3:Y:S01]  /*c250*/  LDC.64 R8, c[0x0][0x448] ;  /* 0x00011200ff087b82 */ /* 0x000ee20000000a00 */
[----:B----4-:R4:W-:Y:S07]  /*c260*/  STG.E.64 desc[UR4][R10.64+0x78], R20 ;  /* 0x000078140a007986 */ /* 0x0109ee000c101b04 */
[----:B------:R-:W1:Y:S01]  /*c270*/  LDC.64 R12, c[0x0][0x428] ;  /* 0x00010a00ff0c7b82 */ /* 0x000e620000000a00 */
[----:B--2---:R2:W-:Y:S07]  /*c280*/  STG.E.64 desc[UR4][R10.64+0x68], R24 ;  /* 0x000068180a007986 */ /* 0x0045ee000c101b04 */
[----:B------:R-:W0:Y:S01]  /*c290*/  LDC.64 R28, c[0x0][0x3e0] ;  /* 0x0000f800ff1c7b82 */ /* 0x000e220000000a00 */
[----:B-----5:R5:W-:Y:S07]  /*c2a0*/  STG.E.64 desc[UR4][R10.64+0x48], R26 ;  /* 0x0000481a0a007986 */ /* 0x020bee000c101b04 */
[----:B------:R-:W4:Y:S01]  /*c2b0*/  LDC.64 R14, c[0x0][0x420] ;  /* 0x00010800ff0e7b82 */ /* 0x000f220000000a00 */
[----:B---3--:R3:W-:Y:S07]  /*c2c0*/  STG.E.64 desc[UR4][R10.64+0xb8], R8 ;  /* 0x0000b8080a007986 */ /* 0x0087ee000c101b04 */
[----:B------:R-:W2:Y:S01]  /*c2d0*/  LDC.64 R18, c[0x0][0x468] ;  /* 0x00011a00ff127b82 */ /* 0x000ea20000000a00 */
        /* <DEDUP_REMOVED lines=28> */
[----:B----4-:R-:W-:Y:S07]  /*c4a0*/  STG.E.64 desc[UR4][R10.64+0x130], R18 ;  /* 0x000130120a007986 */ /* 0x010fee000c101b04 */
[----:B------:R-:W4:Y:S01]  /*c4b0*/  LDC.64 R20, c[0x0][0x4b8] ;  /* 0x00012e00ff147b82 */ /* 0x000f220000000a00 */
[----:B--2---:R2:W-:Y:S07]  /*c4c0*/  STG.E.64 desc[UR4][R10.64+0x138], R16 ;  /* 0x000138100a007986 */ /* 0x0045ee000c101b04 */
[----:B------:R-:W1:Y:S01]  /*c4d0*/  LDC.64 R24, c[0x0][0x4a8] ;  /* 0x00012a00ff187b82 */ /* 0x000e620000000a00 */
[----:B-----5:R5:W-:Y:S07]  /*c4e0*/  STG.E.64 desc[UR4][R10.64+0x108], R6 ;  /* 0x000108060a007986 */ /* 0x020bee000c101b04 */
[----:B------:R-:W0:Y:S01]  /*c4f0*/  LDC.64 R26, c[0x0][0x488] ;  /* 0x00012200ff1a7b82 */ /* 0x000e220000000a00 */
[----:B---3--:R-:W-:Y:S07]  /*c500*/  STG.E.64 desc[UR4][R10.64+0x120], R22 ;  /* 0x000120160a007986 */ /* 0x008fee000c101b04 */
[----:B------:R-:W3:Y:S01]  /*c510*/  LDC.64 R8, c[0x0][0x4e0] ;  /* 0x00013800ff087b82 */ /* 0x000ee20000000a00 */
[----:B----4-:R4:W-:Y:S07]  /*c520*/  STG.E.64 desc[UR4][R10.64+0x128], R20 ;  /* 0x000128140a007986 */ /* 0x0109ee000c101b04 */
[----:B------:R-:W5:Y:S01]  /*c530*/  LDC.64 R12, c[0x0][0x4e8] ;  /* 0x00013a00ff0c7b82 */ /* 0x000f620000000a00 */
[----:B-1----:R1:W-:Y:S07]  /*c540*/  STG.E.64 desc[UR4][R10.64+0x118], R24 ;  /* 0x000118180a007986 */ /* 0x0023ee000c101b04 */
[----:B------:R-:W4:Y:S01]  /*c550*/  LDC.64 R28, c[0x0][0x490] ;  /* 0x00012400ff1c7b82 */ /* 0x000f220000000a00 */
[----:B0-----:R0:W-:Y:S07]  /*c560*/  STG.E.64 desc[UR4][R10.64+0xf8], R26 ;  /* 0x0000f81a0a007986 */ /* 0x0011ee000c101b04 */
[----:B------:R-:W1:Y:S01]  /*c570*/  LDC.64 R14, c[0x0][0x4f0] ;  /* 0x00013c00ff0e7b82 */ /* 0x000e620000000a00 */
[----:B---3--:R3:W-:Y:S07]  /*c580*/  STG.E.64 desc[UR4][R10.64+0x150], R8 ;  /* 0x000150080a007986 */ /* 0x0087ee000c101b04 */
[----:B--2---:R-:W2:Y:S01]  /*c590*/  LDC.64 R16, c[0x0][0x4f8] ;  /* 0x00013e00ff107b82 */ /* 0x004ea20000000a00 */
[----:B-----5:R5:W-:Y:S07]  /*c5a0*/  STG.E.64 desc[UR4][R10.64+0x158], R12 ;  /* 0x0001580c0a007986 */ /* 0x020bee000c101b04 */
[----:B------:R-:W0:Y:S01]  /*c5b0*/  LDC.64 R18, c[0x0][0x500] ;  /* 0x00014000ff127b82 */ /* 0x000e220000000a00 */
[----:B----4-:R4:W-:Y:S07]  /*c5c0*/  STG.E.64 desc[UR4][R10.64+0x100], R28 ;  /* 0x0001001c0a007986 */ /* 0x0109ee000c101b04 */
[----:B------:R-:W3:Y:S01]  /*c5d0*/  LDC.64 R6, c[0x0][0x4d8] ;  /* 0x00013600ff067b82 */ /* 0x000ee20000000a00 */
[----:B-1----:R1:W-:Y:S07]  /*c5e0*/  STG.E.64 desc[UR4][R10.64+0x160], R14 ;  /* 0x0001600e0a007986 */ /* 0x0023ee000c101b04 */
[----:B------:R-:W5:Y:S01]  /*c5f0*/  LDC.64 R20, c[0x0][0x508] ;  /* 0x00014200ff147b82 */ /* 0x000f620000000a00 */
[----:B--2---:R2:W-:Y:S07]  /*c600*/  STG.E.64 desc[UR4][R10.64+0x168], R16 ;  /* 0x000168100a007986 */ /* 0x0045ee000c101b04 */
[----:B------:R-:W4:Y:S01]  /*c610*/  LDC.64 R22, c[0x0][0x510] ;  /* 0x00014400ff167b82 */ /* 0x000f220000000a00 */
[----:B0-----:R0:W-:Y:S07]  /*c620*/  STG.E.64 desc[UR4][R10.64+0x170], R18 ;  /* 0x000170120a007986 */ /* 0x0011ee000c101b04 */
[----:B------:R-:W1:Y:S01]  /*c630*/  LDC.64 R24, c[0x0][0x518] ;  /* 0x00014600ff187b82 */ /* 0x000e620000000a00 */
[----:B---3--:R3:W-:Y:S07]  /*c640*/  STG.E.64 desc[UR4][R10.64+0x148], R6 ;  /* 0x000148060a007986 */ /* 0x0087ee000c101b04 */
[----:B------:R-:W2:Y:S01]  /*c650*/  LDC.64 R26, c[0x0][0x520] ;  /* 0x00014800ff1a7b82 */ /* 0x000ea20000000a00 */
        /* <DEDUP_REMOVED lines=298> */
[----:B---3--:R-:W-:Y:S07]  /*d900*/  STG.E.64 desc[UR4][R10.64+0x610], R28 ;  /* 0x0006101c0a007986 */ /* 0x008fee000c101b04 */
[----:B------:R-:W3:Y:S01]  /*d910*/  LDC R0, c[0x0][0x4d0] ;  /* 0x00013400ff007b82 */ /* 0x000ee20000000800 */
[----:B-----5:R5:W-:Y:S07]  /*d920*/  STG.E.64 desc[UR4][R10.64+0x628], R14 ;  /* 0x0006280e0a007986 */ /* 0x020bee000c101b04 */
[----:B------:R-:W2:Y:S01]  /*d930*/  LDC.64 R6, c[0x0][0x9d0] ;  /* 0x00027400ff067b82 */ /* 0x000ea20000000a00 */
[----:B----4-:R4:W-:Y:S07]  /*d940*/  STG.E.64 desc[UR4][R10.64+0x630], R16 ;  /* 0x000630100a007986 */ /* 0x0109ee000c101b04 */
[----:B------:R-:W0:Y:S01]  /*d950*/  LDC.64 R20, c[0x0][0x9d8] ;  /* 0x00027600ff147b82 */ /* 0x000e220000000a00 */
[----:B-1----:R1:W-:Y:S07]  /*d960*/  STG.E.64 desc[UR4][R10.64+0x638], R18 ;  /* 0x000638120a007986 */ /* 0x0023ee000c101b04 */
[----:B------:R-:W5:Y:S01]  /*d970*/  LDC.64 R22, c[0x0][0x9e0] ;  /* 0x00027800ff167b82 */ /* 0x000f620000000a00 */
[----:B---3--:R-:W-:Y:S07]  /*d980*/  STG.E desc[UR4][R10.64+0x140], R0 ;  /* 0x000140000a007986 */ /* 0x008fee000c101904 */
[----:B------:R-:W3:Y:S01]  /*d990*/  LDC.64 R24, c[0x0][0x9e8] ;  /* 0x00027a00ff187b82 */ /* 0x000ee20000000a00 */
[----:B--2---:R2:W-:Y:S07]  /*d9a0*/  STG.E.64 desc[UR4][R10.64+0x640], R6 ;  /* 0x000640060a007986 */ /* 0x0045ee000c101b04 */
[----:B------:R-:W4:Y:S01]  /*d9b0*/  LDC.64 R26, c[0x0][0x9f0] ;  /* 0x00027c00ff1a7b82 */ /* 0x000f220000000a00 */
[----:B0-----:R0:W-:Y:S07]  /*d9c0*/  STG.E.64 desc[UR4][R10.64+0x648], R20 ;  /* 0x000648140a007986 */ /* 0x0011ee000c101b04 */
[----:B------:R-:W1:Y:S01]  /*d9d0*/  LDC.64 R8, c[0x0][0x9f8] ;  /* 0x00027e00ff087b82 */ /* 0x000e620000000a00 */
[----:B-----5:R5:W-:Y:S07]  /*d9e0*/  STG.E.64 desc[UR4][R10.64+0x650], R22 ;  /* 0x000650160a007986 */ /* 0x020bee000c101b04 */
[----:B------:R-:W2:Y:S01]  /*d9f0*/  LDC.64 R12, c[0x0][0xa00] ;  /* 0x00028000ff0c7b82 */ /* 0x000ea20000000a00 */
[----:B---3--:R3:W-:Y:S07]  /*da00*/  STG.E.64 desc[UR4][R10.64+0x658], R24 ;  /* 0x000658180a007986 */ /* 0x0087ee000c101b04 */
[----:B------:R-:W0:Y:S01]  /*da10*/  LDC.64 R14, c[0x0][0xa08] ;  /* 0x00028200ff0e7b82 */ /* 0x000e220000000a00 */
[----:B----4-:R4:W-:Y:S07]  /*da20*/  STG.E.64 desc[UR4][R10.64+0x660], R26 ;  /* 0x0006601a0a007986 */ /* 0x0109ee000c101b04 */
[----:B------:R-:W5:Y:S01]  /*da30*/  LDC.64 R16, c[0x0][0xa10] ;  /* 0x00028400ff107b82 */ /* 0x000f620000000a00 */
[----:B-1----:R1:W-:Y:S07]  /*da40*/  STG.E.64 desc[UR4][R10.64+0x668], R8 ;  /* 0x000668080a007986 */ /* 0x0023ee000c101b04 */
        /* <DEDUP_REMOVED lines=773> */
[----:B-----5:R-:W-:Y:S07]  /*10aa0*/  STG.E.64 desc[UR4][R10.64+0x1280], R14 ;  /* 0x0012800e0a007986 */ /* 0x020fee000c101b04 */
[----:B------:R-:W5:Y:S01]  /*10ab0*/  LDC.64 R6, c[0x0][0x1630] ;  /* 0x00058c00ff067b82 */ /* 0x000f620000000a00 */
[----:B---3--:R-:W-:Y:S07]  /*10ac0*/  STG.E.64 desc[UR4][R10.64+0x1288], R16 ;  /* 0x001288100a007986 */ /* 0x008fee000c101b04 */
[----:B------:R-:W3:Y:S01]  /*10ad0*/  LDC.64 R20, c[0x0][0x1638] ;  /* 0x00058e00ff147b82 */ /* 0x000ee20000000a00 */
[----:B----4-:R-:W-:Y:S07]  /*10ae0*/  STG.E.64 desc[UR4][R10.64+0x1290], R18 ;  /* 0x001290120a007986 */ /* 0x010fee000c101b04 */
[----:B------:R-:W4:Y:S01]  /*10af0*/  LDC.64 R22, c[0x0][0x1640] ;  /* 0x00059000ff167b82 */ /* 0x000f220000000a00 */
[----:B-1----:R1:W-:Y:S07]  /*10b00*/  STG.E.64 desc[UR4][R10.64+0x1298], R28 ;  /* 0x0012981c0a007986 */ /* 0x0023ee000c101b04 */
[----:B------:R-:W1:Y:S01]  /*10b10*/  LDC.64 R24, c[0x0][0x1648] ;  /* 0x00059200ff187b82 */ /* 0x000e620000000a00 */
[----:B-----5:R5:W-:Y:S07]  /*10b20*/  STG.E.64 desc[UR4][R10.64+0x12a0], R6 ;  /* 0x0012a0060a007986 */ /* 0x020bee000c101b04 */
[----:B------:R-:W5:Y:S01]  /*10b30*/  LDC.64 R26, c[0x0][0x1650] ;  /* 0x00059400ff1a7b82 */ /* 0x000f620000000a00 */
[----:B---3--:R3:W-:Y:S07]  /*10b40*/  STG.E.64 desc[UR4][R10.64+0x12a8], R20 ;  /* 0x0012a8140a007986 */ /* 0x0087ee000c101b04 */
[----:B--2---:R-:W2:Y:S01]  /*10b50*/  LDC.64 R8, c[0x0][0x1658] ;  /* 0x00059600ff087b82 */ /* 0x004ea20000000a00 */
[----:B----4-:R4:W-:Y:S07]  /*10b60*/  STG.E.64 desc[UR4][R10.64+0x12b0], R22 ;  /* 0x0012b0160a007986 */ /* 0x0109ee000c101b04 */
[----:B0-----:R-:W0:Y:S01]  /*10b70*/  LDC.64 R12, c[0x0][0x1660] ;  /* 0x00059800ff0c7b82 */ /* 0x001e220000000a00 */
[----:B-1----:R1:W-:Y:S07]  /*10b80*/  STG.E.64 desc[UR4][R10.64+0x12b8], R24 ;  /* 0x0012b8180a007986 */ /* 0x0023ee000c101b04 */
[----:B------:R-:W3:Y:S01]  /*10b90*/  LDC.64 R28, c[0x0][0x1b50] ;  /* 0x0006d400ff1c7b82 */ /* 0x000ee20000000a00 */
[----:B-----5:R5:W-:Y:S07]  /*10ba0*/  STG.E.64 desc[UR4][R10.64+0x12c0], R26 ;  /* 0x0012c01a0a007986 */ /* 0x020bee000c101b04 */
[----:B------:R-:W4:Y:S01]  /*10bb0*/  LDC.64 R14, c[0x0][0x1668] ;  /* 0x00059a00ff0e7b82 */ /* 0x000f220000000a00 */
[----:B--2---:R2:W-:Y:S07]  /*10bc0*/  STG.E.64 desc[UR4][R10.64+0x12c8], R8 ;  /* 0x0012c8080a007986 */ /* 0x0045ee000c101b04 */
[----:B------:R-:W1:Y:S01]  /*10bd0*/  LDC.64 R16, c[0x0][0x1670] ;  /* 0x00059c00ff107b82 */ /* 0x000e620000000a00 */
[----:B0-----:R0:W-:Y:S07]  /*10be0*/  STG.E.64 desc[UR4][R10.64+0x12d0], R12 ;  /* 0x0012d00c0a007986 */ /* 0x0011ee000c101b04 */
[----:B------:R-:W5:Y:S01]  /*10bf0*/  LDC.64 R18, c[0x0][0x1678] ;  /* 0x00059e00ff127b82 */ /* 0x000f620000000a00 */
[----:B---3--:R3:W-:Y:S04]  /*10c00*/  STG.E.64 desc[UR4][R10.64+0x17c0], R28 ;  /* 0x0017c01c0a007986 */ /* 0x0087e8000c101b04 */
[----:B----4-:R4:W-:Y:S03]  /*10c10*/  STG.E.64 desc[UR4][R10.64+0x12d8], R14 ;  /* 0x0012d80e0a007986 */ /* 0x0109e6000c101b04 */
[----:B------:R-:W2:Y:S01]  /*10c20*/  LDC.64 R6, c[0x0][0x1680] ;  /* 0x0005a000ff067b82 */ /* 0x000ea20000000a00 */
[----:B-1----:R1:W-:Y:S07]  /*10c30*/  STG.E.64 desc[UR4][R10.64+0x12e0], R16 ;  /* 0x0012e0100a007986 */ /* 0x0023ee000c101b04 */
[----:B------:R-:W0:Y:S01]  /*10c40*/  LDC.64 R20, c[0x0][0x1688] ;  /* 0x0005a200ff147b82 */ /* 0x000e220000000a00 */
[----:B-----5:R5:W-:Y:S07]  /*10c50*/  STG.E.64 desc[UR4][R10.64+0x12e8], R18 ;  /* 0x0012e8120a007986 */ /* 0x020bee000c101b04 */
[----:B------:R-:W3:Y:S08]  /*10c60*/  LDC.64 R22, c[0x0][0x1690] ;  /* 0x0005a400ff167b82 */ /* 0x000ef00000000a00 */
[----:B------:R-:W4:Y:S01]  /*10c70*/  LDC.64 R24, c[0x0][0x1698] ;  /* 0x0005a600ff187b82 */ /* 0x000f220000000a00 */
[----:B--2---:R2:W-:Y:S07]  /*10c80*/  STG.E.64 desc[UR4][R10.64+0x12f0], R6 ;  /* 0x0012f0060a007986 */ /* 0x0045ee000c101b04 */
[----:B------:R-:W1:Y:S01]  /*10c90*/  LDC.64 R26, c[0x0][0x16a0] ;  /* 0x0005a800ff1a7b82 */ /* 0x000e620000000a00 */
[----:B0-----:R0:W-:Y:S07]  /*10ca0*/  STG.E.64 desc[UR4][R10.64+0x12f8], R20 ;  /* 0x0012f8140a007986 */ /* 0x0011ee000c101b04 */
[----:B------:R-:W5:Y:S01]  /*10cb0*/  LDC.64 R8, c[0x0][0x16a8] ;  /* 0x0005aa00ff087b82 */ /* 0x000f620000000a00 */
[----:B---3--:R3:W-:Y:S07]  /*10cc0*/  STG.E.64 desc[UR4][R10.64+0x1300], R22 ;  /* 0x001300160a007986 */ /* 0x0087ee000c101b04 */
[----:B------:R-:W2:Y:S01]  /*10cd0*/  LDC.64 R12, c[0x0][0x16b0] ;  /* 0x0005ac00ff0c7b82 */ /* 0x000ea20000000a00 */
[----:B----4-:R4:W-:Y:S07]  /*10ce0*/  STG.E.64 desc[UR4][R10.64+0x1308], R24 ;  /* 0x001308180a007986 */ /* 0x0109ee000c101b04 */
[----:B------:R-:W0:Y:S01]  /*10cf0*/  LDC.64 R28, c[0x0][0x16b8] ;  /* 0x0005ae00ff1c7b82 */ /* 0x000e220000000a00 */
[----:B-1----:R1:W-:Y:S07]  /*10d00*/  STG.E.64 desc[UR4][R10.64+0x1310], R26 ;  /* 0x0013101a0a007986 */ /* 0x0023ee000c101b04 */
[----:B------:R-:W3:Y:S01]  /*10d10*/  LDC.64 R14, c[0x0][0x16c0] ;  /* 0x0005b000ff0e7b82 */ /* 0x000ee20000000a00 */
[----:B-----5:R5:W-:Y:S07]  /*10d20*/  STG.E.64 desc[UR4][R10.64+0x1318], R8 ;  /* 0x001318080a007986 */ /* 0x020bee000c101b04 */
[----:B------:R-:W4:Y:S01]  /*10d30*/  LDC.64 R16, c[0x0][0x16c8] ;  /* 0x0005b200ff107b82 */ /* 0x000f220000000a00 */
[----:B--2---:R2:W-:Y:S07]  /*10d40*/  STG.E.64 desc[UR4][R10.64+0x1320], R12 ;  /* 0x0013200c0a007986 */ /* 0x0045ee000c101b04 */
[----:B------:R-:W1:Y:S01]  /*10d50*/  LDC.64 R18, c[0x0][0x16d0] ;  /* 0x0005b400ff127b82 */ /* 0x000e620000000a00 */
[----:B0-----:R0:W-:Y:S04]  /*10d60*/  STG.E.64 desc[UR4][R10.64+0x1328], R28 ;  /* 0x0013281c0a007986 */ /* 0x0011e8000c101b04 */
[----:B---3--:R3:W-:Y:S03]  /*10d70*/  STG.E.64 desc[UR4][R10.64+0x1330], R14 ;  /* 0x0013300e0a007986 */ /* 0x0087e6000c101b04 */
[----:B------:R-:W5:Y:S01]  /*10d80*/  LDC.64 R6, c[0x0][0x16d8] ;  /* 0x0005b600ff067b82 */ /* 0x000f620000000a00 */
[----:B----4-:R4:W-:Y:S07]  /*10d90*/  STG.E.64 desc[UR4][R10.64+0x1338], R16 ;  /* 0x001338100a007986 */ /* 0x0109ee000c101b04 */
[----:B------:R-:W2:Y:S01]  /*10da0*/  LDC.64 R20, c[0x0][0x16e0] ;  /* 0x0005b800ff147b82 */ /* 0x000ea20000000a00 */
[----:B-1----:R1:W-:Y:S07]  /*10db0*/  STG.E.64 desc[UR4][R10.64+0x1340], R18 ;  /* 0x001340120a007986 */ /* 0x0023ee000c101b04 */
[----:B------:R-:W0:Y:S08]  /*10dc0*/  LDC.64 R22, c[0x0][0x16e8] ;  /* 0x0005ba00ff167b82 */ /* 0x000e300000000a00 */
[----:B------:R-:W3:Y:S01]  /*10dd0*/  LDC.64 R24, c[0x0][0x16f0] ;  /* 0x0005bc00ff187b82 */ /* 0x000ee20000000a00 */
[----:B-----5:R5:W-:Y:S07]  /*10de0*/  STG.E.64 desc[UR4][R10.64+0x1348], R6 ;  /* 0x001348060a007986 */ /* 0x020bee000c101b04 */
        /* <DEDUP_REMOVED lines=13> */
[----:B--2---:R2:W-:Y:S04]  /*10ec0*/  STG.E.64 desc[UR4][R10.64+0x1380], R28 ;  /* 0x0013801c0a007986 */ /* 0x0045e8000c101b04 */
[----:B0-----:R0:W-:Y:S03]  /*10ed0*/  STG.E.64 desc[UR4][R10.64+0x1388], R14 ;  /* 0x0013880e0a007986 */ /* 0x0011e6000c101b04 */
[----:B------:R-:W1:Y:S01]  /*10ee0*/  LDC.64 R6, c[0x0][0x1730] ;  /* 0x0005cc00ff067b82 */ /* 0x000e620000000a00 */
[----:B---3--:R3:W-:Y:S07]  /*10ef0*/  STG.E.64 desc[UR4][R10.64+0x1390], R16 ;  /* 0x001390100a007986 */ /* 0x0087ee000c101b04 */
[----:B------:R-:W5:Y:S01]  /*10f00*/  LDC.64 R20, c[0x0][0x1738] ;  /* 0x0005ce00ff147b82 */ /* 0x000f620000000a00 */
[----:B----4-:R4:W-:Y:S07]  /*10f10*/  STG.E.64 desc[UR4][R10.64+0x1398], R18 ;  /* 0x001398120a007986 */ /* 0x0109ee000c101b04 */
[----:B------:R-:W2:Y:S08]  /*10f20*/  LDC.64 R22, c[0x0][0x1740] ;  /* 0x0005d000ff167b82 */ /* 0x000eb00000000a00 */
[----:B------:R-:W0:Y:S01]  /*10f30*/  LDC.64 R24, c[0x0][0x1748] ;  /* 0x0005d200ff187b82 */ /* 0x000e220000000a00 */
        /* <DEDUP_REMOVED lines=14> */
[----:B-----5:R5:W-:Y:S04]  /*11020*/  STG.E.64 desc[UR4][R10.64+0x13d8], R28 ;  /* 0x0013d81c0a007986 */ /* 0x020be8000c101b04 */
[----:B--2---:R2:W-:Y:S03]  /*11030*/  STG.E.64 desc[UR4][R10.64+0x13e0], R14 ;  /* 0x0013e00e0a007986 */ /* 0x0045e6000c101b04 */
[----:B------:R-:W4:Y:S01]  /*11040*/  LDC.64 R6, c[0x0][0x1788] ;  /* 0x0005e200ff067b82 */ /* 0x000f220000000a00 */
[----:B0-----:R0:W-:Y:S07]  /*11050*/  STG.E.64 desc[UR4][R10.64+0x13e8], R16 ;  /* 0x0013e8100a007986 */ /* 0x0011ee000c101b04 */
[----:B------:R-:W1:Y:S01]  /*11060*/  LDC.64 R20, c[0x0][0x1790] ;  /* 0x0005e400ff147b82 */ /* 0x000e620000000a00 */
[----:B---3--:R3:W-:Y:S07]  /*11070*/  STG.E.64 desc[UR4][R10.64+0x13f0], R18 ;  /* 0x0013f0120a007986 */ /* 0x0087ee000c101b04 */
[----:B------:R-:W5:Y:S08]  /*11080*/  LDC.64 R22, c[0x0][0x1798] ;  /* 0x0005e600ff167b82 */ /* 0x000f700000000a00 */
        /* <DEDUP_REMOVED lines=15> */
[----:B-1----:R1:W-:Y:S04]  /*11180*/  STG.E.64 desc[UR4][R10.64+0x1430], R28 ;  /* 0x0014301c0a007986 */ /* 0x0023e8000c101b04 */
[----:B-----5:R5:W-:Y:S03]  /*11190*/  STG.E.64 desc[UR4][R10.64+0x1438], R14 ;  /* 0x0014380e0a007986 */ /* 0x020be6000c101b04 */
[----:B------:R-:W3:Y:S01]  /*111a0*/  LDC.64 R6, c[0x0][0x17e0] ;  /* 0x0005f800ff067b82 */ /* 0x000ee20000000a00 */
[----:B--2---:R2:W-:Y:S07]  /*111b0*/  STG.E.64 desc[UR4][R10.64+0x1440], R16 ;  /* 0x001440100a007986 */ /* 0x0045ee000c101b04 */
[----:B------:R-:W4:Y:S01]  /*111c0*/  LDC.64 R20, c[0x0][0x17e8] ;  /* 0x0005fa00ff147b82 */ /* 0x000f220000000a00 */
[----:B0-----:R0:W-:Y:S07]  /*111d0*/  STG.E.64 desc[UR4][R10.64+0x1448], R18 ;  /* 0x001448120a007986 */ /* 0x0011ee000c101b04 */
[----:B------:R-:W1:Y:S08]  /*111e0*/  LDC.64 R22, c[0x0][0x17f0] ;  /* 0x0005fc00ff167b82 */ /* 0x000e700000000a00 */
        /* <DEDUP_REMOVED lines=15> */
[----:B----4-:R4:W-:Y:S04]  /*112e0*/  STG.E.64 desc[UR4][R10.64+0x1488], R28 ;  /* 0x0014881c0a007986 */ /* 0x0109e8000c101b04 */
[----:B-1----:R1:W-:Y:S03]  /*112f0*/  STG.E.64 desc[UR4][R10.64+0x1490], R14 ;  /* 0x0014900e0a007986 */ /* 0x0023e6000c101b04 */
[----:B------:R-:W0:Y:S01]  /*11300*/  LDC.64 R6, c[0x0][0x1838] ;  /* 0x00060e00ff067b82 */ /* 0x000e220000000a00 */
[----:B-----5:R5:W-:Y:S07]  /*11310*/  STG.E.64 desc[UR4][R10.64+0x1498], R16 ;  /* 0x001498100a007986 */ /* 0x020bee000c101b04 */
[----:B------:R-:W3:Y:S01]  /*11320*/  LDC.64 R20, c[0x0][0x1840] ;  /* 0x00061000ff147b82 */ /* 0x000ee20000000a00 */
[----:B--2---:R2:W-:Y:S07]  /*11330*/  STG.E.64 desc[UR4][R10.64+0x14a0], R18 ;  /* 0x0014a0120a007986 */ /* 0x0045ee000c101b04 */
[----:B------:R-:W4:Y:S08]  /*11340*/  LDC.64 R22, c[0x0][0x1848] ;  /* 0x00061200ff167b82 */ /* 0x000f300000000a00 */
        /* <DEDUP_REMOVED lines=180> */
[----:B------:R-:W2:Y:S01]  /*11e90*/  LDC.64 R8, c[0x0][0x1b20] ;  /* 0x0006c800ff087b82 */ /* 0x000ea20000000a00 */
[----:B0-----:R5:W-:Y:S07]  /*11ea0*/  STG.E.64 desc[UR4][R10.64+0x1778], R22 ;  /* 0x001778160a007986 */ /* 0x001bee000c101b04 */
[----:B------:R-:W0:Y:S01]  /*11eb0*/  LDC.64 R12, c[0x0][0x1b28] ;  /* 0x0006ca00ff0c7b82 */ /* 0x000e220000000a00 */
[----:B---3--:R5:W-:Y:S07]  /*11ec0*/  STG.E.64 desc[UR4][R10.64+0x1780], R24 ;  /* 0x001780180a007986 */ /* 0x008bee000c101b04 */
[----:B------:R-:W3:Y:S01]  /*11ed0*/  LDC.64 R28, c[0x0][0x1b30] ;  /* 0x0006cc00ff1c7b82 */ /* 0x000ee20000000a00 */
[----:B----4-:R5:W-:Y:S07]  /*11ee0*/  STG.E.64 desc[UR4][R10.64+0x1788], R26 ;  /* 0x0017881a0a007986 */ /* 0x010bee000c101b04 */
[----:B------:R-:W4:Y:S01]  /*11ef0*/  LDC.64 R14, c[0x0][0x1b38] ;  /* 0x0006ce00ff0e7b82 */ /* 0x000f220000000a00 */
[----:B--2---:R5:W-:Y:S07]  /*11f00*/  STG.E.64 desc[UR4][R10.64+0x1790], R8 ;  /* 0x001790080a007986 */ /* 0x004bee000c101b04 */
[----:B------:R-:W2:Y:S01]  /*11f10*/  LDC.64 R16, c[0x0][0x1b40] ;  /* 0x0006d000ff107b82 */ /* 0x000ea20000000a00 */
[----:B0-----:R5:W-:Y:S07]  /*11f20*/  STG.E.64 desc[UR4][R10.64+0x1798], R12 ;  /* 0x0017980c0a007986 */ /* 0x001bee000c101b04 */
[----:B-1----:R-:W0:Y:S01]  /*11f30*/  LDC.64 R18, c[0x0][0x1b48] ;  /* 0x0006d200ff127b82 */ /* 0x002e220000000a00 */
[----:B---3--:R5:W-:Y:S04]  /*11f40*/  STG.E.64 desc[UR4][R10.64+0x17a0], R28 ;  /* 0x0017a01c0a007986 */ /* 0x008be8000c101b04 */
[----:B----4-:R5:W-:Y:S04]  /*11f50*/  STG.E.64 desc[UR4][R10.64+0x17a8], R14 ;  /* 0x0017a80e0a007986 */ /* 0x010be8000c101b04 */
[----:B--2---:R5:W-:Y:S04]  /*11f60*/  STG.E.64 desc[UR4][R10.64+0x17b0], R16 ;  /* 0x0017b0100a007986 */ /* 0x004be8000c101b04 */
[----:B0-----:R5:W-:Y:S02]  /*11f70*/  STG.E.64 desc[UR4][R10.64+0x17b8], R18 ;  /* 0x0017b8120a007986 */ /* 0x001be4000c101b04 */
.L_x_127:
[----:B------:R-:W-:Y:S05]  /*11f80*/  BSYNC.RECONVERGENT B0 ;  /* 0x0000000000007941 */ /* 0x000fea0003800200 */
.L_x_126:
[----:B------:R-:W-:Y:S05]  /*11f90*/  @!P1 EXIT ;  /* 0x000000000000994d */ /* 0x000fea0003800000 */
[----:B-----5:R-:W0:Y:S01]  /*11fa0*/  LDC.64 R20, c[0x0][0x388] ;  /* 0x0000e200ff147b82 */ /* 0x020e220000000a00 */
[----:B------:R-:W-:-:S04]  /*11fb0*/  IADD3 R23, P0, PT, R2, R5, RZ ;  /* 0x0000000502177210 */ /* 0x000fc80007f1e0ff */
[----:B------:R-:W-:-:S03]  /*11fc0*/  IADD3.X R0, PT, PT, RZ, R3, RZ, P0, !PT ;  /* 0x00000003ff007210 */ /* 0x000fc600007fe4ff */
[----:B------:R-:W1:Y:S02]  /*11fd0*/  LDC.64 R12, c[0x0][0x3b8] ;  /* 0x0000ee00ff0c7b82 */ /* 0x000e640000000a00 */
[----:B------:R-:W-:-:S06]  /*11fe0*/  IMAD R27, R0, 0x17c8, RZ ;  /* 0x000017c8001b7824 */ /* 0x000fcc00078e02ff */
[----:B------:R-:W2:Y:S01]  /*11ff0*/  LDC.64 R18, c[0x0][0x3a0] ;  /* 0x0000e800ff127b82 */ /* 0x000ea20000000a00 */
[----:B0-----:R-:W-:-:S07]  /*12000*/  IMAD.WIDE.U32 R2, R23, 0x17c8, R20 ;  /* 0x000017c817027825 */ /* 0x001fce00078e0014 */
[----:B------:R-:W0:Y:S01]  /*12010*/  LDC.64 R16, c[0x0][0x3a8] ;  /* 0x0000ea00ff107b82 */ /* 0x000e220000000a00 */
[----:B------:R-:W-:-:S07]  /*12020*/  IADD3 R3, PT, PT, R3, R27, RZ ;  /* 0x0000001b03037210 */ /* 0x000fce0007ffe0ff */
[----:B------:R-:W3:Y:S01]  /*12030*/  LDC.64 R14, c[0x0][0x3b0] ;  /* 0x0000ec00ff0e7b82 */ /* 0x000ee20000000a00 */
[----:B-1----:R1:W-:Y:S04]  /*12040*/  STG.E.64 desc[UR4][R2.64+0x17c828], R12 ;  /* 0x17c8280c02007986 */ /* 0x0023e8000c101b04 */
[----:B--2---:R-:W-:Y:S03]  /*12050*/  STG.E.64 desc[UR4][R2.64+0x17c810], R18 ;  /* 0x17c8101202007986 */ /* 0x004fe6000c101b04 */
[----:B------:R-:W2:Y:S08]  /*12060*/  LDC.64 R10, c[0x0][0x3c0] ;  /* 0x0000f000ff0a7b82 */ /* 0x000eb00000000a00 */
[----:B------:R-:W4:Y:S01]  /*12070*/  LDC.64 R20, c[0x0][0x3d0] ;  /* 0x0000f400ff147b82 */ /* 0x000f220000000a00 */
[----:B0-----:R0:W-:Y:S07]  /*12080*/  STG.E.64 desc[UR4][R2.64+0x17c818], R16 ;  /* 0x17c8181002007986 */ /* 0x0011ee000c101b04 */
[----:B-1----:R-:W1:Y:S01]  /*12090*/  LDC.64 R12, c[0x0][0x410] ;  /* 0x00010400ff0c7b82 */ /* 0x002e620000000a00 */
[----:B---3--:R3:W-:Y:S07]  /*120a0*/  STG.E.64 desc[UR4][R2.64+0x17c820], R14 ;  /* 0x17c8200e02007986 */ /* 0x0087ee000c101b04 */
[----:B------:R-:W5:Y:S01]  /*120b0*/  LDC.64 R22, c[0x0][0x3d8] ;  /* 0x0000f600ff167b82 */ /* 0x000f620000000a00 */
[----:B--2---:R2:W-:Y:S04]  /*120c0*/  STG.E.64 desc[UR4][R2.64+0x17c830], R10 ;  /* 0x17c8300a02007986 */ /* 0x0045e8000c101b04 */
[----:B----4-:R4:W-:Y:S03]  /*120d0*/  STG.E.64 desc[UR4][R2.64+0x17c840], R20 ;  /* 0x17c8401402007986 */ /* 0x0109e6000c101b04 */
[----:B------:R-:W4:Y:S01]  /*120e0*/  LDC.64 R8, c[0x0][0x3c8] ;  /* 0x0000f200ff087b82 */ /* 0x000f220000000a00 */
[----:B-1----:R1:W-:Y:S07]  /*120f0*/  STG.E.64 desc[UR4][R2.64+0x17c880], R12 ;  /* 0x17c8800c02007986 */ /* 0x0023ee000c101b04 */
[----:B0-----:R-:W0:Y:S01]  /*12100*/  LDC.64 R16, c[0x0][0x400] ;  /* 0x00010000ff107b82 */ /* 0x001e220000000a00 */
[----:B-----5:R5:W-:Y:S07]  /*12110*/  STG.E.64 desc[UR4][R2.64+0x17c848], R22 ;  /* 0x17c8481602007986 */ /* 0x020bee000c101b04 */
[----:B---3--:R-:W3:Y:S08]  /*12120*/  LDC.64 R14, c[0x0][0x408] ;  /* 0x00010200ff0e7b82 */ /* 0x008ef00000000a00 */
[----:B--2---:R-:W2:Y:S01]  /*12130*/  LDC.64 R10, c[0x0][0x418] ;  /* 0x00010600ff0a7b82 */ /* 0x004ea20000000a00 */
[----:B----4-:R4:W-:Y:S07]  /*12140*/  STG.E.64 desc[UR4][R2.64+0x17c838], R8 ;  /* 0x17c8380802007986 */ /* 0x0109ee000c101b04 */
[----:B------:R-:W4:Y:S01]  /*12150*/  LDC.64 R18, c[0x0][0x428] ;  /* 0x00010a00ff127b82 */ /* 0x000f220000000a00 */
[----:B0-----:R0:W-:Y:S07]  /*12160*/  STG.E.64 desc[UR4][R2.64+0x17c870], R16 ;  /* 0x17c8701002007986 */ /* 0x0011ee000c101b04 */
[----:B------:R-:W0:Y:S01]  /*12170*/  LDC.64 R20, c[0x0][0x430] ;  /* 0x00010c00ff147b82 */ /* 0x000e220000000a00 */
[----:B---3--:R3:W-:Y:S07]  /*12180*/  STG.E.64 desc[UR4][R2.64+0x17c878], R14 ;  /* 0x17c8780e02007986 */ /* 0x0087ee000c101b04 */
[----:B-1----:R-:W1:Y:S01]  /*12190*/  LDC.64 R12, c[0x0][0x470] ;  /* 0x00011c00ff0c7b82 */ /* 0x002e620000000a00 */
[----:B--2---:R2:W-:Y:S07]  /*121a0*/  STG.E.64 desc[UR4][R2.64+0x17c888], R10 ;  /* 0x17c8880a02007986 */ /* 0x0045ee000c101b04 */
[----:B-----5:R-:W5:Y:S01]  /*121b0*/  LDC.64 R22, c[0x0][0x438] ;  /* 0x00010e00ff167b82 */ /* 0x020f620000000a00 */
[----:B----4-:R4:W-:Y:S07]  /*121c0*/  STG.E.64 desc[UR4][R2.64+0x17c898], R18 ;  /* 0x17c8981202007986 */ /* 0x0109ee000c101b04 */
[----:B------:R-:W3:Y:S01]  /*121d0*/  LDC.64 R24, c[0x0][0x3e0] ;  /* 0x0000f800ff187b82 */ /* 0x000ee20000000a00 */
[----:B0-----:R0:W-:Y:S07]  /*121e0*/  STG.E.64 desc[UR4][R2.64+0x17c8a0], R20 ;  /* 0x17c8a01402007986 */ /* 0x0011ee000c101b04 */
[----:B------:R-:W2:Y:S01]  /*121f0*/  LDC.64 R6, c[0x0][0x398] ;  /* 0x0000e600ff067b82 */ /* 0x000ea20000000a00 */
[----:B-1----:R1:W-:Y:S07]  /*12200*/  STG.E.64 desc[UR4][R2.64+0x17c8e0], R12 ;  /* 0x17c8e00c02007986 */ /* 0x0023ee000c101b04 */
[----:B------:R-:W4:Y:S01]  /*12210*/  LDC.64 R8, c[0x0][0x420] ;  /* 0x00010800ff087b82 */ /* 0x000f220000000a00 */
[----:B-----5:R5:W-:Y:S07]  /*12220*/  STG.E.64 desc[UR4][R2.64+0x17c8a8], R22 ;  /* 0x17c8a81602007986 */ /* 0x020bee000c101b04 */
[----:B------:R-:W0:Y:S01]  /*12230*/  LDC.64 R16, c[0x0][0x460] ;  /* 0x00011800ff107b82 */ /* 0x000e220000000a00 */
[----:B---3--:R3:W-:Y:S07]  /*12240*/  STG.E.64 desc[UR4][R2.64+0x17c850], R24 ;  /* 0x17c8501802007986 */ /* 0x0087ee000c101b04 */
        /* <DEDUP_REMOVED lines=8> */
[----:B------:R-:W1:Y:S01]  /*122d0*/  LDC.64 R12, c[0x0][0x4b8] ;  /* 0x00012e00ff0c7b82 */ /* 0x000e620000000a00 */
[----:B-----5:R5:W-:Y:S07]  /*122e0*/  STG.E.64 desc[UR4][R2.64+0x17c8e8], R10 ;  /* 0x17c8e80a02007986 */ /* 0x020bee000c101b04 */
[----:B------:R-:W2:Y:S01]  /*122f0*/  LDC.64 R22, c[0x0][0x490] ;  /* 0x00012400ff167b82 */ /* 0x000ea20000000a00 */
[----:B---3--:R3:W-:Y:S07]  /*12300*/  STG.E.64 desc[UR4][R2.64+0x17c8f0], R18 ;  /* 0x17c8f01202007986 */ /* 0x0087ee000c101b04 */
[----:B------:R-:W4:Y:S01]  /*12310*/  LDC.64 R24, c[0x0][0x440] ;  /* 0x00011000ff187b82 */ /* 0x000f220000000a00 */
[----:B0-----:R0:W-:Y:S07]  /*12320*/  STG.E.64 desc[UR4][R2.64+0x17c8f8], R20 ;  /* 0x17c8f81402007986 */ /* 0x0011ee000c101b04 */
[----:B------:R-:W5:Y:S01]  /*12330*/  LDC.64 R26, c[0x0][0x3e8] ;  /* 0x0000fa00ff1a7b82 */ /* 0x000f620000000a00 */
[----:B-1----:R1:W-:Y:S07]  /*12340*/  STG.E.64 desc[UR4][R2.64+0x17c928], R12 ;  /* 0x17c9280c02007986 */ /* 0x0023ee000c101b04 */
[----:B------:R-:W3:Y:S01]  /*12350*/  LDC.64 R4, c[0x0][0x390] ;  /* 0x0000e400ff047b82 */ /* 0x000ee20000000a00 */
[----:B--2---:R2:W-:Y:S07]  /*12360*/  STG.E.64 desc[UR4][R2.64+0x17c900], R22 ;  /* 0x17c9001602007986 */ /* 0x0045ee000c101b04 */
[----:B------:R-:W0:Y:S01]  /*12370*/  LDC.64 R28, c[0x0][0x3f0] ;  /* 0x0000fc00ff1c7b82 */ /* 0x000e220000000a00 */
[----:B----4-:R4:W-:Y:S07]  /*12380*/  STG.E.64 desc[UR4][R2.64+0x17c8b0], R24 ;  /* 0x17c8b01802007986 */ /* 0x0109ee000c101b04 */
        /* <DEDUP_REMOVED lines=29> */
[----:B0-----:R-:W-:Y:S07]  /*12560*/  STG.E.64 desc[UR4][R2.64+0x17c8b8], R4 ;  /* 0x17c8b80402007986 */ /* 0x001fee000c101b04 */
[----:B------:R-:W0:Y:S01]  /*12570*/  LDC.64 R10, c[0x0][0x520] ;  /* 0x00014800ff0a7b82 */ /* 0x000e220000000a00 */
[----:B-1----:R1:W-:Y:S07]  /*12580*/  STG.E.64 desc[UR4][R2.64+0x17c8c8], R28 ;  /* 0x17c8c81c02007986 */ /* 0x0023ee000c101b04 */
[----:B------:R-:W5:Y:S01]  /*12590*/  LDC.64 R14, c[0x0][0x538] ;  /* 0x00014e00ff0e7b82 */ /* 0x000f620000000a00 */
[----:B--2---:R2:W-:Y:S07]  /*125a0*/  STG.E.64 desc[UR4][R2.64+0x17c910], R6 ;  /* 0x17c9100602007986 */ /* 0x0045ee000c101b04 */
[----:B------:R-:W3:Y:S01]  /*125b0*/  LDC.64 R16, c[0x0][0x540] ;  /* 0x00015000ff107b82 */ /* 0x000ee20000000a00 */
[----:B----4-:R4:W-:Y:S07]  /*125c0*/  STG.E.64 desc[UR4][R2.64+0x17c938], R8 ;  /* 0x17c9380802007986 */ /* 0x0109ee000c101b04 */
[----:B------:R-:W1:Y:S01]  /*125d0*/  LDC.64 R18, c[0x0][0x548] ;  /* 0x00015200ff127b82 */ /* 0x000e620000000a00 */
[----:B0-----:R0:W-:Y:S07]  /*125e0*/  STG.E.64 desc[UR4][R2.64+0x17c990], R10 ;  /* 0x17c9900a02007986 */ /* 0x0011ee000c101b04 */
[----:B------:R-:W2:Y:S01]  /*125f0*/  LDC.64 R20, c[0x0][0x550] ;  /* 0x00015400ff147b82 */ /* 0x000ea20000000a00 */
[----:B-----5:R5:W-:Y:S07]  /*12600*/  STG.E.64 desc[UR4][R2.64+0x17c9a8], R14 ;  /* 0x17c9a80e02007986 */ /* 0x020bee000c101b04 */
[----:B------:R-:W4:Y:S01]  /*12610*/  LDC.64 R12, c[0x0][0x5a0] ;  /* 0x00016800ff0c7b82 */ /* 0x000f220000000a00 */
[----:B---3--:R3:W-:Y:S07]  /*12620*/  STG.E.64 desc[UR4][R2.64+0x17c9b0], R16 ;  /* 0x17c9b01002007986 */ /* 0x0087ee000c101b04 */
        /* <DEDUP_REMOVED lines=47> */
[----:B---3--:R-:W-:Y:S07]  /*12920*/  STG.E.64 desc[UR4][R2.64+0x17ca70], R10 ;  /* 0x17ca700a02007986 */ /* 0x008fee000c101b04 */
[----:B------:R-:W3:Y:S01]  /*12930*/  LDC.64 R20, c[0x0][0x630] ;  /* 0x00018c00ff147b82 */ /* 0x000ee20000000a00 */
[----:B-1----:R-:W-:Y:S07]  /*12940*/  STG.E.64 desc[UR4][R2.64+0x17ca80], R14 ;  /* 0x17ca800e02007986 */ /* 0x002fee000c101b04 */
[----:B------:R-:W1:Y:S01]  /*12950*/  LDC.64 R12, c[0x0][0x6a0] ;  /* 0x0001a800ff0c7b82 */ /* 0x000e620000000a00 */
[----:B--2---:R2:W-:Y:S07]  /*12960*/  STG.E.64 desc[UR4][R2.64+0x17ca90], R16 ;  /* 0x17ca901002007986 */ /* 0x0045ee000c101b04 */
[----:B------:R-:W0:Y:S01]  /*12970*/  LDC.64 R22, c[0x0][0x638] ;  /* 0x00018e00ff167b82 */ /* 0x000e220000000a00 */
[----:B----4-:R4:W-:Y:S07]  /*12980*/  STG.E.64 desc[UR4][R2.64+0x17ca98], R18 ;  /* 0x17ca981202007986 */ /* 0x0109ee000c101b04 */
[----:B------:R-:W5:Y:S01]  /*12990*/  LDC.64 R24, c[0x0][0x5e0] ;  /* 0x00017800ff187b82 */ /* 0x000f620000000a00 */
[----:B---3--:R3:W-:Y:S07]  /*129a0*/  STG.E.64 desc[UR4][R2.64+0x17caa0], R20 ;  /* 0x17caa01402007986 */ /* 0x0087ee000c101b04 */
[----:B------:R-:W2:Y:S01]  /*129b0*/  LDC.64 R26, c[0x0][0x5d0] ;  /* 0x00017400ff1a7b82 */ /* 0x000ea20000000a00 */
[----:B-1----:R1:W-:Y:S07]  /*129c0*/  STG.E.64 desc[UR4][R2.64+0x17cb10], R12 ;  /* 0x17cb100c02007986 */ /* 0x0023ee000c101b04 */
[----:B------:R-:W4:Y:S01]  /*129d0*/  LDC.64 R28, c[0x0][0x588] ;  /* 0x00016200ff1c7b82 */ /* 0x000f220000000a00 */
[----:B0-----:R0:W-:Y:S07]  /*129e0*/  STG.E.64 desc[UR4][R2.64+0x17caa8], R22 ;  /* 0x17caa81602007986 */ /* 0x0011ee000c101b04 */
[----:B------:R-:W3:Y:S01]  /*129f0*/  LDC.64 R4, c[0x0][0x5e8] ;  /* 0x00017a00ff047b82 */ /* 0x000ee20000000a00 */
[----:B-----5:R5:W-:Y:S07]  /*12a00*/  STG.E.64 desc[UR4][R2.64+0x17ca50], R24 ;  /* 0x17ca501802007986 */ /* 0x020bee000c101b04 */
        /* <DEDUP_REMOVED lines=11> */
[----:B-----5:R-:W-:Y:S07]  /*12ac0*/  STG.E.64 desc[UR4][R2.64+0x17cac0], R16 ;  /* 0x17cac01002007986 */ /* 0x020fee000c101b04 */
[----:B------:R-:W5:Y:S01]  /*12ad0*/  LDC.64 R14, c[0x0][0x6a8] ;  /* 0x0001aa00ff0e7b82 */ /* 0x000f620000000a00 */
[----:B--2---:R-:W-:Y:S07]  /*12ae0*/  STG.E.64 desc[UR4][R2.64+0x17cac8], R18 ;  /* 0x17cac81202007986 */ /* 0x004fee000c101b04 */
[----:B------:R-:W2:Y:S01]  /*12af0*/  LDC.64 R12, c[0x0][0x6e8] ;  /* 0x0001ba00ff0c7b82 */ /* 0x000ea20000000a00 */
[----:B----4-:R4:W-:Y:S07]  /*12b00*/  STG.E.64 desc[UR4][R2.64+0x17cad0], R20 ;  /* 0x17cad01402007986 */ /* 0x0109ee000c101b04 */
[----:B------:R-:W1:Y:S01]  /*12b10*/  LDC.64 R22, c[0x0][0x668] ;  /* 0x00019a00ff167b82 */ /* 0x000e620000000a00 */
[----:B---3--:R-:W-:Y:S07]  /*12b20*/  STG.E.64 desc[UR4][R2.64+0x17cb08], R10 ;  /* 0x17cb080a02007986 */ /* 0x008fee000c101b04 */
        /* <DEDUP_REMOVED lines=11> */
[----:B----4-:R-:W-:Y:S07]  /*12be0*/  STG.E.64 desc[UR4][R2.64+0x17ca88], R28 ;  /* 0x17ca881c02007986 */ /* 0x010fee000c101b04 */
        /* <DEDUP_REMOVED lines=33> */
[----:B---3--:R-:W-:Y:S07]  /*12e00*/  STG.E.64 desc[UR4][R2.64+0x17cba0], R20 ;  /* 0x17cba01402007986 */ /* 0x008fee000c101b04 */
[----:B------:R-:W3:Y:S01]  /*12e10*/  LDC.64 R10, c[0x0][0x760] ;  /* 0x0001d800ff0a7b82 */ /* 0x000ee20000000a00 */
[----:B0-----:R0:W-:Y:S07]  /*12e20*/  STG.E.64 desc[UR4][R2.64+0x17cba8], R18 ;  /* 0x17cba81202007986 */ /* 0x0011ee000c101b04 */
[----:B------:R-:W1:Y:S01]  /*12e30*/  LDC.64 R12, c[0x0][0x788] ;  /* 0x0001e200ff0c7b82 */ /* 0x000e620000000a00 */
[----:B-----5:R5:W-:Y:S07]  /*12e40*/  STG.E.64 desc[UR4][R2.64+0x17cbb0], R16 ;  /* 0x17cbb01002007986 */ /* 0x020bee000c101b04 */
[----:B------:R-:W4:Y:S01]  /*12e50*/  LDC.64 R22, c[0x0][0x728] ;  /* 0x0001ca00ff167b82 */ /* 0x000f220000000a00 */
[----:B--2---:R2:W-:Y:S07]  /*12e60*/  STG.E.64 desc[UR4][R2.64+0x17cbb8], R14 ;  /* 0x17cbb80e02007986 */ /* 0x0045ee000c101b04 */
[----:B------:R-:W0:Y:S01]  /*12e70*/  LDC.64 R24, c[0x0][0x718] ;  /* 0x0001c600ff187b82 */ /* 0x000e220000000a00 */
[----:B---3--:R3:W-:Y:S07]  /*12e80*/  STG.E.64 desc[UR4][R2.64+0x17cbd0], R10 ;  /* 0x17cbd00a02007986 */ /* 0x0087ee000c101b04 */
[----:B------:R-:W5:Y:S01]  /*12e90*/  LDC.64 R26, c[0x0][0x720] ;  /* 0x0001c800ff1a7b82 */ /* 0x000f620000000a00 */
[----:B-1----:R1:W-:Y:S07]  /*12ea0*/  STG.E.64 desc[UR4][R2.64+0x17cbf8], R12 ;  /* 0x17cbf80c02007986 */ /* 0x0023ee000c101b04 */
[----:B------:R-:W2:Y:S01]  /*12eb0*/  LDC.64 R4, c[0x0][0x708] ;  /* 0x0001c200ff047b82 */ /* 0x000ea20000000a00 */
[----:B----4-:R4:W-:Y:S07]  /*12ec0*/  STG.E.64 desc[UR4][R2.64+0x17cb98], R22 ;  /* 0x17cb981602007986 */ /* 0x0109ee000c101b04 */
        /* <DEDUP_REMOVED lines=21> */
[----:B-1----:R-:W-:Y:S07]  /*13020*/  STG.E.64 desc[UR4][R2.64+0x17cc38], R10 ;  /* 0x17cc380a02007986 */ /* 0x002fee000c101b04 */
[----:B------:R-:W1:Y:S01]  /*13030*/  LDC.64 R26, c[0x0][0x7a0] ;  /* 0x0001e800ff1a7b82 */ /* 0x000e620000000a00 */
[----:B----4-:R4:W-:Y:S07]  /*13040*/  STG.E.64 desc[UR4][R2.64+0x17cc50], R12 ;  /* 0x17cc500c02007986 */ /* 0x0109ee000c101b04 */
[----:B------:R-:W2:Y:S01]  /*13050*/  LDC.64 R4, c[0x0][0x778] ;  /* 0x0001de00ff047b82 */ /* 0x000ea20000000a00 */
[----:B0-----:R0:W-:Y:S07]  /*13060*/  STG.E.64 desc[UR4][R2.64+0x17cc18], R22 ;  /* 0x17cc181602007986 */ /* 0x0011ee000c101b04 */
[----:B------:R-:W3:Y:S01]  /*13070*/  LDC.64 R28, c[0x0][0x780] ;  /* 0x0001e000ff1c7b82 */ /* 0x000ee20000000a00 */
[----:B-----5:R5:W-:Y:S07]  /*13080*/  STG.E.64 desc[UR4][R2.64+0x17cbc8], R24 ;  /* 0x17cbc81802007986 */ /* 0x020bee000c101b04 */
[----:B------:R-:W4:Y:S01]  /*13090*/  LDC.64 R6, c[0x0][0x770] ;  /* 0x0001dc00ff067b82 */ /* 0x000f220000000a00 */
[----:B-1----:R1:W-:Y:S07]  /*130a0*/  STG.E.64 desc[UR4][R2.64+0x17cc10], R26 ;  /* 0x17cc101a02007986 */ /* 0x0023ee000c101b04 */
[----:B------:R-:W0:Y:S01]  /*130b0*/  LDC.64 R8, c[0x0][0x7d0] ;  /* 0x0001f400ff087b82 */ /* 0x000e220000000a00 */
[----:B--2---:R2:W-:Y:S07]  /*130c0*/  STG.E.64 desc[UR4][R2.64+0x17cbe8], R4 ;  /* 0x17cbe80402007986 */ /* 0x0045ee000c101b04 */
[----:B------:R-:W5:Y:S01]  /*130d0*/  LDC.64 R18, c[0x0][0x7f8] ;  /* 0x0001fe00ff127b82 */ /* 0x000f620000000a00 */
[----:B---3--:R3:W-:Y:S07]  /*130e0*/  STG.E.64 desc[UR4][R2.64+0x17cbf0], R28 ;  /* 0x17cbf01c02007986 */ /* 0x0087ee000c101b04 */
        /* <DEDUP_REMOVED lines=57> */
[----:B--2---:R-:W-:Y:S07]  /*13480*/  STG.E.64 desc[UR4][R2.64+0x17cd30], R18 ;  /* 0x17cd301202007986 */ /* 0x004fee000c101b04 */
[----:B------:R-:W2:Y:S01]  /*13490*/  LDC.64 R12, c[0x0][0x8f8] ;  /* 0x00023e00ff0c7b82 */ /* 0x000ea20000000a00 */
[----:B---3--:R-:W-:Y:S07]  /*134a0*/  STG.E.64 desc[UR4][R2.64+0x17cd40], R20 ;  /* 0x17cd401402007986 */ /* 0x008fee000c101b04 */
[----:B------:R-:W3:Y:S01]  /*134b0*/  LDC.64 R10, c[0x0][0x900] ;  /* 0x00024000ff0a7b82 */ /* 0x000ee20000000a00 */
[----:B----4-:R-:W-:Y:S07]  /*134c0*/  STG.E.64 desc[UR4][R2.64+0x17cd48], R16 ;  /* 0x17cd481002007986 */ /* 0x010fee000c101b04 */
[----:B------:R-:W4:Y:S01]  /*134d0*/  LDC.64 R22, c[0x0][0x8c8] ;  /* 0x00023200ff167b82 */ /* 0x000f220000000a00 */
[----:B0-----:R-:W-:Y:S07]  /*134e0*/  STG.E.64 desc[UR4][R2.64+0x17cd50], R14 ;  /* 0x17cd500e02007986 */ /* 0x001fee000c101b04 */
[----:B------:R-:W0:Y:S01]  /*134f0*/  LDC.64 R24, c[0x0][0x8b8] ;  /* 0x00022e00ff187b82 */ /* 0x000e220000000a00 */
[----:B--2---:R-:W-:Y:S07]  /*13500*/  STG.E.64 desc[UR4][R2.64+0x17cd68], R12 ;  /* 0x17cd680c02007986 */ /* 0x004fee000c101b04 */
[----:B------:R-:W2:Y:S01]  /*13510*/  LDC.64 R26, c[0x0][0x8e8] ;  /* 0x00023a00ff1a7b82 */ /* 0x000ea20000000a00 */
[----:B---3--:R3:W-:Y:S07]  /*13520*/  STG.E.64 desc[UR4][R2.64+0x17cd70], R10 ;  /* 0x17cd700a02007986 */ /* 0x0087ee000c101b04 */
[----:B------:R-:W3:Y:S01]  /*13530*/  LDC.64 R4, c[0x0][0x858] ;  /* 0x00021600ff047b82 */ /* 0x000ee20000000a00 */
[----:B----4-:R4:W-:Y:S07]  /*13540*/  STG.E.64 desc[UR4][R2.64+0x17cd38], R22 ;  /* 0x17cd381602007986 */ /* 0x0109ee000c101b04 */
[----:B------:R-:W4:Y:S01]  /*13550*/  LDC.64 R28, c[0x0][0x8f0] ;  /* 0x00023c00ff1c7b82 */ /* 0x000f220000000a00 */
[----:B0-----:R0:W-:Y:S07]  /*13560*/  STG.E.64 desc[UR4][R2.64+0x17cd28], R24 ;  /* 0x17cd281802007986 */ /* 0x0011ee000c101b04 */
[----:B-----5:R-:W5:Y:S01]  /*13570*/  LDC.64 R6, c[0x0][0x8b0] ;  /* 0x00022c00ff067b82 */ /* 0x020f620000000a00 */
[----:B--2---:R2:W-:Y:S07]  /*13580*/  STG.E.64 desc[UR4][R2.64+0x17cd58], R26 ;  /* 0x17cd581a02007986 */ /* 0x0045ee000c101b04 */
[----:B-1----:R-:W1:Y:S01]  /*13590*/  LDC.64 R8, c[0x0][0x910] ;  /* 0x00024400ff087b82 */ /* 0x002e620000000a00 */
[----:B---3--:R3:W-:Y:S07]  /*135a0*/  STG.E.64 desc[UR4][R2.64+0x17ccc8], R4 ;  /* 0x17ccc80402007986 */ /* 0x0087ee000c101b04 */
[----:B------:R-:W0:Y:S01]  /*135b0*/  LDC.64 R10, c[0x0][0x918] ;  /* 0x00024600ff0a7b82 */ /* 0x000e220000000a00 */
[----:B----4-:R4:W-:Y:S07]  /*135c0*/  STG.E.64 desc[UR4][R2.64+0x17cd60], R28 ;  /* 0x17cd601c02007986 */ /* 0x0109ee000c101b04 */
[----:B------:R-:W2:Y:S01]  /*135d0*/  LDC.64 R18, c[0x0][0x928] ;  /* 0x00024a00ff127b82 */ /* 0x000ea20000000a00 */
[----:B-----5:R5:W-:Y:S07]  /*135e0*/  STG.E.64 desc[UR4][R2.64+0x17cd20], R6 ;  /* 0x17cd200602007986 */ /* 0x020bee000c101b04 */
[----:B------:R-:W3:Y:S01]  /*135f0*/  LDC.64 R16, c[0x0][0x930] ;  /* 0x00024c00ff107b82 */ /* 0x000ee20000000a00 */
[----:B-1----:R1:W-:Y:S07]  /*13600*/  STG.E.64 desc[UR4][R2.64+0x17cd80], R8 ;  /* 0x17cd800802007986 */ /* 0x0023ee000c101b04 */
[----:B------:R-:W4:Y:S01]  /*13610*/  LDC.64 R14, c[0x0][0x938] ;  /* 0x00024e00ff0e7b82 */ /* 0x000f220000000a00 */
[----:B0-----:R0:W-:Y:S07]  /*13620*/  STG.E.64 desc[UR4][R2.64+0x17cd88], R10 ;  /* 0x17cd880a02007986 */ /* 0x0011ee000c101b04 */
[----:B------:R-:W5:Y:S01]  /*13630*/  LDC.64 R20, c[0x0][0x940] ;  /* 0x00025000ff147b82 */ /* 0x000f620000000a00 */
[----:B--2---:R2:W-:Y:S07]  /*13640*/  STG.E.64 desc[UR4][R2.64+0x17cd98], R18 ;  /* 0x17cd981202007986 */ /* 0x0045ee000c101b04 */
[----:B------:R-:W1:Y:S01]  /*13650*/  LDC.64 R12, c[0x0][0x950] ;  /* 0x00025400ff0c7b82 */ /* 0x000e620000000a00 */
        /* <DEDUP_REMOVED lines=24> */
[----:B---3--:R-:W-:Y:S07]  /*137e0*/  STG.E.64 desc[UR4][R2.64+0x17cdf8], R18 ;  /* 0x17cdf81202007986 */ /* 0x008fee000c101b04 */
[----:B------:R-:W3:Y:S01]  /*137f0*/  LDC.64 R12, c[0x0][0x9b0] ;  /* 0x00026c00ff0c7b82 */ /* 0x000ee20000000a00 */
[----:B----4-:R-:W-:Y:S07]  /*13800*/  STG.E.64 desc[UR4][R2.64+0x17ce00], R16 ;  /* 0x17ce001002007986 */ /* 0x010fee000c101b04 */
[----:B------:R-:W4:Y:S01]  /*13810*/  LDC.64 R22, c[0x0][0x9a8] ;  /* 0x00026a00ff167b82 */ /* 0x000f220000000a00 */
[----:B-----5:R5:W-:Y:S07]  /*13820*/  STG.E.64 desc[UR4][R2.64+0x17ce08], R14 ;  /* 0x17ce080e02007986 */ /* 0x020bee000c101b04 */
[----:B------:R-:W0:Y:S01]  /*13830*/  LDC.64 R24, c[0x0][0x9b8] ;  /* 0x00026e00ff187b82 */ /* 0x000e220000000a00 */
[----:B-1----:R-:W-:Y:S07]  /*13840*/  STG.E.64 desc[UR4][R2.64+0x17ce10], R20 ;  /* 0x17ce101402007986 */ /* 0x002fee000c101b04 */
[----:B------:R-:W1:Y:S01]  /*13850*/  LDC.64 R26, c[0x0][0x9c0] ;  /* 0x00027000ff1a7b82 */ /* 0x000e620000000a00 */
[----:B---3--:R3:W-:Y:S07]  /*13860*/  STG.E.64 desc[UR4][R2.64+0x17ce20], R12 ;  /* 0x17ce200c02007986 */ /* 0x0087ee000c101b04 */
[----:B------:R-:W2:Y:S01]  /*13870*/  LDC.64 R4, c[0x0][0x978] ;  /* 0x00025e00ff047b82 */ /* 0x000ea20000000a00 */
[----:B----4-:R4:W-:Y:S07]  /*13880*/  STG.E.64 desc[UR4][R2.64+0x17ce18], R22 ;  /* 0x17ce181602007986 */ /* 0x0109ee000c101b04 */
[----:B------:R-:W5:Y:S01]  /*13890*/  LDC.64 R28, c[0x0][0x9c8] ;  /* 0x00027200ff1c7b82 */ /* 0x000f620000000a00 */
[----:B0-----:R0:W-:Y:S07]  /*138a0*/  STG.E.64 desc[UR4][R2.64+0x17ce28], R24 ;  /* 0x17ce281802007986 */ /* 0x0011ee000c101b04 */
[----:B------:R-:W3:Y:S01]  /*138b0*/  LDC R0, c[0x0][0x4d0] ;  /* 0x00013400ff007b82 */ /* 0x000ee20000000800 */
[----:B-1----:R1:W-:Y:S07]  /*138c0*/  STG.E.64 desc[UR4][R2.64+0x17ce30], R26 ;  /* 0x17ce301a02007986 */ /* 0x0023ee000c101b04 */
[----:B------:R-:W4:Y:S01]  /*138d0*/  LDC.64 R6, c[0x0][0x9d0] ;  /* 0x00027400ff067b82 */ /* 0x000f220000000a00 */
[----:B--2---:R2:W-:Y:S07]  /*138e0*/  STG.E.64 desc[UR4][R2.64+0x17cde8], R4 ;  /* 0x17cde80402007986 */ /* 0x0045ee000c101b04 */
[----:B------:R-:W0:Y:S01]  /*138f0*/  LDC.64 R8, c[0x0][0x9e0] ;  /* 0x00027800ff087b82 */ /* 0x000e220000000a00 */
[----:B-----5:R-:W-:Y:S07]  /*13900*/  STG.E.64 desc[UR4][R2.64+0x17ce38], R28 ;  /* 0x17ce381c02007986 */ /* 0x020fee000c101b04 */
[----:B------:R-:W5:Y:S01]  /*13910*/  LDC.64 R10, c[0x0][0x9e8] ;  /* 0x00027a00ff0a7b82 */ /* 0x000f620000000a00 */
[----:B---3--:R-:W-:Y:S07]  /*13920*/  STG.E desc[UR4][R2.64+0x17c940], R0 ;  /* 0x17c9400002007986 */ /* 0x008fee000c101904 */
        /* <DEDUP_REMOVED lines=385> */
[----:B----4-:R-:W-:Y:S07]  /*15140*/  STG.E.64 desc[UR4][R2.64+0x17d440], R4 ;  /* 0x17d4400402007986 */ /* 0x010fee000c101b04 */
[----:B------:R-:W4:Y:S01]  /*15150*/  LDC.64 R12, c[0x0][0xff0] ;  /* 0x0003fc00ff0c7b82 */ /* 0x000f220000000a00 */
[----:B---3--:R-:W-:Y:S07]  /*15160*/  STG.E.64 desc[UR4][R2.64+0x17d448], R6 ;  /* 0x17d4480602007986 */ /* 0x008fee000c101b04 */
[----:B------:R-:W3:Y:S01]  /*15170*/  LDC.64 R14, c[0x0][0xff8] ;  /* 0x0003fe00ff0e7b82 */ /* 0x000ee20000000a00 */
[----:B-1----:R1:W-:Y:S07]  /*15180*/  STG.E.64 desc[UR4][R2.64+0x17d450], R8 ;  /* 0x17d4500802007986 */ /* 0x0023ee000c101b04 */
[----:B------:R-:W5:Y:S01]  /*15190*/  LDC.64 R16, c[0x0][0x1000] ;  /* 0x00040000ff107b82 */ /* 0x000f620000000a00 */
[----:B0-----:R0:W-:Y:S07]  /*151a0*/  STG.E.64 desc[UR4][R2.64+0x17d458], R10 ;  /* 0x17d4580a02007986 */ /* 0x0011ee000c101b04 */
[----:B------:R-:W2:Y:S01]  /*151b0*/  LDC.64 R18, c[0x0][0x1008] ;  /* 0x00040200ff127b82 */ /* 0x000ea20000000a00 */
[----:B----4-:R4:W-:Y:S07]  /*151c0*/  STG.E.64 desc[UR4][R2.64+0x17d460], R12 ;  /* 0x17d4600c02007986 */ /* 0x0109ee000c101b04 */
[----:B------:R-:W1:Y:S01]  /*151d0*/  LDC.64 R20, c[0x0][0x1010] ;  /* 0x00040400ff147b82 */ /* 0x000e620000000a00 */
[----:B---3--:R3:W-:Y:S07]  /*151e0*/  STG.E.64 desc[UR4][R2.64+0x17d468], R14 ;  /* 0x17d4680e02007986 */ /* 0x0087ee000c101b04 */
[----:B------:R-:W0:Y:S01]  /*151f0*/  LDC.64 R22, c[0x0][0x1018] ;  /* 0x00040600ff167b82 */ /* 0x000e220000000a00 */
[----:B-----5:R5:W-:Y:S07]  /*15200*/  STG.E.64 desc[UR4][R2.64+0x17d470], R16 ;  /* 0x17d4701002007986 */ /* 0x020bee000c101b04 */
[----:B------:R-:W4:Y:S01]  /*15210*/  LDC.64 R24, c[0x0][0x1020] ;  /* 0x00040800ff187b82 */ /* 0x000f220000000a00 */
[----:B--2---:R2:W-:Y:S07]  /*15220*/  STG.E.64 desc[UR4][R2.64+0x17d478], R18 ;  /* 0x17d4781202007986 */ /* 0x0045ee000c101b04 */
[----:B------:R-:W3:Y:S01]  /*15230*/  LDC.64 R26, c[0x0][0x1028] ;  /* 0x00040a00ff1a7b82 */ /* 0x000ee20000000a00 */
[----:B-1----:R1:W-:Y:S04]  /*15240*/  STG.E.64 desc[UR4][R2.64+0x17d480], R20 ;  /* 0x17d4801402007986 */ /* 0x0023e8000c101b04 */
[----:B0-----:R0:W-:Y:S03]  /*15250*/  STG.E.64 desc[UR4][R2.64+0x17d488], R22 ;  /* 0x17d4881602007986 */ /* 0x0011e6000c101b04 */
[----:B------:R-:W5:Y:S01]  /*15260*/  LDC.64 R28, c[0x0][0x1030] ;  /* 0x00040c00ff1c7b82 */ /* 0x000f620000000a00 */
[----:B----4-:R4:W-:Y:S07]  /*15270*/  STG.E.64 desc[UR4][R2.64+0x17d490], R24 ;  /* 0x17d4901802007986 */ /* 0x0109ee000c101b04 */
[----:B------:R-:W2:Y:S01]  /*15280*/  LDC.64 R8, c[0x0][0x1040] ;  /* 0x00041000ff087b82 */ /* 0x000ea20000000a00 */
[----:B---3--:R3:W-:Y:S07]  /*15290*/  STG.E.64 desc[UR4][R2.64+0x17d498], R26 ;  /* 0x17d4981a02007986 */ /* 0x0087ee000c101b04 */
[----:B------:R-:W1:Y:S08]  /*152a0*/  LDC.64 R10, c[0x0][0x1048] ;  /* 0x00041200ff0a7b82 */ /* 0x000e700000000a00 */
[----:B------:R-:W0:Y:S01]  /*152b0*/  LDC.64 R12, c[0x0][0x1050] ;  /* 0x00041400ff0c7b82 */ /* 0x000e220000000a00 */
[----:B-----5:R5:W-:Y:S07]  /*152c0*/  STG.E.64 desc[UR4][R2.64+0x17d4a0], R28 ;  /* 0x17d4a01c02007986 */ /* 0x020bee000c101b04 */
[----:B------:R-:W4:Y:S01]  /*152d0*/  LDC.64 R14, c[0x0][0x1058] ;  /* 0x00041600ff0e7b82 */ /* 0x000f220000000a00 */
[----:B--2---:R2:W-:Y:S07]  /*152e0*/  STG.E.64 desc[UR4][R2.64+0x17d4b0], R8 ;  /* 0x17d4b00802007986 */ /* 0x0045ee000c101b04 */
        /* <DEDUP_REMOVED lines=205> */
[----:B-1----:R1:W-:Y:S07]  /*15fc0*/  STG.E.64 desc[UR4][R2.64+0x17d800], R20 ;  /* 0x17d8001402007986 */ /* 0x0023ee000c101b04 */
[----:B------:R-:W5:Y:S01]  /*15fd0*/  LDC.64 R6, c[0x0][0x13b8] ;  /* 0x0004ee00ff067b82 */ /* 0x000f620000000a00 */
[----:B0-----:R0:W-:Y:S04]  /*15fe0*/  STG.E.64 desc[UR4][R2.64+0x17d808], R22 ;  /* 0x17d8081602007986 */ /* 0x0011e8000c101b04 */
[----:B----4-:R4:W-:Y:S03]  /*15ff0*/  STG.E.64 desc[UR4][R2.64+0x17d810], R24 ;  /* 0x17d8101802007986 */ /* 0x0109e6000c101b04 */
[----:B------:R-:W2:Y:S01]  /*16000*/  LDC.64 R4, c[0x0][0x1100] ;  /* 0x00044000ff047b82 */ /* 0x000ea20000000a00 */
[----:B---3--:R3:W-:Y:S07]  /*16010*/  STG.E.64 desc[UR4][R2.64+0x17d818], R26 ;  /* 0x17d8181a02007986 */ /* 0x0087ee000c101b04 */
[----:B------:R-:W1:Y:S01]  /*16020*/  LDC.64 R28, c[0x0][0x13b0] ;  /* 0x0004ec00ff1c7b82 */ /* 0x000e620000000a00 */
[----:B-----5:R5:W-:Y:S07]  /*16030*/  STG.E.64 desc[UR4][R2.64+0x17d828], R6 ;  /* 0x17d8280602007986 */ /* 0x020bee000c101b04 */
[----:B------:R-:W0:Y:S08]  /*16040*/  LDC.64 R8, c[0x0][0x13c0] ;  /* 0x0004f000ff087b82 */ /* 0x000e300000000a00 */
        /* <DEDUP_REMOVED lines=19> */
[----:B----4-:R4:W-:Y:S04]  /*16180*/  STG.E.64 desc[UR4][R2.64+0x17d868], R22 ;  /* 0x17d8681602007986 */ /* 0x0109e8000c101b04 */
[----:B---3--:R3:W-:Y:S03]  /*16190*/  STG.E.64 desc[UR4][R2.64+0x17d870], R24 ;  /* 0x17d8701802007986 */ /* 0x0087e6000c101b04 */
[----:B------:R-:W1:Y:S01]  /*161a0*/  LDC.64 R4, c[0x0][0x11c8] ;  /* 0x00047200ff047b82 */ /* 0x000e620000000a00 */
[----:B-----5:R5:W-:Y:S07]  /*161b0*/  STG.E.64 desc[UR4][R2.64+0x17d878], R26 ;  /* 0x17d8781a02007986 */ /* 0x020bee000c101b04 */
[----:B------:R-:W0:Y:S01]  /*161c0*/  LDC.64 R28, c[0x0][0x1410] ;  /* 0x00050400ff1c7b82 */ /* 0x000e220000000a00 */
[----:B--2---:R2:W-:Y:S07]  /*161d0*/  STG.E.64 desc[UR4][R2.64+0x17d888], R6 ;  /* 0x17d8880602007986 */ /* 0x0045ee000c101b04 */
[----:B------:R-:W4:Y:S08]  /*161e0*/  LDC.64 R8, c[0x0][0x1428] ;  /* 0x00050a00ff087b82 */ /* 0x000f300000000a00 */
        /* <DEDUP_REMOVED lines=19> */
[----:B---3--:R3:W-:Y:S04]  /*16320*/  STG.E.64 desc[UR4][R2.64+0x17d8d0], R22 ;  /* 0x17d8d01602007986 */ /* 0x0087e8000c101b04 */
[----:B-----5:R5:W-:Y:S03]  /*16330*/  STG.E.64 desc[UR4][R2.64+0x17d8d8], R24 ;  /* 0x17d8d81802007986 */ /* 0x020be6000c101b04 */
[----:B------:R-:W0:Y:S01]  /*16340*/  LDC.64 R4, c[0x0][0x1290] ;  /* 0x0004a400ff047b82 */ /* 0x000e220000000a00 */
[----:B--2---:R2:W-:Y:S07]  /*16350*/  STG.E.64 desc[UR4][R2.64+0x17d8e0], R26 ;  /* 0x17d8e01a02007986 */ /* 0x0045ee000c101b04 */
[----:B------:R-:W4:Y:S01]  /*16360*/  LDC.64 R28, c[0x0][0x1478] ;  /* 0x00051e00ff1c7b82 */ /* 0x000f220000000a00 */
[----:B-1----:R1:W-:Y:S07]  /*16370*/  STG.E.64 desc[UR4][R2.64+0x17d8f0], R6 ;  /* 0x17d8f00602007986 */ /* 0x0023ee000c101b04 */
[----:B------:R-:W3:Y:S08]  /*16380*/  LDC.64 R8, c[0x0][0x1488] ;  /* 0x00052200ff087b82 */ /* 0x000ef00000000a00 */
        /* <DEDUP_REMOVED lines=19> */
[----:B-----5:R5:W-:Y:S04]  /*164c0*/  STG.E.64 desc[UR4][R2.64+0x17d930], R22 ;  /* 0x17d9301602007986 */ /* 0x020be8000c101b04 */
[----:B--2---:R2:W-:Y:S03]  /*164d0*/  STG.E.64 desc[UR4][R2.64+0x17d938], R24 ;  /* 0x17d9381802007986 */ /* 0x0045e6000c101b04 */
[----:B------:R-:W4:Y:S01]  /*164e0*/  LDC.64 R4, c[0x0][0x1358] ;  /* 0x0004d600ff047b82 */ /* 0x000f220000000a00 */
[----:B-1----:R1:W-:Y:S07]  /*164f0*/  STG.E.64 desc[UR4][R2.64+0x17d940], R26 ;  /* 0x17d9401a02007986 */ /* 0x0023ee000c101b04 */
[----:B------:R-:W3:Y:S01]  /*16500*/  LDC.64 R28, c[0x0][0x14d8] ;  /* 0x00053600ff1c7b82 */ /* 0x000ee20000000a00 */
[----:B0-----:R0:W-:Y:S07]  /*16510*/  STG.E.64 desc[UR4][R2.64+0x17d950], R6 ;  /* 0x17d9500602007986 */ /* 0x0011ee000c101b04 */
[----:B------:R-:W5:Y:S08]  /*16520*/  LDC.64 R8, c[0x0][0x14f0] ;  /* 0x00053c00ff087b82 */ /* 0x000f700000000a00 */
        /* <DEDUP_REMOVED lines=19> */
[----:B--2---:R2:W-:Y:S04]  /*16660*/  STG.E.64 desc[UR4][R2.64+0x17d998], R22 ;  /* 0x17d9981602007986 */ /* 0x0045e8000c101b04 */
[----:B-1----:R1:W-:Y:S03]  /*16670*/  STG.E.64 desc[UR4][R2.64+0x17d9a0], R24 ;  /* 0x17d9a01802007986 */ /* 0x0023e6000c101b04 */
[----:B------:R-:W3:Y:S01]  /*16680*/  LDC.64 R4, c[0x0][0x1420] ;  /* 0x00050800ff047b82 */ /* 0x000ee20000000a00 */
[----:B0-----:R0:W-:Y:S07]  /*16690*/  STG.E.64 desc[UR4][R2.64+0x17d9a8], R26 ;  /* 0x17d9a81a02007986 */ /* 0x0011ee000c101b04 */
[----:B------:R-:W5:Y:S01]  /*166a0*/  LDC.64 R28, c[0x0][0x1540] ;  /* 0x00055000ff1c7b82 */ /* 0x000f620000000a00 */
[----:B----4-:R4:W-:Y:S07]  /*166b0*/  STG.E.64 desc[UR4][R2.64+0x17d9b8], R6 ;  /* 0x17d9b80602007986 */ /* 0x0109ee000c101b04 */
[----:B------:R-:W2:Y:S08]  /*166c0*/  LDC.64 R8, c[0x0][0x1550] ;  /* 0x00055400ff087b82 */ /* 0x000eb00000000a00 */
        /* <DEDUP_REMOVED lines=55> */
[----:B-1----:R-:W-:Y:S07]  /*16a40*/  STG.E.64 desc[UR4][R2.64+0x17da78], R28 ;  /* 0x17da781c02007986 */ /* 0x002fee000c101b04 */
[----:B------:R-:W1:Y:S01]  /*16a50*/  LDC.64 R14, c[0x0][0x1630] ;  /* 0x00058c00ff0e7b82 */ /* 0x000e620000000a00 */
[----:B0-----:R0:W-:Y:S07]  /*16a60*/  STG.E.64 desc[UR4][R2.64+0x17da88], R8 ;  /* 0x17da880802007986 */ /* 0x0011ee000c101b04 */
[----:B------:R-:W5:Y:S01]  /*16a70*/  LDC.64 R16, c[0x0][0x1638] ;  /* 0x00058e00ff107b82 */ /* 0x000f620000000a00 */
[----:B----4-:R4:W-:Y:S07]  /*16a80*/  STG.E.64 desc[UR4][R2.64+0x17da90], R10 ;  /* 0x17da900a02007986 */ /* 0x0109ee000c101b04 */
[----:B------:R-:W2:Y:S01]  /*16a90*/  LDC.64 R18, c[0x0][0x1640] ;  /* 0x00059000ff127b82 */ /* 0x000ea20000000a00 */
[----:B---3--:R3:W-:Y:S07]  /*16aa0*/  STG.E.64 desc[UR4][R2.64+0x17da98], R12 ;  /* 0x17da980c02007986 */ /* 0x0087ee000c101b04 */
[----:B------:R-:W0:Y:S01]  /*16ab0*/  LDC.64 R20, c[0x0][0x1648] ;  /* 0x00059200ff147b82 */ /* 0x000e220000000a00 */
[----:B-1----:R-:W-:Y:S07]  /*16ac0*/  STG.E.64 desc[UR4][R2.64+0x17daa0], R14 ;  /* 0x17daa00e02007986 */ /* 0x002fee000c101b04 */
[----:B------:R-:W1:Y:S01]  /*16ad0*/  LDC.64 R22, c[0x0][0x1650] ;  /* 0x00059400ff167b82 */ /* 0x000e620000000a00 */
[----:B-----5:R-:W-:Y:S07]  /*16ae0*/  STG.E.64 desc[UR4][R2.64+0x17daa8], R16 ;  /* 0x17daa81002007986 */ /* 0x020fee000c101b04 */
[----:B------:R-:W5:Y:S01]  /*16af0*/  LDC.64 R24, c[0x0][0x1658] ;  /* 0x00059600ff187b82 */ /* 0x000f620000000a00 */
[----:B--2---:R-:W-:Y:S07]  /*16b00*/  STG.E.64 desc[UR4][R2.64+0x17dab0], R18 ;  /* 0x17dab01202007986 */ /* 0x004fee000c101b04 */
[----:B------:R-:W2:Y:S01]  /*16b10*/  LDC.64 R26, c[0x0][0x1660] ;  /* 0x00059800ff1a7b82 */ /* 0x000ea20000000a00 */
[----:B0-----:R-:W-:Y:S07]  /*16b20*/  STG.E.64 desc[UR4][R2.64+0x17dab8], R20 ;  /* 0x17dab81402007986 */ /* 0x001fee000c101b04 */
[----:B------:R-:W0:Y:S01]  /*16b30*/  LDC.64 R6, c[0x0][0x1b50] ;  /* 0x0006d400ff067b82 */ /* 0x000e220000000a00 */
[----:B-1----:R-:W-:Y:S04]  /*16b40*/  STG.E.64 desc[UR4][R2.64+0x17dac0], R22 ;  /* 0x17dac01602007986 */ /* 0x002fe8000c101b04 */
[----:B-----5:R-:W-:Y:S03]  /*16b50*/  STG.E.64 desc[UR4][R2.64+0x17dac8], R24 ;  /* 0x17dac81802007986 */ /* 0x020fe6000c101b04 */
[----:B------:R-:W1:Y:S01]  /*16b60*/  LDC.64 R4, c[0x0][0x1670] ;  /* 0x00059c00ff047b82 */ /* 0x000e620000000a00 */
[----:B--2---:R-:W-:Y:S07]  /*16b70*/  STG.E.64 desc[UR4][R2.64+0x17dad0], R26 ;  /* 0x17dad01a02007986 */ /* 0x004fee000c101b04 */
[----:B------:R-:W2:Y:S01]  /*16b80*/  LDC.64 R8, c[0x0][0x1680] ;  /* 0x0005a000ff087b82 */ /* 0x000ea20000000a00 */
[----:B0-----:R0:W-:Y:S07]  /*16b90*/  STG.E.64 desc[UR4][R2.64+0x17dfc0], R6 ;  /* 0x17dfc00602007986 */ /* 0x0011ee000c101b04 */
[----:B----4-:R-:W4:Y:S08]  /*16ba0*/  LDC.64 R10, c[0x0][0x1688] ;  /* 0x0005a200ff0a7b82 */ /* 0x010f300000000a00 */
[----:B---3--:R-:W3:Y:S01]  /*16bb0*/  LDC.64 R12, c[0x0][0x1690] ;  /* 0x0005a400ff0c7b82 */ /* 0x008ee20000000a00 */
[----:B-1----:R1:W-:Y:S07]  /*16bc0*/  STG.E.64 desc[UR4][R2.64+0x17dae0], R4 ;  /* 0x17dae00402007986 */ /* 0x0023ee000c101b04 */
[----:B0-----:R-:W0:Y:S01]  /*16bd0*/  LDC.64 R6, c[0x0][0x1678] ;  /* 0x00059e00ff067b82 */ /* 0x001e220000000a00 */
[----:B--2---:R-:W-:Y:S07]  /*16be0*/  STG.E.64 desc[UR4][R2.64+0x17daf0], R8 ;  /* 0x17daf00802007986 */ /* 0x004fee000c101b04 */
[----:B------:R-:W2:Y:S01]  /*16bf0*/  LDC.64 R14, c[0x0][0x1698] ;  /* 0x0005a600ff0e7b82 */ /* 0x000ea20000000a00 */
[----:B----4-:R-:W-:Y:S07]  /*16c00*/  STG.E.64 desc[UR4][R2.64+0x17daf8], R10 ;  /* 0x17daf80a02007986 */ /* 0x010fee000c101b04 */
[----:B------:R-:W4:Y:S01]  /*16c10*/  LDC.64 R16, c[0x0][0x16a0] ;  /* 0x0005a800ff107b82 */ /* 0x000f220000000a00 */
[----:B---3--:R-:W-:Y:S07]  /*16c20*/  STG.E.64 desc[UR4][R2.64+0x17db00], R12 ;  /* 0x17db000c02007986 */ /* 0x008fee000c101b04 */
        /* <DEDUP_REMOVED lines=9> */
[----:B-----5:R5:W-:Y:S04]  /*16cc0*/  STG.E.64 desc[UR4][R2.64+0x17db20], R20 ;  /* 0x17db201402007986 */ /* 0x020be8000c101b04 */
[----:B-1----:R1:W-:Y:S03]  /*16cd0*/  STG.E.64 desc[UR4][R2.64+0x17db28], R22 ;  /* 0x17db281602007986 */ /* 0x0023e6000c101b04 */
[----:B------:R-:W4:Y:S01]  /*16ce0*/  LDC.64 R4, c[0x0][0x16d0] ;  /* 0x0005b400ff047b82 */ /* 0x000f220000000a00 */
[----:B0-----:R0:W-:Y:S07]  /*16cf0*/  STG.E.64 desc[UR4][R2.64+0x17db30], R24 ;  /* 0x17db301802007986 */ /* 0x0011ee000c101b04 */
[----:B------:R-:W3:Y:S01]  /*16d00*/  LDC.64 R6, c[0x0][0x16d8] ;  /* 0x0005b600ff067b82 */ /* 0x000ee20000000a00 */
[----:B--2---:R2:W-:Y:S07]  /*16d10*/  STG.E.64 desc[UR4][R2.64+0x17db38], R26 ;  /* 0x17db381a02007986 */ /* 0x0045ee000c101b04 */
[----:B------:R-:W5:Y:S08]  /*16d20*/  LDC.64 R8, c[0x0][0x16e0] ;  /* 0x0005b800ff087b82 */ /* 0x000f700000000a00 */
        /* <DEDUP_REMOVED lines=265> */
[----:B----4-:R-:W-:Y:S07]  /*17dc0*/  STG.E.64 desc[UR4][R2.64+0x17dad8], R28 ;  /* 0x17dad81c02007986 */ /* 0x010fee000c101b04 */
[----:B------:R-:W4:Y:S01]  /*17dd0*/  LDC.64 R10, c[0x0][0x1b08] ;  /* 0x0006c200ff0a7b82 */ /* 0x000f220000000a00 */
[----:B---3--:R-:W-:Y:S07]  /*17de0*/  STG.E.64 desc[UR4][R2.64+0x17df60], R4 ;  /* 0x17df600402007986 */ /* 0x008fee000c101b04 */
[----:B------:R-:W3:Y:S01]  /*17df0*/  LDC.64 R12, c[0x0][0x1b10] ;  /* 0x0006c400ff0c7b82 */ /* 0x000ee20000000a00 */
[----:B-----5:R-:W-:Y:S07]  /*17e00*/  STG.E.64 desc[UR4][R2.64+0x17df68], R6 ;  /* 0x17df680602007986 */ /* 0x020fee000c101b04 */
[----:B------:R-:W5:Y:S01]  /*17e10*/  LDC.64 R14, c[0x0][0x1b18] ;  /* 0x0006c600ff0e7b82 */ /* 0x000f620000000a00 */
[----:B-1----:R-:W-:Y:S07]  /*17e20*/  STG.E.64 desc[UR4][R2.64+0x17df70], R8 ;  /* 0x17df700802007986 */ /* 0x002fee000c101b04 */
        /* <DEDUP_REMOVED lines=8> */
[----:B0-----:R-:W0:Y:S01]  /*17eb0*/  LDC.64 R24, c[0x0][0x1b40] ;  /* 0x0006d000ff187b82 */ /* 0x001e220000000a00 */
[----:B----4-:R-:W-:Y:S07]  /*17ec0*/  STG.E.64 desc[UR4][R2.64+0x17df98], R18 ;  /* 0x17df981202007986 */ /* 0x010fee000c101b04 */
[----:B--2---:R-:W1:Y:S01]  /*17ed0*/  LDC.64 R26, c[0x0][0x1b48] ;  /* 0x0006d200ff1a7b82 */ /* 0x004e620000000a00 */
[----:B---3--:R-:W-:Y:S04]  /*17ee0*/  STG.E.64 desc[UR4][R2.64+0x17dfa0], R20 ;  /* 0x17dfa01402007986 */ /* 0x008fe8000c101b04 */
[----:B-----5:R-:W-:Y:S04]  /*17ef0*/  STG.E.64 desc[UR4][R2.64+0x17dfa8], R22 ;  /* 0x17dfa81602007986 */ /* 0x020fe8000c101b04 */
[----:B0-----:R-:W-:Y:S04]  /*17f00*/  STG.E.64 desc[UR4][R2.64+0x17dfb0], R24 ;  /* 0x17dfb01802007986 */ /* 0x001fe8000c101b04 */
[----:B-1----:R-:W-:Y:S01]  /*17f10*/  STG.E.64 desc[UR4][R2.64+0x17dfb8], R26 ;  /* 0x17dfb81a02007986 */ /* 0x002fe2000c101b04 */
[----:B------:R-:W-:Y:S05]  /*17f20*/  EXIT ;  /* 0x000000000000794d */ /* 0x000fea0003800000 */
.L_x_128:
        /* <DEDUP_REMOVED lines=13> */
.L_x_146:


//--------------------- .text._ZN3cub18CUB_300001_SM_10006detail8for_each13static_kernelINS2_12policy_hub_t12policy_500_tEmN6thrust24THRUST_300001_SM_1000_NS8cuda_cub20__uninitialized_fill7functorINS7_10device_ptrI15LINKLIST_MEMBEREESC_EEEEvT0_T1_ --------------------------
	.section	.text._ZN3cub18CUB_300001_SM_10006detail8for_each13static_kernelINS2_12policy_hub_t12policy_500_tEmN6thrust24THRUST_300001_SM_1000_NS8cuda_cub20__uninitialized_fill7functorINS7_10device_ptrI15LINKLIST_MEMBEREESC_EEEEvT0_T1_,"ax",@progbits
	.align	128
        .global         _ZN3cub18CUB_300001_SM_10006detail8for_each13static_kernelINS2_12policy_hub_t12policy_500_tEmN6thrust24THRUST_300001_SM_1000_NS8cuda_cub20__uninitialized_fill7functorINS7_10device_ptrI15LINKLIST_MEMBEREESC_EEEEvT0_T1_
        .type           _ZN3cub18CUB_300001_SM_10006detail8for_each13static_kernelINS2_12policy_hub_t12policy_500_tEmN6thrust24THRUST_300001_SM_1000_NS8cuda_cub20__uninitialized_fill7functorINS7_10device_ptrI15LINKLIST_MEMBEREESC_EEEEvT0_T1_,@function
        .size           _ZN3cub18CUB_300001_SM_10006detail8for_each13static_kernelINS2_12policy_hub_t12policy_500_tEmN6thrust24THRUST_300001_SM_1000_NS8cuda_cub20__uninitialized_fill7functorINS7_10device_ptrI15LINKLIST_MEMBEREESC_EEEEvT0_T1_,(.L_x_147 - _ZN3cub18CUB_300001_SM_10006detail8for_each13static_kernelINS2_12policy_hub_t12policy_500_tEmN6thrust24THRUST_300001_SM_1000_NS8cuda_cub20__uninitialized_fill7functorINS7_10device_ptrI15LINKLIST_MEMBEREESC_EEEEvT0_T1_)
        .other          _ZN3cub18CUB_300001_SM_10006detail8for_each13static_kernelINS2_12policy_hub_t12policy_500_tEmN6thrust24THRUST_300001_SM_1000_NS8cuda_cub20__uninitialized_fill7functorINS7_10device_ptrI15LINKLIST_MEMBEREESC_EEEEvT0_T1_,@"STO_CUDA_ENTRY STV_DEFAULT"
_ZN3cub18CUB_300001_SM_10006detail8for_each13static_kernelINS2_12policy_hub_t12policy_500_tEmN6thrust24THRUST_300001_SM_1000_NS8cuda_cub20__uninitialized_fill7functorINS7_10device_ptrI15LINKLIST_MEMBEREESC_EEEEvT0_T1_:
.text._ZN3cub18CUB_300001_SM_10006detail8for_each13static_kernelINS2_12policy_hub_t12policy_500_tEmN6thrust24THRUST_300001_SM_1000_NS8cuda_cub20__uninitialized_fill7functorINS7_10device_ptrI15LINKLIST_MEMBEREESC_EEEEvT0_T1_:
[----:B------:R-:W-:Y:S01]  /*0000*/  LDC R1, c[0x0][0x37c] ;  /* 0x0000df00ff017b82 */ /* 0x000fe20000000800 */
[----:B------:R-:W0:Y:S01]  /*0010*/  S2R R7, SR_CTAID.X ;  /* 0x0000000000077919 */ /* 0x000e220000002500 */
[----:B------:R-:W1:Y:S01]  /*0020*/  LDCU.64 UR4, c[0x0][0x380] ;  /* 0x00007000ff0477ac */ /* 0x000e620008000a00 */
[----:B0-----:R-:W-:-:S03]  /*0030*/  IMAD.WIDE.U32 R2, R7, 0x200, RZ ;  /* 0x0000020007027825 */ /* 0x001fc600078e00ff */
[----:B-1----:R-:W-:-:S04]  /*0040*/  IADD3 R4, P0, PT, -R2, UR4, RZ ;  /* 0x0000000402047c10 */ /* 0x002fc8000ff1e1ff */
[----:B------:R-:W-:Y:S01]  /*0050*/  IADD3.X R6, PT, PT, ~R3, UR5, RZ, P0, !PT ;  /* 0x0000000503067c10 */ /* 0x000fe200087fe5ff */
[----:B------:R-:W0:Y:S01]  /*0060*/  LDCU.64 UR4, c[0x0][0x358] ;  /* 0x00006b00ff0477ac */ /* 0x000e220008000a00 */
[----:B------:R-:W-:-:S04]  /*0070*/  ISETP.GE.U32.AND P0, PT, R4, 0x200, PT ;  /* 0x000002000400780c */ /* 0x000fc80003f06070 */
[----:B------:R-:W-:-:S13]  /*0080*/  ISETP.GE.U32.AND.EX P0, PT, R6, RZ, PT, P0 ;  /* 0x000000ff0600720c */ /* 0x000fda0003f06100 */
[----:B0-----:R-:W-:Y:S05]  /*0090*/  @!P0 BRA `(.L_x_129) ;  /* 0x000000bc00b08947 */ /* 0x001fea0003800000 */
        /* <DEDUP_REMOVED lines=3052> */
.L_x_129:
[----:B------:R-:W0:Y:S01]  /*bf60*/  S2R R5, SR_TID.X ;  /* 0x0000000000057919 */ /* 0x000e220000002100 */
[----:B------:R-:W-:Y:S01]  /*bf70*/  BSSY.RECONVERGENT B0, `(.L_x_130) ;  /* 0x00005ff000007945 */ /* 0x000fe20003800200 */
[----:B0-----:R-:W-:Y:S01]  /*bf80*/  ISETP.GT.U32.AND P0, PT, R4, R5, PT ;  /* 0x000000050400720c */ /* 0x001fe20003f04070 */
[----:B------:R-:W-:-:S03]  /*bf90*/  VIADD R0, R5, 0x100 ;  /* 0x0000010005007836 */ /* 0x000fc60000000000 */
[----:B------:R-:W-:Y:S02]  /*bfa0*/  ISETP.GT.U32.AND.EX P0, PT, R6, RZ, PT, P0 ;  /* 0x000000ff0600720c */ /* 0x000fe40003f04100 */
[----:B------:R-:W-:-:S04]  /*bfb0*/  ISETP.GT.U32.AND P1, PT, R4, R0, PT ;  /* 0x000000000400720c */ /* 0x000fc80003f24070 */
[----:B------:R-:W-:-:S07]  /*bfc0*/  ISETP.GT.U32.AND.EX P1, PT, R6, RZ, PT, P1 ;  /* 0x000000ff0600720c */ /* 0x000fce0003f24110 */
        /* <DEDUP_REMOVED lines=1529> */
.L_x_131:
[----:B------:R-:W-:Y:S05]  /*11f60*/  BSYNC.RECONVERGENT B0 ;  /* 0x0000000000007941 */ /* 0x000fea0003800200 */
.L_x_130:
        /* <DEDUP_REMOVED lines=9> */
[----:B------:R-:W-:-:S05]  /*12000*/  IMAD.IADD R3, R3, 0x1, R27 ;  /* 0x0000000103037824 */ /* 0x000fca00078e021b */
[----:B-1----:R1:W-:Y:S02]  /*12010*/  STG.E.64 desc[UR4][R2.64+0x17c828], R12 ;  /* 0x17c8280c02007986 */ /* 0x0023e4000c101b04 */
[----:B------:R-:W3:Y:S02]  /*12020*/  LDC.64 R14, c[0x0][0x3b0] ;  /* 0x0000ec00ff0e7b82 */ /* 0x000ee40000000a00 */
[----:B--2---:R-:W-:Y:S06]  /*12030*/  STG.E.64 desc[UR4][R2.64+0x17c810], R18 ;  /* 0x17c8101202007986 */ /* 0x004fec000c101b04 */
[----:B------:R-:W2:Y:S01]  /*12040*/  LDC.64 R10, c[0x0][0x3c0] ;  /* 0x0000f000ff0a7b82 */ /* 0x000ea20000000a00 */
[----:B0-----:R0:W-:Y:S07]  /*12050*/  STG.E.64 desc[UR4][R2.64+0x17c818], R16 ;  /* 0x17c8181002007986 */ /* 0x0011ee000c101b04 */
[----:B------:R-:W4:Y:S08]  /*12060*/  LDC.64 R20, c[0x0][0x3d0] ;  /* 0x0000f400ff147b82 */ /* 0x000f300000000a00 */
        /* <DEDUP_REMOVED lines=1514> */
.L_x_132:
        /* <DEDUP_REMOVED lines=15> */
.L_x_147:


//--------------------- .text._ZN3cub18CUB_300001_SM_10006detail8for_each13static_kernelINS2_12policy_hub_t12policy_500_tEmN6thrust24THRUST_300001_SM_1000_NS8cuda_cub6__fill7functorINS7_6detail15normal_iteratorINS7_10device_ptrI15LINKLIST_MEMBEREEEESE_EEEEvT0_T1_ --------------------------
	.section	.text._ZN3cub18CUB_300001_SM_10006detail8for_each13static_kernelINS2_12policy_hub_t12policy_500_tEmN6thrust24THRUST_300001_SM_1000_NS8cuda_cub6__fill7functorINS7_6detail15normal_iteratorINS7_10device_ptrI15LINKLIST_MEMBEREEEESE_EEEEvT0_T1_,"ax",@progbits
	.align	128
        .global         _ZN3cub18CUB_300001_SM_10006detail8for_each13static_kernelINS2_12policy_hub_t12policy_500_tEmN6thrust24THRUST_300001_SM_1000_NS8cuda_cub6__fill7functorINS7_6detail15normal_iteratorINS7_10device_ptrI15LINKLIST_MEMBEREEEESE_EEEEvT0_T1_
        .type           _ZN3cub18CUB_300001_SM_10006detail8for_each13static_kernelINS2_12policy_hub_t12policy_500_tEmN6thrust24THRUST_300001_SM_1000_NS8cuda_cub6__fill7functorINS7_6detail15normal_iteratorINS7_10device_ptrI15LINKLIST_MEMBEREEEESE_EEEEvT0_T1_,@function
        .size           _ZN3cub18CUB_300001_SM_10006detail8for_each13static_kernelINS2_12policy_hub_t12policy_500_tEmN6thrust24THRUST_300001_SM_1000_NS8cuda_cub6__fill7functorINS7_6detail15normal_iteratorINS7_10device_ptrI15LINKLIST_MEMBEREEEESE_EEEEvT0_T1_,(.L_x_148 - _ZN3cub18CUB_300001_SM_10006detail8for_each13static_kernelINS2_12policy_hub_t12policy_500_tEmN6thrust24THRUST_300001_SM_1000_NS8cuda_cub6__fill7functorINS7_6detail15normal_iteratorINS7_10device_ptrI15LINKLIST_MEMBEREEEESE_EEEEvT0_T1_)
        .other          _ZN3cub18CUB_300001_SM_10006detail8for_each13static_kernelINS2_12policy_hub_t12policy_500_tEmN6thrust24THRUST_300001_SM_1000_NS8cuda_cub6__fill7functorINS7_6detail15normal_iteratorINS7_10device_ptrI15LINKLIST_MEMBEREEEESE_EEEEvT0_T1_,@"STO_CUDA_ENTRY STV_DEFAULT"
_ZN3cub18CUB_300001_SM_10006detail8for_each13static_kernelINS2_12policy_hub_t12policy_500_tEmN6thrust24THRUST_300001_SM_1000_NS8cuda_cub6__fill7functorINS7_6detail15normal_iteratorINS7_10device_ptrI15LINKLIST_MEMBEREEEESE_EEEEvT0_T1_:
.text._ZN3cub18CUB_300001_SM_10006detail8for_each13static_kernelINS2_12policy_hub_t12policy_500_tEmN6thrust24THRUST_300001_SM_1000_NS8cuda_cub6__fill7functorINS7_6detail15normal_iteratorINS7_10device_ptrI15LINKLIST_MEMBEREEEESE_EEEEvT0_T1_:
        /* <DEDUP_REMOVED lines=3062> */
.L_x_133:
        /* <DEDUP_REMOVED lines=1536> */
.L_x_135:
[----:B------:R-:W-:Y:S05]  /*11f60*/  BSYNC.RECONVERGENT B0 ;  /* 0x0000000000007941 */ /* 0x000fea0003800200 */
.L_x_134:
        /* <DEDUP_REMOVED lines=1530> */
.L_x_136:
        /* <DEDUP_REMOVED lines=15> */
.L_x_148:


//--------------------- .text._ZN3cub18CUB_300001_SM_10006detail8for_each13static_kernelINS2_12policy_hub_t12policy_500_tElN6thrust24THRUST_300001_SM_1000_NS8cuda_cub10__tabulate7functorINS7_6detail15normal_iteratorINS7_10device_ptrIiEEEENS7_6system6detail7generic6detail22compute_sequence_valueIivEElEEEEvT0_T1_ --------------------------
	.section	.text._ZN3cub18CUB_300001_SM_10006detail8for_each13static_kernelINS2_12policy_hub_t12policy_500_tElN6thrust24THRUST_300001_SM_1000_NS8cuda_cub10__tabulate7functorINS7_6detail15normal_iteratorINS7_10device_ptrIiEEEENS7_6system6detail7generic6detail22compute_sequence_valueIivEElEEEEvT0_T1_,"ax",@progbits
	.align	128
        .global         _ZN3cub18CUB_300001_SM_10006detail8for_each13static_kernelINS2_12policy_hub_t12policy_500_tElN6thrust24THRUST_300001_SM_1000_NS8cuda_cub10__tabulate7functorINS7_6detail15normal_iteratorINS7_10device_ptrIiEEEENS7_6system6detail7generic6detail22compute_sequence_valueIivEElEEEEvT0_T1_
        .type           _ZN3cub18CUB_300001_SM_10006detail8for_each13static_kernelINS2_12policy_hub_t12policy_500_tElN6thrust24THRUST_300001_SM_1000_NS8cuda_cub10__tabulate7functorINS7_6detail15normal_iteratorINS7_10device_ptrIiEEEENS7_6system6detail7generic6detail22compute_sequence_valueIivEElEEEEvT0_T1_,@function
        .size           _ZN3cub18CUB_300001_SM_10006detail8for_each13static_kernelINS2_12policy_hub_t12policy_500_tElN6thrust24THRUST_300001_SM_1000_NS8cuda_cub10__tabulate7functorINS7_6detail15normal_iteratorINS7_10device_ptrIiEEEENS7_6system6detail7generic6detail22compute_sequence_valueIivEElEEEEvT0_T1_,(.L_x_149 - _ZN3cub18CUB_300001_SM_10006detail8for_each13static_kernelINS2_12policy_hub_t12policy_500_tElN6thrust24THRUST_300001_SM_1000_NS8cuda_cub10__tabulate7functorINS7_6detail15normal_iteratorINS7_10device_ptrIiEEEENS7_6system6detail7generic6detail22compute_sequence_valueIivEElEEEEvT0_T1_)
        .other          _ZN3cub18CUB_300001_SM_10006detail8for_each13static_kernelINS2_12policy_hub_t12policy_500_tElN6thrust24THRUST_300001_SM_1000_NS8cuda_cub10__tabulate7functorINS7_6detail15normal_iteratorINS7_10device_ptrIiEEEENS7_6system6detail7generic6detail22compute_sequence_valueIivEElEEEEvT0_T1_,@"STO_CUDA_ENTRY STV_DEFAULT"
_ZN3cub18CUB_300001_SM_10006detail8for_each13static_kernelINS2_12policy_hub_t12policy_500_tElN6thrust24THRUST_300001_SM_1000_NS8cuda_cub10__tabulate7functorINS7_6detail15normal_iteratorINS7_10device_ptrIiEEEENS7_6system6detail7generic6detail22compute_sequence_valueIivEElEEEEvT0_T1_:
.text._ZN3cub18CUB_300001_SM_10006detail8for_each13static_kernelINS2_12policy_hub_t12policy_500_tElN6thrust24THRUST_300001_SM_1000_NS8cuda_cub10__tabulate7functorINS7_6detail15normal_iteratorINS7_10device_ptrIiEEEENS7_6system6detail7generic6detail22compute_sequence_valueIivEElEEEEvT0_T1_:
[----:B------:R-:W-:Y:S08]  /*0000*/  LDC R1, c[0x0][0x37c] ;  /* 0x0000df00ff017b82 */ /* 0x000ff00000000800 */
[----:B------:R-:W0:Y:S01]  /*0010*/  S2UR UR4, SR_CTAID.X ;  /* 0x00000000000479c3 */ /* 0x000e220000002500 */
[----:B------:R-:W1:Y:S01]  /*0020*/  LDCU.64 UR6, c[0x0][0x380] ;  /* 0x00007000ff0677ac */ /* 0x000e620008000a00 */
[----:B------:R-:W2:Y:S01]  /*0030*/  LDCU.64 UR8, c[0x0][0x358] ;  /* 0x00006b00ff0877ac */ /* 0x000ea20008000a00 */
[----:B0-----:R-:W-:-:S04]  /*0040*/  UIMAD.WIDE.U32 UR4, UR4, 0x200, URZ ;  /* 0x00000200040478a5 */ /* 0x001fc8000f8e00ff */
[----:B-1----:R-:W-:-:S04]  /*0050*/  UIADD3 UR6, UP0, UPT, -UR4, UR6, URZ ;  /* 0x0000000604067290 */ /* 0x002fc8000ff1e1ff */
[----:B------:R-:W-:Y:S02]  /*0060*/  UIADD3.X UR7, UPT, UPT, ~UR5, UR7, URZ, UP0, !UPT ;  /* 0x0000000705077290 */ /* 0x000fe400087fe5ff */
[----:B------:R-:W-:-:S04]  /*0070*/  UISETP.GE.U32.AND UP0, UPT, UR6, 0x200, UPT ;  /* 0x000002000600788c */ /* 0x000fc8000bf06070 */
[----:B------:R-:W-:-:S09]  /*0080*/  UISETP.GE.AND.EX UP0, UPT, UR7, URZ, UPT, UP0 ;  /* 0x000000ff0700728c */ /* 0x000fd2000bf06300 */
[----:B--2---:R-:W-:Y:S05]  /*0090*/  BRA.U !UP0, `(.L_x_137) ;  /* 0x0000000108347547 */ /* 0x004fea000b800000 */
[----:B------:R-:W0:Y:S01]  /*00a0*/  S2R R0, SR_TID.X ;  /* 0x0000000000007919 */ /* 0x000e220000002100 */
[----:B------:R-:W1:Y:S01]  /*00b0*/  LDC.64 R6, c[0x0][0x390] ;  /* 0x0000e400ff067b82 */ /* 0x000e620000000a00 */
[----:B------:R-:W2:Y:S01]  /*00c0*/  LDCU.64 UR10, c[0x0][0x388] ;  /* 0x00007100ff0a77ac */ /* 0x000ea20008000a00 */
[----:B0-----:R-:W-:-:S05]  /*00d0*/  IADD3 R5, P0, PT, R0, UR4, RZ ;  /* 0x0000000400057c10 */ /* 0x001fca000ff1e0ff */
[----:B------:R-:W-:Y:S01]  /*00e0*/  IMAD.X R4, RZ, RZ, UR5, P0 ;  /* 0x00000005ff047e24 */ /* 0x000fe200080e06ff */
[C---:B--2---:R-:W-:Y:S01]  /*00f0*/  LEA R2, P0, R5.reuse, UR10, 0x2 ;  /* 0x0000000a05027c11 */ /* 0x044fe2000f8010ff */
[----:B------:R-:W-:-:S03]  /*0100*/  VIADD R0, R5, 0x100 ;  /* 0x0000010005007836 */ /* 0x000fc60000000000 */
[C---:B------:R-:W-:Y:S01]  /*0110*/  LEA.HI.X R3, R5.reuse, UR11, R4, 0x2, P0 ;  /* 0x0000000b05037c11 */ /* 0x040fe200080f1404 */
[-CC-:B-1----:R-:W-:Y:S02]  /*0120*/  IMAD R5, R5, R7.reuse, R6.reuse ;  /* 0x0000000705057224 */ /* 0x182fe400078e0206 */
[----:B------:R-:W-:-:S03]  /*0130*/  IMAD R7, R0, R7, R6 ;  /* 0x0000000700077224 */ /* 0x000fc600078e0206 */
[----:B------:R-:W-:Y:S04]  /*0140*/  STG.E desc[UR8][R2.64], R5 ;  /* 0x0000000502007986 */ /* 0x000fe8000c101908 */
[----:B------:R-:W-:Y:S01]  /*0150*/  STG.E desc[UR8][R2.64+0x400], R7 ;  /* 0x0004000702007986 */ /* 0x000fe2000c101908 */
[----:B------:R-:W-:Y:S05]  /*0160*/  EXIT ;  /* 0x000000000000794d */ /* 0x000fea0003800000 */
.L_x_137:
[----:B------:R-:W0:Y:S01]  /*0170*/  S2R R2, SR_TID.X ;  /* 0x0000000000027919 */ /* 0x000e220000002100 */
[----:B------:R-:W-:Y:S01]  /*0180*/  USHF.R.S32.HI UR7, URZ, 0x1f, UR6 ;  /* 0x0000001fff077899 */ /* 0x000fe20008011406 */
[----:B------:R-:W-:Y:S05]  /*0190*/  BSSY.RECONVERGENT B0, `(.L_x_138) ;  /* 0x0000011000007945 */ /* 0x000fea0003800200 */
[----:B------:R-:W-:Y:S02]  /*01a0*/  IMAD.U32 R3, RZ, RZ, UR7 ;  /* 0x00000007ff037e24 */ /* 0x000fe4000f8e00ff */
[----:B------:R-:W-:Y:S01]  /*01b0*/  IMAD.U32 R4, RZ, RZ, UR7 ;  /* 0x00000007ff047e24 */ /* 0x000fe2000f8e00ff */
[C---:B0-----:R-:W-:Y:S01]  /*01c0*/  ISETP.LT.U32.AND P0, PT, R2.reuse, UR6, PT ;  /* 0x0000000602007c0c */ /* 0x041fe2000bf01070 */
[----:B------:R-:W-:-:S03]  /*01d0*/  VIADD R0, R2, 0x100 ;  /* 0x0000010002007836 */ /* 0x000fc60000000000 */
[----:B------:R-:W-:Y:S02]  /*01e0*/  ISETP.GT.AND.EX P0, PT, R3, RZ, PT, P0 ;  /* 0x000000ff0300720c */ /* 0x000fe40003f04300 */
[----:B------:R-:W-:-:S04]  /*01f0*/  ISETP.LT.U32.AND P1, PT, R0, UR6, PT ;  /* 0x0000000600007c0c */ /* 0x000fc8000bf21070 */
[----:B------:R-:W-:-:S07]  /*0200*/  ISETP.GT.AND.EX P1, PT, R4, RZ, PT, P1 ;  /* 0x000000ff0400720c */ /* 0x000fce0003f24310 */
[----:B------:R-:W-:Y:S06]  /*0210*/  @!P0 BRA `(.L_x_139) ;  /* 0x0000000000208947 */ /* 0x000fec0003800000 */
[----:B------:R-:W0:Y:S01]  /*0220*/  LDC.64 R6, c[0x0][0x390] ;  /* 0x0000e400ff067b82 */ /* 0x000e220000000a00 */
[----:B------:R-:W1:Y:S01]  /*0230*/  LDCU.64 UR10, c[0x0][0x388] ;  /* 0x00007100ff0a77ac */ /* 0x000e620008000a00 */
[----:B------:R-:W-:-:S05]  /*0240*/  IADD3 R4, P0, PT, R2, UR4, RZ ;  /* 0x0000000402047c10 */ /* 0x000fca000ff1e0ff */
[----:B------:R-:W-:Y:S01]  /*0250*/  IMAD.X R3, RZ, RZ, UR5, P0 ;  /* 0x00000005ff037e24 */ /* 0x000fe200080e06ff */
[----:B-1----:R-:W-:-:S04]  /*0260*/  LEA R2, P0, R4, UR10, 0x2 ;  /* 0x0000000a04027c11 */ /* 0x002fc8000f8010ff */
[C---:B------:R-:W-:Y:S01]  /*0270*/  LEA.HI.X R3, R4.reuse, UR11, R3, 0x2, P0 ;  /* 0x0000000b04037c11 */ /* 0x040fe200080f1403 */
[----:B0-----:R-:W-:-:S05]  /*0280*/  IMAD R7, R4, R7, R6 ;  /* 0x0000000704077224 */ /* 0x001fca00078e0206 */
[----:B------:R0:W-:Y:S03]  /*0290*/  STG.E desc[UR8][R2.64], R7 ;  /* 0x0000000702007986 */ /* 0x0001e6000c101908 */
.L_x_139:
[----:B------:R-:W-:Y:S05]  /*02a0*/  BSYNC.RECONVERGENT B0 ;  /* 0x0000000000007941 */ /* 0x000fea0003800200 */
.L_x_138:
[----:B------:R-:W-:Y:S05]  /*02b0*/  @!P1 EXIT ;  /* 0x000000000000994d */ /* 0x000fea0003800000 */
[----:B------:R-:W1:Y:S01]  /*02c0*/  LDC.64 R4, c[0x0][0x390] ;  /* 0x0000e400ff047b82 */ /* 0x000e620000000a00 */
[----:B------:R-:W2:Y:S01]  /*02d0*/  LDCU.64 UR6, c[0x0][0x388] ;  /* 0x00007100ff0677ac */ /* 0x000ea20008000a00 */
[----:B------:R-:W-:-:S05]  /*02e0*/  IADD3 R0, P0, PT, R0, UR4, RZ ;  /* 0x0000000400007c10 */ /* 0x000fca000ff1e0ff */
[----:B0-----:R-:W-:Y:S01]  /*02f0*/  IMAD.X R3, RZ, RZ, UR5, P0 ;  /* 0x00000005ff037e24 */ /* 0x001fe200080e06ff */
[----:B--2---:R-:W-:-:S04]  /*0300*/  LEA R2, P0, R0, UR6, 0x2 ;  /* 0x0000000600027c11 */ /* 0x004fc8000f8010ff */
[C---:B------:R-:W-:Y:S01]  /*0310*/  LEA.HI.X R3, R0.reuse, UR7, R3, 0x2, P0 ;  /* 0x0000000700037c11 */ /* 0x040fe200080f1403 */
[----:B-1----:R-:W-:-:S05]  /*0320*/  IMAD R5, R0, R5, R4 ;  /* 0x0000000500057224 */ /* 0x002fca00078e0204 */
[----:B------:R-:W-:Y:S01]  /*0330*/  STG.E desc[UR8][R2.64], R5 ;  /* 0x0000000502007986 */ /* 0x000fe2000c101908 */
[----:B------:R-:W-:Y:S05]  /*0340*/  EXIT ;  /* 0x000000000000794d */ /* 0x000fea0003800000 */
.L_x_140:
        /* <DEDUP_REMOVED lines=11> */
.L_x_149:


//--------------------- .text._ZN3cub18CUB_300001_SM_10006detail8for_each13static_kernelINS2_12policy_hub_t12policy_500_tEmN6thrust24THRUST_300001_SM_1000_NS8cuda_cub20__uninitialized_fill7functorINS7_10device_ptrIiEEiEEEEvT0_T1_ --------------------------
	.section	.text._ZN3cub18CUB_300001_SM_10006detail8for_each13static_kernelINS2_12policy_hub_t12policy_500_tEmN6thrust24THRUST_300001_SM_1000_NS8cuda_cub20__uninitialized_fill7functorINS7_10device_ptrIiEEiEEEEvT0_T1_,"ax",@progbits
	.align	128
        .global         _ZN3cub18CUB_300001_SM_10006detail8for_each13static_kernelINS2_12policy_hub_t12policy_500_tEmN6thrust24THRUST_300001_SM_1000_NS8cuda_cub20__uninitialized_fill7functorINS7_10device_ptrIiEEiEEEEvT0_T1_
        .type           _ZN3cub18CUB_300001_SM_10006detail8for_each13static_kernelINS2_12policy_hub_t12policy_500_tEmN6thrust24THRUST_300001_SM_1000_NS8cuda_cub20__uninitialized_fill7functorINS7_10device_ptrIiEEiEEEEvT0_T1_,@function
        .size           _ZN3cub18CUB_300001_SM_10006detail8for_each13static_kernelINS2_12policy_hub_t12policy_500_tEmN6thrust24THRUST_300001_SM_1000_NS8cuda_cub20__uninitialized_fill7functorINS7_10device_ptrIiEEiEEEEvT0_T1_,(.L_x_150 - _ZN3cub18CUB_300001_SM_10006detail8for_each13static_kernelINS2_12policy_hub_t12policy_500_tEmN6thrust24THRUST_300001_SM_1000_NS8cuda_cub20__uninitialized_fill7functorINS7_10device_ptrIiEEiEEEEvT0_T1_)
        .other          _ZN3cub18CUB_300001_SM_10006detail8for_each13static_kernelINS2_12policy_hub_t12policy_500_tEmN6thrust24THRUST_300001_SM_1000_NS8cuda_cub20__uninitialized_fill7functorINS7_10device_ptrIiEEiEEEEvT0_T1_,@"STO_CUDA_ENTRY STV_DEFAULT"
_ZN3cub18CUB_300001_SM_10006detail8for_each13static_kernelINS2_12policy_hub_t12policy_500_tEmN6thrust24THRUST_300001_SM_1000_NS8cuda_cub20__uninitialized_fill7functorINS7_10device_ptrIiEEiEEEEvT0_T1_:
.text._ZN3cub18CUB_300001_SM_10006detail8for_each13static_kernelINS2_12policy_hub_t12policy_500_tEmN6thrust24THRUST_300001_SM_1000_NS8cuda_cub20__uninitialized_fill7functorINS7_10device_ptrIiEEiEEEEvT0_T1_:
        /* <DEDUP_REMOVED lines=8> */
[----:B------:R-:W-:-:S09]  /*0080*/  UISETP.GE.U32.AND.EX UP0, UPT, UR7, URZ, UPT, UP0 ;  /* 0x000000ff0700728c */ /* 0x000fd2000bf06100 */
[----:B--2---:R-:W-:Y:S05]  /*0090*/  BRA.U !UP0, `(.L_x_141) ;  /* 0x0000000108287547 */ /* 0x004fea000b800000 */
[----:B------:R-:W0:Y:S01]  /*00a0*/  S2R R0, SR_TID.X ;  /* 0x0000000000007919 */ /* 0x000e220000002100 */
[----:B------:R-:W1:Y:S01]  /*00b0*/  LDCU.64 UR6, c[0x0][0x388] ;  /* 0x00007100ff0677ac */ /* 0x000e620008000a00 */
[----:B------:R-:W2:Y:S01]  /*00c0*/  LDC R5, c[0x0][0x390] ;  /* 0x0000e400ff057b82 */ /* 0x000ea20000000800 */
[----:B0-----:R-:W-:-:S05]  /*00d0*/  IADD3 R0, P0, PT, R0, UR4, RZ ;  /* 0x0000000400007c10 */ /* 0x001fca000ff1e0ff */
[----:B------:R-:W-:Y:S01]  /*00e0*/  IMAD.X R3, RZ, RZ, UR5, P0 ;  /* 0x00000005ff037e24 */ /* 0x000fe200080e06ff */
[----:B-1----:R-:W-:-:S04]  /*00f0*/  LEA R2, P0, R0, UR6, 0x2 ;  /* 0x0000000600027c11 */ /* 0x002fc8000f8010ff */
[----:B------:R-:W-:-:S05]  /*0100*/  LEA.HI.X R3, R0, UR7, R3, 0x2, P0 ;  /* 0x0000000700037c11 */ /* 0x000fca00080f1403 */
[----:B--2---:R-:W-:Y:S04]  /*0110*/  STG.E desc[UR8][R2.64], R5 ;  /* 0x0000000502007986 */ /* 0x004fe8000c101908 */
[----:B------:R-:W-:Y:S01]  /*0120*/  STG.E desc[UR8][R2.64+0x400], R5 ;  /* 0x0004000502007986 */ /* 0x000fe2000c101908 */
[----:B------:R-:W-:Y:S05]  /*0130*/  EXIT ;  /* 0x000000000000794d */ /* 0x000fea0003800000 */
.L_x_141:
[----:B------:R-:W0:Y:S01]  /*0140*/  S2R R0, SR_TID.X ;  /* 0x0000000000007919 */ /* 0x000e220000002100 */
[----:B------:R-:W-:Y:S01]  /*0150*/  IMAD.U32 R2, RZ, RZ, UR7 ;  /* 0x00000007ff027e24 */ /* 0x000fe2000f8e00ff */
[----:B------:R-:W1:Y:S01]  /*0160*/  LDCU.64 UR10, c[0x0][0x388] ;  /* 0x00007100ff0a77ac */ /* 0x000e620008000a00 */
[----:B------:R-:W-:Y:S01]  /*0170*/  IMAD.U32 R4, RZ, RZ, UR7 ;  /* 0x00000007ff047e24 */ /* 0x000fe2000f8e00ff */
[----:B0-----:R-:W-:-:S04]  /*0180*/  ISETP.LT.U32.AND P0, PT, R0, UR6, PT ;  /* 0x0000000600007c0c */ /* 0x001fc8000bf01070 */
[----:B------:R-:W-:Y:S01]  /*0190*/  ISETP.GT.U32.AND.EX P0, PT, R2, RZ, PT, P0 ;  /* 0x000000ff0200720c */ /* 0x000fe20003f04100 */
[C---:B------:R-:W-:Y:S01]  /*01a0*/  VIADD R2, R0.reuse, 0x100 ;  /* 0x0000010000027836 */ /* 0x040fe20000000000 */
[----:B------:R-:W-:-:S04]  /*01b0*/  IADD3 R0, P2, PT, R0, UR4, RZ ;  /* 0x0000000400007c10 */ /* 0x000fc8000ff5e0ff */
[----:B------:R-:W-:Y:S01]  /*01c0*/  ISETP.LT.U32.AND P1, PT, R2, UR6, PT ;  /* 0x0000000602007c0c */ /* 0x000fe2000bf21070 */
[----:B------:R-:W-:Y:S01]  /*01d0*/  IMAD.X R3, RZ, RZ, UR5, P2 ;  /* 0x00000005ff037e24 */ /* 0x000fe200090e06ff */
[----:B-1----:R-:W-:Y:S02]  /*01e0*/  LEA R2, P2, R0, UR10, 0x2 ;  /* 0x0000000a00027c11 */ /* 0x002fe4000f8410ff */
[----:B------:R-:W-:Y:S02]  /*01f0*/  ISETP.GT.U32.AND.EX P1, PT, R4, RZ, PT, P1 ;  /* 0x000000ff0400720c */ /* 0x000fe40003f24110 */
[----:B------:R-:W-:Y:S01]  /*0200*/  LEA.HI.X R3, R0, UR11, R3, 0x2, P2 ;  /* 0x0000000b00037c11 */ /* 0x000fe200090f1403 */
[----:B------:R-:W0:Y:S04]  /*0210*/  @P0 LDC R5, c[0x0][0x390] ;  /* 0x0000e400ff050b82 */ /* 0x000e280000000800 */
[----:B0-----:R0:W-:Y:S06]  /*0220*/  @P0 STG.E desc[UR8][R2.64], R5 ;  /* 0x0000000502000986 */ /* 0x0011ec000c101908 */
[----:B------:R-:W-:Y:S05]  /*0230*/  @!P1 EXIT ;  /* 0x000000000000994d */ /* 0x000fea0003800000 */
[----:B0-----:R-:W0:Y:S02]  /*0240*/  LDC R5, c[0x0][0x390] ;  /* 0x0000e400ff057b82 */ /* 0x001e240000000800 */
[----:B0-----:R-:W-:Y:S01]  /*0250*/  STG.E desc[UR8][R2.64+0x400], R5 ;  /* 0x0004000502007986 */ /* 0x001fe2000c101908 */
[----:B------:R-:W-:Y:S05]  /*0260*/  EXIT ;  /* 0x000000000000794d */ /* 0x000fea0003800000 */
.L_x_142:
        /* <DEDUP_REMOVED lines=9> */
.L_x_150:


//--------------------- .text._ZN3cub18CUB_300001_SM_10006detail11EmptyKernelIvEEvv --------------------------
	.section	.text._ZN3cub18CUB_300001_SM_10006detail11EmptyKernelIvEEvv,"ax",@progbits
	.align	128
        .global         _ZN3cub18CUB_300001_SM_10006detail11EmptyKernelIvEEvv
        .type           _ZN3cub18CUB_300001_SM_10006detail11EmptyKernelIvEEvv,@function
        .size           _ZN3cub18CUB_300001_SM_10006detail11EmptyKernelIvEEvv,(.L_x_151 - _ZN3cub18CUB_300001_SM_10006detail11EmptyKernelIvEEvv)
        .other          _ZN3cub18CUB_300001_SM_10006detail11EmptyKernelIvEEvv,@"STO_CUDA_ENTRY STV_DEFAULT"
_ZN3cub18CUB_300001_SM_10006detail11EmptyKernelIvEEvv:
.text._ZN3cub18CUB_300001_SM_10006detail11EmptyKernelIvEEvv:
[----:B------:R-:W-:Y:S01]  /*0000*/  LDC R1, c[0x0][0x37c] ;  /* 0x0000df00ff017b82 */ /* 0x000fe20000000800 */
[----:B------:R-:W-:Y:S05]  /*0010*/  EXIT ;  /* 0x000000000000794d */ /* 0x000fea0003800000 */
.L_x_143:
        /* <DEDUP_REMOVED lines=14> */
.L_x_151:


//--------------------- .nv.shared.reserved.0     --------------------------
	.section	.nv.shared.reserved.0,"aw",@nobits
	.weak		__nv_reservedSMEM_offset_0_alias
	.size		__nv_reservedSMEM_offset_0_alias, 0, 64
	.other		__nv_reservedSMEM_offset_0_alias,@"STO_CUDA_RESERVED_SHARED STV_DEFAULT"
__nv_reservedSMEM_offset_0_alias:
	.zero		0
	.zero		64


//--------------------- .nv.global                --------------------------
	.section	.nv.global,"aw",@nobits
.nv.global:
	.type		_ZN30_INTERNAL_9830f0d6_4_k_cu_main6thrust24THRUST_300001_SM_1000_NS3seqE,@object
	.size		_ZN30_INTERNAL_9830f0d6_4_k_cu_main6thrust24THRUST_300001_SM_1000_NS3seqE,(_ZN30_INTERNAL_9830f0d6_4_k_cu_main4cuda3std3__48in_placeE - _ZN30_INTERNAL_9830f0d6_4_k_cu_main6thrust24THRUST_300001_SM_1000_NS3seqE)
_ZN30_INTERNAL_9830f0d6_4_k_cu_main6thrust24THRUST_300001_SM_1000_NS3seqE:
	.zero		1
	.type		_ZN30_INTERNAL_9830f0d6_4_k_cu_main4cuda3std3__48in_placeE,@object
	.size		_ZN30_INTERNAL_9830f0d6_4_k_cu_main4cuda3std3__48in_placeE,(_ZN30_INTERNAL_9830f0d6_4_k_cu_main4cuda3std6ranges3__45__cpo4sizeE - _ZN30_INTERNAL_9830f0d6_4_k_cu_main4cuda3std3__48in_placeE)
_ZN30_INTERNAL_9830f0d6_4_k_cu_main4cuda3std3__48in_placeE:
	.zero		1
	.type		_ZN30_INTERNAL_9830f0d6_4_k_cu_main4cuda3std6ranges3__45__cpo4sizeE,@object
	.size		_ZN30_INTERNAL_9830f0d6_4_k_cu_main4cuda3std6ranges3__45__cpo4sizeE,(_ZN30_INTERNAL_9830f0d6_4_k_cu_main6thrust24THRUST_300001_SM_1000_NS12placeholders2_3E - _ZN30_INTERNAL_9830f0d6_4_k_cu_main4cuda3std6ranges3__45__cpo4sizeE)
_ZN30_INTERNAL_9830f0d6_4_k_cu_main4cuda3std6ranges3__45__cpo4sizeE:
	.zero		1
	.type		_ZN30_INTERNAL_9830f0d6_4_k_cu_main6thrust24THRUST_300001_SM_1000_NS12placeholders2_3E,@object
	.size		_ZN30_INTERNAL_9830f0d6_4_k_cu_main6thrust24THRUST_300001_SM_1000_NS12placeholders2_3E,(_ZN30_INTERNAL_9830f0d6_4_k_cu_main4cuda3std3__45__cpo6cbeginE - _ZN30_INTERNAL_9830f0d6_4_k_cu_main6thrust24THRUST_300001_SM_1000_NS12placeholders2_3E)
_ZN30_INTERNAL_9830f0d6_4_k_cu_main6thrust24THRUST_300001_SM_1000_NS12placeholders2_3E:
	.zero		1
	.type		_ZN30_INTERNAL_9830f0d6_4_k_cu_main4cuda3std3__45__cpo6cbeginE,@object
	.size		_ZN30_INTERNAL_9830f0d6_4_k_cu_main4cuda3std3__45__cpo6cbeginE,(_ZN30_INTERNAL_9830f0d6_4_k_cu_main4cuda3std6ranges3__45__cpo6cbeginE - _ZN30_INTERNAL_9830f0d6_4_k_cu_main4cuda3std3__45__cpo6cbeginE)
_ZN30_INTERNAL_9830f0d6_4_k_cu_main4cuda3std3__45__cpo6cbeginE:
	.zero		1
	.type		_ZN30_INTERNAL_9830f0d6_4_k_cu_main4cuda3std6ranges3__45__cpo6cbeginE,@object
	.size		_ZN30_INTERNAL_9830f0d6_4_k_cu_main4cuda3std6ranges3__45__cpo6cbeginE,(_ZN30_INTERNAL_9830f0d6_4_k_cu_main6thrust24THRUST_300001_SM_1000_NS12placeholders2_7E - _ZN30_INTERNAL_9830f0d6_4_k_cu_main4cuda3std6ranges3__45__cpo6cbeginE)
_ZN30_INTERNAL_9830f0d6_4_k_cu_main4cuda3std6ranges3__45__cpo6cbeginE:
	.zero		1
	.type		_ZN30_INTERNAL_9830f0d6_4_k_cu_main6thrust24THRUST_300001_SM_1000_NS12placeholders2_7E,@object
	.size		_ZN30_INTERNAL_9830f0d6_4_k_cu_main6thrust24THRUST_300001_SM_1000_NS12placeholders2_7E,(_ZN30_INTERNAL_9830f0d6_4_k_cu_main4cuda3std3__45__cpo7crbeginE - _ZN30_INTERNAL_9830f0d6_4_k_cu_main6thrust24THRUST_300001_SM_1000_NS12placeholders2_7E)
_ZN30_INTERNAL_9830f0d6_4_k_cu_main6thrust24THRUST_300001_SM_1000_NS12placeholders2_7E:
	.zero		1
	.type		_ZN30_INTERNAL_9830f0d6_4_k_cu_main4cuda3std3__45__cpo7crbeginE,@object
	.size		_ZN30_INTERNAL_9830f0d6_4_k_cu_main4cuda3std3__45__cpo7crbeginE,(_ZN30_INTERNAL_9830f0d6_4_k_cu_main4cuda3std6ranges3__45__cpo4nextE - _ZN30_INTERNAL_9830f0d6_4_k_cu_main4cuda3std3__45__cpo7crbeginE)
_ZN30_INTERNAL_9830f0d6_4_k_cu_main4cuda3std3__45__cpo7crbeginE:
	.zero		1
	.type		_ZN30_INTERNAL_9830f0d6_4_k_cu_main4cuda3std6ranges3__45__cpo4nextE,@object
	.size		_ZN30_INTERNAL_9830f0d6_4_k_cu_main4cuda3std6ranges3__45__cpo4nextE,(_ZN30_INTERNAL_9830f0d6_4_k_cu_main4cuda3std6ranges3__45__cpo4swapE - _ZN30_INTERNAL_9830f0d6_4_k_cu_main4cuda3std6ranges3__45__cpo4nextE)
_ZN30_INTERNAL_9830f0d6_4_k_cu_main4cuda3std6ranges3__45__cpo4nextE:
	.zero		1
	.type		_ZN30_INTERNAL_9830f0d6_4_k_cu_main4cuda3std6ranges3__45__cpo4swapE,@object
	.size		_ZN30_INTERNAL_9830f0d6_4_k_cu_main4cuda3std6ranges3__45__cpo4swapE,(_ZN30_INTERNAL_9830f0d6_4_k_cu_main6thrust24THRUST_300001_SM_1000_NS8cuda_cub10par_nosyncE - _ZN30_INTERNAL_9830f0d6_4_k_cu_main4cuda3std6ranges3__45__cpo4swapE)
_ZN30_INTERNAL_9830f0d6_4_k_cu_main4cuda3std6ranges3__45__cpo4swapE:
	.zero		1
	.type		_ZN30_INTERNAL_9830f0d6_4_k_cu_main6thrust24THRUST_300001_SM_1000_NS8cuda_cub10par_nosyncE,@object
	.size		_ZN30_INTERNAL_9830f0d6_4_k_cu_main6thrust24THRUST_300001_SM_1000_NS8cuda_cub10par_nosyncE,(_ZN30_INTERNAL_9830f0d6_4_k_cu_main6thrust24THRUST_300001_SM_1000_NS12placeholders2_9E - _ZN30_INTERNAL_9830f0d6_4_k_cu_main6thrust24THRUST_300001_SM_1000_NS8cuda_cub10par_nosyncE)
_ZN30_INTERNAL_9830f0d6_4_k_cu_main6thrust24THRUST_300001_SM_1000_NS8cuda_cub10par_nosyncE:
	.zero		1
	.type		_ZN30_INTERNAL_9830f0d6_4_k_cu_main6thrust24THRUST_300001_SM_1000_NS12placeholders2_9E,@object
	.size		_ZN30_INTERNAL_9830f0d6_4_k_cu_main6thrust24THRUST_300001_SM_1000_NS12placeholders2_9E,(_ZN30_INTERNAL_9830f0d6_4_k_cu_main4cuda3std3__432_GLOBAL__N__9830f0d6_4_k_cu_main6ignoreE - _ZN30_INTERNAL_9830f0d6_4_k_cu_main6thrust24THRUST_300001_SM_1000_NS12placeholders2_9E)
_ZN30_INTERNAL_9830f0d6_4_k_cu_main6thrust24THRUST_300001_SM_1000_NS12placeholders2_9E:
	.zero		1
	.type		_ZN30_INTERNAL_9830f0d6_4_k_cu_main4cuda3std3__432_GLOBAL__N__9830f0d6_4_k_cu_main6ignoreE,@object
	.size		_ZN30_INTERNAL_9830f0d6_4_k_cu_main4cuda3std3__432_GLOBAL__N__9830f0d6_4_k_cu_main6ignoreE,(_ZN30_INTERNAL_9830f0d6_4_k_cu_main4cuda3std6ranges3__45__cpo4dataE - _ZN30_INTERNAL_9830f0d6_4_k_cu_main4cuda3std3__432_GLOBAL__N__9830f0d6_4_k_cu_main6ignoreE)
_ZN30_INTERNAL_9830f0d6_4_k_cu_main4cuda3std3__432_GLOBAL__N__9830f0d6_4_k_cu_main6ignoreE:
	.zero		1
	.type		_ZN30_INTERNAL_9830f0d6_4_k_cu_main4cuda3std6ranges3__45__cpo4dataE,@object
	.size		_ZN30_INTERNAL_9830f0d6_4_k_cu_main4cuda3std6ranges3__45__cpo4dataE,(_ZN30_INTERNAL_9830f0d6_4_k_cu_main6thrust24THRUST_300001_SM_1000_NS12placeholders2_1E - _ZN30_INTERNAL_9830f0d6_4_k_cu_main4cuda3std6ranges3__45__cpo4dataE)
_ZN30_INTERNAL_9830f0d6_4_k_cu_main4cuda3std6ranges3__45__cpo4dataE:
	.zero		1
	.type		_ZN30_INTERNAL_9830f0d6_4_k_cu_main6thrust24THRUST_300001_SM_1000_NS12placeholders2_1E,@object
	.size		_ZN30_INTERNAL_9830f0d6_4_k_cu_main6thrust24THRUST_300001_SM_1000_NS12placeholders2_1E,(_ZN30_INTERNAL_9830f0d6_4_k_cu_main4cuda3std3__45__cpo5beginE - _ZN30_INTERNAL_9830f0d6_4_k_cu_main6thrust24THRUST_300001_SM_1000_NS12placeholders2_1E)
_ZN30_INTERNAL_9830f0d6_4_k_cu_main6thrust24THRUST_300001_SM_1000_NS12placeholders2_1E:
	.zero		1
	.type		_ZN30_INTERNAL_9830f0d6_4_k_cu_main4cuda3std3__45__cpo5beginE,@object
	.size		_ZN30_INTERNAL_9830f0d6_4_k_cu_main4cuda3std3__45__cpo5beginE,(_ZN30_INTERNAL_9830f0d6_4_k_cu_main4cuda3std6ranges3__45__cpo5beginE - _ZN30_INTERNAL_9830f0d6_4_k_cu_main4cuda3std3__45__cpo5beginE)
_ZN30_INTERNAL_9830f0d6_4_k_cu_main4cuda3std3__45__cpo5beginE:
	.zero		1
	.type		_ZN30_INTERNAL_9830f0d6_4_k_cu_main4cuda3std6ranges3__45__cpo5beginE,@object
	.size		_ZN30_INTERNAL_9830f0d6_4_k_cu_main4cuda3std6ranges3__45__cpo5beginE,(_ZN30_INTERNAL_9830f0d6_4_k_cu_main6thrust24THRUST_300001_SM_1000_NS12placeholders2_5E - _ZN30_INTERNAL_9830f0d6_4_k_cu_main4cuda3std6ranges3__45__cpo5beginE)
_ZN30_INTERNAL_9830f0d6_4_k_cu_main4cuda3std6ranges3__45__cpo5beginE:
	.zero		1
	.type		_ZN30_INTERNAL_9830f0d6_4_k_cu_main6thrust24THRUST_300001_SM_1000_NS12placeholders2_5E,@object
	.size		_ZN30_INTERNAL_9830f0d6_4_k_cu_main6thrust24THRUST_300001_SM_1000_NS12placeholders2_5E,(_ZN30_INTERNAL_9830f0d6_4_k_cu_main4cuda3std3__45__cpo6rbeginE - _ZN30_INTERNAL_9830f0d6_4_k_cu_main6thrust24THRUST_300001_SM_1000_NS12placeholders2_5E)
_ZN30_INTERNAL_9830f0d6_4_k_cu_main6thrust24THRUST_300001_SM_1000_NS12placeholders2_5E:
	.zero		1
	.type		_ZN30_INTERNAL_9830f0d6_4_k_cu_main4cuda3std3__45__cpo6rbeginE,@object
	.size		_ZN30_INTERNAL_9830f0d6_4_k_cu_main4cuda3std3__45__cpo6rbeginE,(_ZN30_INTERNAL_9830f0d6_4_k_cu_main4cuda3std6ranges3__45__cpo7advanceE - _ZN30_INTERNAL_9830f0d6_4_k_cu_main4cuda3std3__45__cpo6rbeginE)
_ZN30_INTERNAL_9830f0d6_4_k_cu_main4cuda3std3__45__cpo6rbeginE:
	.zero		1
	.type		_ZN30_INTERNAL_9830f0d6_4_k_cu_main4cuda3std6ranges3__45__cpo7advanceE,@object
	.size		_ZN30_INTERNAL_9830f0d6_4_k_cu_main4cuda3std6ranges3__45__cpo7advanceE,(_ZN30_INTERNAL_9830f0d6_4_k_cu_main4cuda3std3__47nulloptE - _ZN30_INTERNAL_9830f0d6_4_k_cu_main4cuda3std6ranges3__45__cpo7advanceE)
_ZN30_INTERNAL_9830f0d6_4_k_cu_main4cuda3std6ranges3__45__cpo7advanceE:
	.zero		1
	.type		_ZN30_INTERNAL_9830f0d6_4_k_cu_main4cuda3std3__47nulloptE,@object
	.size		_ZN30_INTERNAL_9830f0d6_4_k_cu_main4cuda3std3__47nulloptE,(_ZN30_INTERNAL_9830f0d6_4_k_cu_main4cuda3std6ranges3__45__cpo8distanceE - _ZN30_INTERNAL_9830f0d6_4_k_cu_main4cuda3std3__47nulloptE)
_ZN30_INTERNAL_9830f0d6_4_k_cu_main4cuda3std3__47nulloptE:
	.zero		1
	.type		_ZN30_INTERNAL_9830f0d6_4_k_cu_main4cuda3std6ranges3__45__cpo8distanceE,@object
	.size		_ZN30_INTERNAL_9830f0d6_4_k_cu_main4cuda3std6ranges3__45__cpo8distanceE,(_ZN30_INTERNAL_9830f0d6_4_k_cu_main6thrust24THRUST_300001_SM_1000_NS12placeholders3_10E - _ZN30_INTERNAL_9830f0d6_4_k_cu_main4cuda3std6ranges3__45__cpo8distanceE)
_ZN30_INTERNAL_9830f0d6_4_k_cu_main4cuda3std6ranges3__45__cpo8distanceE:
	.zero		1
	.type		_ZN30_INTERNAL_9830f0d6_4_k_cu_main6thrust24THRUST_300001_SM_1000_NS12placeholders3_10E,@object
	.size		_ZN30_INTERNAL_9830f0d6_4_k_cu_main6thrust24THRUST_300001_SM_1000_NS12placeholders3_10E,(_ZN30_INTERNAL_9830f0d6_4_k_cu_main4cuda3std3__419piecewise_constructE - _ZN30_INTERNAL_9830f0d6_4_k_cu_main6thrust24THRUST_300001_SM_1000_NS12placeholders3_10E)
_ZN30_INTERNAL_9830f0d6_4_k_cu_main6thrust24THRUST_300001_SM_1000_NS12placeholders3_10E:
	.zero		1
	.type		_ZN30_INTERNAL_9830f0d6_4_k_cu_main4cuda3std3__419piecewise_constructE,@object
	.size		_ZN30_INTERNAL_9830f0d6_4_k_cu_main4cuda3std3__419piecewise_constructE,(_ZN30_INTERNAL_9830f0d6_4_k_cu_main4cuda3std6ranges3__45__cpo5cdataE - _ZN30_INTERNAL_9830f0d6_4_k_cu_main4cuda3std3__419piecewise_constructE)
_ZN30_INTERNAL_9830f0d6_4_k_cu_main4cuda3std3__419piecewise_constructE:
	.zero		1
	.type		_ZN30_INTERNAL_9830f0d6_4_k_cu_main4cuda3std6ranges3__45__cpo5cdataE,@object
	.size		_ZN30_INTERNAL_9830f0d6_4_k_cu_main4cuda3std6ranges3__45__cpo5cdataE,(_ZN30_INTERNAL_9830f0d6_4_k_cu_main6thrust24THRUST_300001_SM_1000_NS12placeholders2_2E - _ZN30_INTERNAL_9830f0d6_4_k_cu_main4cuda3std6ranges3__45__cpo5cdataE)
_ZN30_INTERNAL_9830f0d6_4_k_cu_main4cuda3std6ranges3__45__cpo5cdataE:
	.zero		1
	.type		_ZN30_INTERNAL_9830f0d6_4_k_cu_main6thrust24THRUST_300001_SM_1000_NS12placeholders2_2E,@object
	.size		_ZN30_INTERNAL_9830f0d6_4_k_cu_main6thrust24THRUST_300001_SM_1000_NS12placeholders2_2E,(_ZN30_INTERNAL_9830f0d6_4_k_cu_main4cuda3std3__45__cpo3endE - _ZN30_INTERNAL_9830f0d6_4_k_cu_main6thrust24THRUST_300001_SM_1000_NS12placeholders2_2E)
_ZN30_INTERNAL_9830f0d6_4_k_cu_main6thrust24THRUST_300001_SM_1000_NS12placeholders2_2E:
	.zero		1
	.type		_ZN30_INTERNAL_9830f0d6_4_k_cu_main4cuda3std3__45__cpo3endE,@object
	.size		_ZN30_INTERNAL_9830f0d6_4_k_cu_main4cuda3std3__45__cpo3endE,(_ZN30_INTERNAL_9830f0d6_4_k_cu_main4cuda3std6ranges3__45__cpo3endE - _ZN30_INTERNAL_9830f0d6_4_k_cu_main4cuda3std3__45__cpo3endE)
_ZN30_INTERNAL_9830f0d6_4_k_cu_main4cuda3std3__45__cpo3endE:
	.zero		1
	.type		_ZN30_INTERNAL_9830f0d6_4_k_cu_main4cuda3std6ranges3__45__cpo3endE,@object
	.size		_ZN30_INTERNAL_9830f0d6_4_k_cu_main4cuda3std6ranges3__45__cpo3endE,(_ZN30_INTERNAL_9830f0d6_4_k_cu_main6thrust24THRUST_300001_SM_1000_NS12placeholders2_6E - _ZN30_INTERNAL_9830f0d6_4_k_cu_main4cuda3std6ranges3__45__cpo3endE)
_ZN30_INTERNAL_9830f0d6_4_k_cu_main4cuda3std6ranges3__45__cpo3endE:
	.zero		1
	.type		_ZN30_INTERNAL_9830f0d6_4_k_cu_main6thrust24THRUST_300001_SM_1000_NS12placeholders2_6E,@object
	.size		_ZN30_INTERNAL_9830f0d6_4_k_cu_main6thrust24THRUST_300001_SM_1000_NS12placeholders2_6E,(_ZN30_INTERNAL_9830f0d6_4_k_cu_main4cuda3std3__45__cpo4rendE - _ZN30_INTERNAL_9830f0d6_4_k_cu_main6thrust24THRUST_300001_SM_1000_NS12placeholders2_6E)
_ZN30_INTERNAL_9830f0d6_4_k_cu_main6thrust24THRUST_300001_SM_1000_NS12placeholders2_6E:
	.zero		1
	.type		_ZN30_INTERNAL_9830f0d6_4_k_cu_main4cuda3std3__45__cpo4rendE,@object
	.size		_ZN30_INTERNAL_9830f0d6_4_k_cu_main4cuda3std3__45__cpo4rendE,(_ZN30_INTERNAL_9830f0d6_4_k_cu_main4cuda3std6ranges3__45__cpo9iter_swapE - _ZN30_INTERNAL_9830f0d6_4_k_cu_main4cuda3std3__45__cpo4rendE)
_ZN30_INTERNAL_9830f0d6_4_k_cu_main4cuda3std3__45__cpo4rendE:
	.zero		1
	.type		_ZN30_INTERNAL_9830f0d6_4_k_cu_main4cuda3std6ranges3__45__cpo9iter_swapE,@object
	.size		_ZN30_INTERNAL_9830f0d6_4_k_cu_main4cuda3std6ranges3__45__cpo9iter_swapE,(_ZN30_INTERNAL_9830f0d6_4_k_cu_main4cuda3std3__48unexpectE - _ZN30_INTERNAL_9830f0d6_4_k_cu_main4cuda3std6ranges3__45__cpo9iter_swapE)
_ZN30_INTERNAL_9830f0d6_4_k_cu_main4cuda3std6ranges3__45__cpo9iter_swapE:
	.zero		1
	.type		_ZN30_INTERNAL_9830f0d6_4_k_cu_main4cuda3std3__48unexpectE,@object
	.size		_ZN30_INTERNAL_9830f0d6_4_k_cu_main4cuda3std3__48unexpectE,(_ZN30_INTERNAL_9830f0d6_4_k_cu_main6thrust24THRUST_300001_SM_1000_NS8cuda_cub3parE - _ZN30_INTERNAL_9830f0d6_4_k_cu_main4cuda3std3__48unexpectE)
_ZN30_INTERNAL_9830f0d6_4_k_cu_main4cuda3std3__48unexpectE:
	.zero		1
	.type		_ZN30_INTERNAL_9830f0d6_4_k_cu_main6thrust24THRUST_300001_SM_1000_NS8cuda_cub3parE,@object
	.size		_ZN30_INTERNAL_9830f0d6_4_k_cu_main6thrust24THRUST_300001_SM_1000_NS8cuda_cub3parE,(_ZN30_INTERNAL_9830f0d6_4_k_cu_main6thrust24THRUST_300001_SM_1000_NS12placeholders2_4E - _ZN30_INTERNAL_9830f0d6_4_k_cu_main6thrust24THRUST_300001_SM_1000_NS8cuda_cub3parE)
_ZN30_INTERNAL_9830f0d6_4_k_cu_main6thrust24THRUST_300001_SM_1000_NS8cuda_cub3parE:
	.zero		1
	.type		_ZN30_INTERNAL_9830f0d6_4_k_cu_main6thrust24THRUST_300001_SM_1000_NS12placeholders2_4E,@object
	.size		_ZN30_INTERNAL_9830f0d6_4_k_cu_main6thrust24THRUST_300001_SM_1000_NS12placeholders2_4E,(_ZN30_INTERNAL_9830f0d6_4_k_cu_main4cuda3std3__45__cpo4cendE - _ZN30_INTERNAL_9830f0d6_4_k_cu_main6thrust24THRUST_300001_SM_1000_NS12placeholders2_4E)
_ZN30_INTERNAL_9830f0d6_4_k_cu_main6thrust24THRUST_300001_SM_1000_NS12placeholders2_4E:
	.zero		1
	.type		_ZN30_INTERNAL_9830f0d6_4_k_cu_main4cuda3std3__45__cpo4cendE,@object
	.size		_ZN30_INTERNAL_9830f0d6_4_k_cu_main4cuda3std3__45__cpo4cendE,(_ZN30_INTERNAL_9830f0d6_4_k_cu_main4cuda3std6ranges3__45__cpo4cendE - _ZN30_INTERNAL_9830f0d6_4_k_cu_main4cuda3std3__45__cpo4cendE)
_ZN30_INTERNAL_9830f0d6_4_k_cu_main4cuda3std3__45__cpo4cendE:
	.zero		1
	.type		_ZN30_INTERNAL_9830f0d6_4_k_cu_main4cuda3std6ranges3__45__cpo4cendE,@object
	.size		_ZN30_INTERNAL_9830f0d6_4_k_cu_main4cuda3std6ranges3__45__cpo4cendE,(_ZN30_INTERNAL_9830f0d6_4_k_cu_main4cuda3std3__420unreachable_sentinelE - _ZN30_INTERNAL_9830f0d6_4_k_cu_main4cuda3std6ranges3__45__cpo4cendE)
_ZN30_INTERNAL_9830f0d6_4_k_cu_main4cuda3std6ranges3__45__cpo4cendE:
	.zero		1
	.type		_ZN30_INTERNAL_9830f0d6_4_k_cu_main4cuda3std3__420unreachable_sentinelE,@object
	.size		_ZN30_INTERNAL_9830f0d6_4_k_cu_main4cuda3std3__420unreachable_sentinelE,(_ZN30_INTERNAL_9830f0d6_4_k_cu_main4cuda3std6ranges3__45__cpo5ssizeE - _ZN30_INTERNAL_9830f0d6_4_k_cu_main4cuda3std3__420unreachable_sentinelE)
_ZN30_INTERNAL_9830f0d6_4_k_cu_main4cuda3std3__420unreachable_sentinelE:
	.zero		1
	.type		_ZN30_INTERNAL_9830f0d6_4_k_cu_main4cuda3std6ranges3__45__cpo5ssizeE,@object
	.size		_ZN30_INTERNAL_9830f0d6_4_k_cu_main4cuda3std6ranges3__45__cpo5ssizeE,(_ZN30_INTERNAL_9830f0d6_4_k_cu_main6thrust24THRUST_300001_SM_1000_NS12placeholders2_8E - _ZN30_INTERNAL_9830f0d6_4_k_cu_main4cuda3std6ranges3__45__cpo5ssizeE)
_ZN30_INTERNAL_9830f0d6_4_k_cu_main4cuda3std6ranges3__45__cpo5ssizeE:
	.zero		1
	.type		_ZN30_INTERNAL_9830f0d6_4_k_cu_main6thrust24THRUST_300001_SM_1000_NS12placeholders2_8E,@object
	.size		_ZN30_INTERNAL_9830f0d6_4_k_cu_main6thrust24THRUST_300001_SM_1000_NS12placeholders2_8E,(_ZN30_INTERNAL_9830f0d6_4_k_cu_main4cuda3std3__45__cpo5crendE - _ZN30_INTERNAL_9830f0d6_4_k_cu_main6thrust24THRUST_300001_SM_1000_NS12placeholders2_8E)
_ZN30_INTERNAL_9830f0d6_4_k_cu_main6thrust24THRUST_300001_SM_1000_NS12placeholders2_8E:
	.zero		1
	.type		_ZN30_INTERNAL_9830f0d6_4_k_cu_main4cuda3std3__45__cpo5crendE,@object
	.size		_ZN30_INTERNAL_9830f0d6_4_k_cu_main4cuda3std3__45__cpo5crendE,(_ZN30_INTERNAL_9830f0d6_4_k_cu_main4cuda3std6ranges3__45__cpo4prevE - _ZN30_INTERNAL_9830f0d6_4_k_cu_main4cuda3std3__45__cpo5crendE)
_ZN30_INTERNAL_9830f0d6_4_k_cu_main4cuda3std3__45__cpo5crendE:
	.zero		1
	.type		_ZN30_INTERNAL_9830f0d6_4_k_cu_main4cuda3std6ranges3__45__cpo4prevE,@object
	.size		_ZN30_INTERNAL_9830f0d6_4_k_cu_main4cuda3std6ranges3__45__cpo4prevE,(_ZN30_INTERNAL_9830f0d6_4_k_cu_main4cuda3std6ranges3__45__cpo9iter_moveE - _ZN30_INTERNAL_9830f0d6_4_k_cu_main4cuda3std6ranges3__45__cpo4prevE)
_ZN30_INTERNAL_9830f0d6_4_k_cu_main4cuda3std6ranges3__45__cpo4prevE:
	.zero		1
	.type		_ZN30_INTERNAL_9830f0d6_4_k_cu_main4cuda3std6ranges3__45__cpo9iter_moveE,@object
	.size		_ZN30_INTERNAL_9830f0d6_4_k_cu_main4cuda3std6ranges3__45__cpo9iter_moveE,(_ZN30_INTERNAL_9830f0d6_4_k_cu_main6thrust24THRUST_300001_SM_1000_NS6system6detail10sequential3seqE - _ZN30_INTERNAL_9830f0d6_4_k_cu_main4cuda3std6ranges3__45__cpo9iter_moveE)
_ZN30_INTERNAL_9830f0d6_4_k_cu_main4cuda3std6ranges3__45__cpo9iter_moveE:
	.zero		1
	.type		_ZN30_INTERNAL_9830f0d6_4_k_cu_main6thrust24THRUST_300001_SM_1000_NS6system6detail10sequential3seqE,@object
	.size		_ZN30_INTERNAL_9830f0d6_4_k_cu_main6thrust24THRUST_300001_SM_1000_NS6system6detail10sequential3seqE,(.L_31 - _ZN30_INTERNAL_9830f0d6_4_k_cu_main6thrust24THRUST_300001_SM_1000_NS6system6detail10sequential3seqE)
_ZN30_INTERNAL_9830f0d6_4_k_cu_main6thrust24THRUST_300001_SM_1000_NS6system6detail10sequential3seqE:
	.zero		1
.L_31:


//--------------------- .nv.constant0._ZN3cub18CUB_300001_SM_10006detail6select23DeviceSelectSweepKernelINS2_10policy_hubI15LINKLIST_MEMBERNS0_8NullTypeEiLb0ELNS0_10SelectImplE1EE10Policy1000EN6thrust24THRUST_300001_SM_1000_NS6detail15normal_iteratorINSB_10device_ptrIS5_EEEEPS6_SG_PlNS0_13ScanTileStateIiLb1EEEN4cuda3std3__410__not_fn_tI6is_delEES6_iNS2_19streaming_context_tIlLb1EEELS7_1EEEvT0_T1_T2_T3_T4_T5_T6_T7_iT8_NS1_7vsmem_tE --------------------------
	.section	.nv.constant0._ZN3cub18CUB_300001_SM_10006detail6select23DeviceSelectSweepKernelINS2_10policy_hubI15LINKLIST_MEMBERNS0_8NullTypeEiLb0ELNS0_10SelectImplE1EE10Policy1000EN6thrust24THRUST_300001_SM_1000_NS6detail15normal_iteratorINSB_10device_ptrIS5_EEEEPS6_SG_PlNS0_13ScanTileStateIiLb1EEEN4cuda3std3__410__not_fn_tI6is_delEES6_iNS2_19streaming_context_tIlLb1EEELS7_1EEEvT0_T1_T2_T3_T4_T5_T6_T7_iT8_NS1_7vsmem_tE,"a",@progbits
	.sectionflags	@""
	.align	4
.nv.constant0._ZN3cub18CUB_300001_SM_10006detail6select23DeviceSelectSweepKernelINS2_10policy_hubI15LINKLIST_MEMBERNS0_8NullTypeEiLb0ELNS0_10SelectImplE1EE10Policy1000EN6thrust24THRUST_300001_SM_1000_NS6detail15normal_iteratorINSB_10device_ptrIS5_EEEEPS6_SG_PlNS0_13ScanTileStateIiLb1EEEN4cuda3std3__410__not_fn_tI6is_delEES6_iNS2_19streaming_context_tIlLb1EEELS7_1EEEvT0_T1_T2_T3_T4_T5_T6_T7_iT8_NS1_7vsmem_tE:
	.zero		1008


//--------------------- .nv.constant0._ZN3cub18CUB_300001_SM_10006detail4scan23DeviceCompactInitKernelINS0_13ScanTileStateIiLb1EEEPlEEvT_iT0_ --------------------------
	.section	.nv.constant0._ZN3cub18CUB_300001_SM_10006detail4scan23DeviceCompactInitKernelINS0_13ScanTileStateIiLb1EEEPlEEvT_iT0_,"a",@progbits
	.sectionflags	@""
	.align	4
.nv.constant0._ZN3cub18CUB_300001_SM_10006detail4scan23DeviceCompactInitKernelINS0_13ScanTileStateIiLb1EEEPlEEvT_iT0_:
	.zero		920


//--------------------- .nv.constant0._ZN3cub18CUB_300001_SM_10006detail8for_each13static_kernelINS2_12policy_hub_t12policy_500_tElN6thrust24THRUST_300001_SM_1000_NS8cuda_cub6__fill7functorINS7_6detail15normal_iteratorINS7_10device_ptrI15LINKLIST_MEMBEREEEESE_EEEEvT0_T1_ --------------------------
	.section	.nv.constant0._ZN3cub18CUB_300001_SM_10006detail8for_each13static_kernelINS2_12policy_hub_t12policy_500_tElN6thrust24THRUST_300001_SM_1000_NS8cuda_cub6__fill7functorINS7_6detail15normal_iteratorINS7_10device_ptrI15LINKLIST_MEMBEREEEESE_EEEEvT0_T1_,"a",@progbits
	.sectionflags	@""
	.align	4
.nv.constant0._ZN3cub18CUB_300001_SM_10006detail8for_each13static_kernelINS2_12policy_hub_t12policy_500_tElN6thrust24THRUST_300001_SM_1000_NS8cuda_cub6__fill7functorINS7_6detail15normal_iteratorINS7_10device_ptrI15LINKLIST_MEMBEREEEESE_EEEEvT0_T1_:
	.zero		7000


//--------------------- .nv.constant0._ZN3cub18CUB_300001_SM_10006detail8for_each13static_kernelINS2_12policy_hub_t12policy_500_tEmN6thrust24THRUST_300001_SM_1000_NS8cuda_cub20__uninitialized_fill7functorINS7_10device_ptrI15LINKLIST_MEMBEREESC_EEEEvT0_T1_ --------------------------
	.section	.nv.constant0._ZN3cub18CUB_300001_SM_10006detail8for_each13static_kernelINS2_12policy_hub_t12policy_500_tEmN6thrust24THRUST_300001_SM_1000_NS8cuda_cub20__uninitialized_fill7functorINS7_10device_ptrI15LINKLIST_MEMBEREESC_EEEEvT0_T1_,"a",@progbits
	.sectionflags	@""
	.align	4
.nv.constant0._ZN3cub18CUB_300001_SM_10006detail8for_each13static_kernelINS2_12policy_hub_t12policy_500_tEmN6thrust24THRUST_300001_SM_1000_NS8cuda_cub20__uninitialized_fill7functorINS7_10device_ptrI15LINKLIST_MEMBEREESC_EEEEvT0_T1_:
	.zero		7000


//--------------------- .nv.constant0._ZN3cub18CUB_300001_SM_10006detail8for_each13static_kernelINS2_12policy_hub_t12policy_500_tEmN6thrust24THRUST_300001_SM_1000_NS8cuda_cub6__fill7functorINS7_6detail15normal_iteratorINS7_10device_ptrI15LINKLIST_MEMBEREEEESE_EEEEvT0_T1_ --------------------------
	.section	.nv.constant0._ZN3cub18CUB_300001_SM_10006detail8for_each13static_kernelINS2_12policy_hub_t12policy_500_tEmN6thrust24THRUST_300001_SM_1000_NS8cuda_cub6__fill7functorINS7_6detail15normal_iteratorINS7_10device_ptrI15LINKLIST_MEMBEREEEESE_EEEEvT0_T1_,"a",@progbits
	.sectionflags	@""
	.align	4
.nv.constant0._ZN3cub18CUB_300001_SM_10006detail8for_each13static_kernelINS2_12policy_hub_t12policy_500_tEmN6thrust24THRUST_300001_SM_1000_NS8cuda_cub6__fill7functorINS7_6detail15normal_iteratorINS7_10device_ptrI15LINKLIST_MEMBEREEEESE_EEEEvT0_T1_:
	.zero		7000


//--------------------- .nv.constant0._ZN3cub18CUB_300001_SM_10006detail8for_each13static_kernelINS2_12policy_hub_t12policy_500_tElN6thrust24THRUST_300001_SM_1000_NS8cuda_cub10__tabulate7functorINS7_6detail15normal_iteratorINS7_10device_ptrIiEEEENS7_6system6detail7generic6detail22compute_sequence_valueIivEElEEEEvT0_T1_ --------------------------
	.section	.nv.constant0._ZN3cub18CUB_300001_SM_10006detail8for_each13static_kernelINS2_12policy_hub_t12policy_500_tElN6thrust24THRUST_300001_SM_1000_NS8cuda_cub10__tabulate7functorINS7_6detail15normal_iteratorINS7_10device_ptrIiEEEENS7_6system6detail7generic6detail22compute_sequence_valueIivEElEEEEvT0_T1_,"a",@progbits
	.sectionflags	@""
	.align	4
.nv.constant0._ZN3cub18CUB_300001_SM_10006detail8for_each13static_kernelINS2_12policy_hub_t12policy_500_tElN6thrust24THRUST_300001_SM_1000_NS8cuda_cub10__tabulate7functorINS7_6detail15normal_iteratorINS7_10device_ptrIiEEEENS7_6system6detail7generic6detail22compute_sequence_valueIivEElEEEEvT0_T1_:
	.zero		920


//--------------------- .nv.constant0._ZN3cub18CUB_300001_SM_10006detail8for_each13static_kernelINS2_12policy_hub_t12policy_500_tEmN6thrust24THRUST_300001_SM_1000_NS8cuda_cub20__uninitialized_fill7functorINS7_10device_ptrIiEEiEEEEvT0_T1_ --------------------------
	.section	.nv.constant0._ZN3cub18CUB_300001_SM_10006detail8for_each13static_kernelINS2_12policy_hub_t12policy_500_tEmN6thrust24THRUST_300001_SM_1000_NS8cuda_cub20__uninitialized_fill7functorINS7_10device_ptrIiEEiEEEEvT0_T1_,"a",@progbits
	.sectionflags	@""
	.align	4
.nv.constant0._ZN3cub18CUB_300001_SM_10006detail8for_each13static_kernelINS2_12policy_hub_t12policy_500_tEmN6thrust24THRUST_300001_SM_1000_NS8cuda_cub20__uninitialized_fill7functorINS7_10device_ptrIiEEiEEEEvT0_T1_:
	.zero		920


//--------------------- .nv.constant0._ZN3cub18CUB_300001_SM_10006detail11EmptyKernelIvEEvv --------------------------
	.section	.nv.constant0._ZN3cub18CUB_300001_SM_10006detail11EmptyKernelIvEEvv,"a",@progbits
	.sectionflags	@""
	.align	4
.nv.constant0._ZN3cub18CUB_300001_SM_10006detail11EmptyKernelIvEEvv:
	.zero		896


//--------------------- SYMBOLS --------------------------

	.type		.nv.reservedSmem.offset0,@object
	.size		.nv.reservedSmem.offset0,0x4
